//
// Generated by NVIDIA NVVM Compiler
//
// Compiler Build ID: CL-36424714
// Cuda compilation tools, release 13.0, V13.0.88
// Based on NVVM 20.0.0
//

.version 9.0
.target sm_100
.address_size 64

	// .globl	_Z14cuda_step_fd3dPfS_S_fffiiifS_b
.func  (.param .b64 func_retval0) __internal_accurate_pow
(
	.param .b64 __internal_accurate_pow_param_0
)
;
.global .align 4 .f32 s;
.global .align 4 .f32 t;
.global .align 4 .f32 r;
.const .align 4 .b8 stencil[20] = {228, 56, 54, 192, 205, 204, 204, 63, 205, 204, 76, 190, 1, 13, 208, 60, 161, 14, 234, 186};
// _ZZ14cuda_step_fd3dPfS_S_fffiiifS_bE4tile has been demoted

.visible .entry _Z14cuda_step_fd3dPfS_S_fffiiifS_b(
	.param .u64 .ptr .align 1 _Z14cuda_step_fd3dPfS_S_fffiiifS_b_param_0,
	.param .u64 .ptr .align 1 _Z14cuda_step_fd3dPfS_S_fffiiifS_b_param_1,
	.param .u64 .ptr .align 1 _Z14cuda_step_fd3dPfS_S_fffiiifS_b_param_2,
	.param .f32 _Z14cuda_step_fd3dPfS_S_fffiiifS_b_param_3,
	.param .f32 _Z14cuda_step_fd3dPfS_S_fffiiifS_b_param_4,
	.param .f32 _Z14cuda_step_fd3dPfS_S_fffiiifS_b_param_5,
	.param .u32 _Z14cuda_step_fd3dPfS_S_fffiiifS_b_param_6,
	.param .u32 _Z14cuda_step_fd3dPfS_S_fffiiifS_b_param_7,
	.param .u32 _Z14cuda_step_fd3dPfS_S_fffiiifS_b_param_8,
	.param .f32 _Z14cuda_step_fd3dPfS_S_fffiiifS_b_param_9,
	.param .u64 .ptr .align 1 _Z14cuda_step_fd3dPfS_S_fffiiifS_b_param_10,
	.param .u8 _Z14cuda_step_fd3dPfS_S_fffiiifS_b_param_11
)
{
	.reg .pred 	%p<23>;
	.reg .b16 	%rs<3>;
	.reg .b32 	%r<79>;
	.reg .b32 	%f<127>;
	.reg .b64 	%rd<43>;
	.reg .b64 	%fd<7>;
	// demoted variable
	.shared .align 4 .b8 _ZZ14cuda_step_fd3dPfS_S_fffiiifS_bE4tile[2304];
	ld.param.u64 	%rd13, [_Z14cuda_step_fd3dPfS_S_fffiiifS_b_param_1];
	ld.param.u32 	%r34, [_Z14cuda_step_fd3dPfS_S_fffiiifS_b_param_6];
	ld.param.u32 	%r37, [_Z14cuda_step_fd3dPfS_S_fffiiifS_b_param_7];
	ld.param.u32 	%r36, [_Z14cuda_step_fd3dPfS_S_fffiiifS_b_param_8];
	cvta.to.global.u64 	%rd1, %rd13;
	mov.u32 	%r38, %ctaid.x;
	mov.u32 	%r1, %ntid.x;
	mov.u32 	%r2, %tid.x;
	mad.lo.s32 	%r3, %r38, %r1, %r2;
	mov.u32 	%r4, %ctaid.y;
	mov.u32 	%r5, %ntid.y;
	mov.u32 	%r6, %tid.y;
	mad.lo.s32 	%r39, %r4, %r5, %r6;
	add.s32 	%r8, %r34, 108;
	add.s32 	%r40, %r37, 108;
	mul.lo.s32 	%r9, %r40, %r8;
	shl.b32 	%r10, %r8, 2;
	add.s32 	%r41, %r3, %r10;
	mad.lo.s32 	%r42, %r8, %r39, %r41;
	add.s32 	%r11, %r42, 4;
	add.s32 	%r43, %r34, 104;
	setp.lt.s32 	%p4, %r3, %r43;
	add.s32 	%r44, %r37, 104;
	setp.lt.s32 	%p5, %r39, %r44;
	and.pred  	%p1, %p4, %p5;
	add.s32 	%r45, %r34, 100;
	setp.lt.s32 	%p6, %r3, %r45;
	add.s32 	%r46, %r37, 100;
	setp.lt.s32 	%p7, %r39, %r46;
	and.pred  	%p2, %p6, %p7;
	not.pred 	%p8, %p1;
	@%p8 bra 	$L__BB0_2;
	mul.wide.s32 	%rd14, %r11, 4;
	add.s64 	%rd15, %rd1, %rd14;
	ld.global.f32 	%f110, [%rd15];
$L__BB0_2:
	add.s32 	%r12, %r11, %r9;
	@%p8 bra 	$L__BB0_4;
	mul.wide.s32 	%rd16, %r12, 4;
	add.s64 	%rd17, %rd1, %rd16;
	ld.global.f32 	%f111, [%rd17];
$L__BB0_4:
	add.s32 	%r13, %r12, %r9;
	@%p8 bra 	$L__BB0_6;
	mul.wide.s32 	%rd18, %r13, 4;
	add.s64 	%rd19, %rd1, %rd18;
	ld.global.f32 	%f112, [%rd19];
$L__BB0_6:
	add.s32 	%r14, %r13, %r9;
	@%p8 bra 	$L__BB0_8;
	mul.wide.s32 	%rd20, %r14, 4;
	add.s64 	%rd21, %rd1, %rd20;
	ld.global.f32 	%f113, [%rd21];
$L__BB0_8:
	add.s32 	%r15, %r14, %r9;
	@%p1 bra 	$L__BB0_9;
	bra.uni 	$L__BB0_10;
$L__BB0_9:
	mul.wide.s32 	%rd22, %r15, 4;
	add.s64 	%rd23, %rd1, %rd22;
	ld.global.f32 	%f114, [%rd23];
$L__BB0_10:
	add.s32 	%r24, %r15, %r9;
	@%p8 bra 	$L__BB0_12;
	mul.wide.s32 	%rd24, %r24, 4;
	add.s64 	%rd25, %rd1, %rd24;
	ld.global.f32 	%f115, [%rd25];
$L__BB0_12:
	add.s32 	%r25, %r24, %r9;
	@%p8 bra 	$L__BB0_14;
	mul.wide.s32 	%rd26, %r25, 4;
	add.s64 	%rd27, %rd1, %rd26;
	ld.global.f32 	%f116, [%rd27];
$L__BB0_14:
	@%p8 bra 	$L__BB0_16;
	add.s32 	%r47, %r25, %r9;
	mul.wide.s32 	%rd28, %r47, 4;
	add.s64 	%rd29, %rd1, %rd28;
	ld.global.f32 	%f118, [%rd29];
$L__BB0_16:
	setp.gt.s32 	%p15, %r36, -100;
	@%p15 bra 	$L__BB0_17;
	bra.uni 	$L__BB0_29;
$L__BB0_17:
	ld.param.s8 	%rs2, [_Z14cuda_step_fd3dPfS_S_fffiiifS_b_param_11];
	ld.param.u64 	%rd42, [_Z14cuda_step_fd3dPfS_S_fffiiifS_b_param_10];
	ld.param.u64 	%rd41, [_Z14cuda_step_fd3dPfS_S_fffiiifS_b_param_2];
	ld.param.u64 	%rd40, [_Z14cuda_step_fd3dPfS_S_fffiiifS_b_param_0];
	mov.u32 	%r48, _ZZ14cuda_step_fd3dPfS_S_fffiiifS_bE4tile;
	mad.lo.s32 	%r49, %r6, 96, %r48;
	shl.b32 	%r50, %r2, 2;
	add.s32 	%r16, %r49, %r50;
	add.s32 	%r18, %r16, 384;
	mad.lo.s32 	%r17, %r5, 96, %r18;
	shl.b32 	%r51, %r1, 2;
	add.s32 	%r19, %r18, %r51;
	setp.ne.s16 	%p16, %rs2, 0;
	and.pred  	%p3, %p2, %p16;
	add.s32 	%r52, %r36, 103;
	max.s32 	%r53, %r52, 4;
	ld.const.f32 	%f9, [stencil+4];
	ld.const.f32 	%f10, [stencil+8];
	ld.const.f32 	%f11, [stencil+12];
	ld.const.f32 	%f12, [stencil+16];
	neg.s32 	%r78, %r53;
	shl.b32 	%r54, %r37, 2;
	add.s32 	%r55, %r39, %r54;
	add.s32 	%r56, %r55, 432;
	mad.lo.s32 	%r57, %r56, %r8, %r3;
	shl.b32 	%r58, %r34, 2;
	add.s32 	%r59, %r57, %r58;
	add.s32 	%r77, %r59, 436;
	mul.wide.u32 	%rd30, %r1, 4;
	add.s64 	%rd2, %rd1, %rd30;
	shl.b32 	%r60, %r37, 3;
	add.s32 	%r61, %r39, %r60;
	add.s32 	%r62, %r61, 864;
	mad.lo.s32 	%r63, %r62, %r8, %r3;
	add.s32 	%r64, %r63, %r58;
	add.s32 	%r76, %r64, 436;
	mad.lo.s32 	%r65, %r5, %r4, %r5;
	add.s32 	%r66, %r6, %r65;
	add.s32 	%r67, %r66, %r54;
	add.s32 	%r68, %r67, 432;
	mad.lo.s32 	%r69, %r68, %r8, %r3;
	add.s32 	%r70, %r69, %r58;
	add.s32 	%r75, %r70, 436;
	mul.wide.s32 	%rd31, %r10, 4;
	neg.s64 	%rd3, %rd31;
	cvta.to.global.u64 	%rd4, %rd42;
	cvta.to.global.u64 	%rd5, %rd40;
	cvta.to.global.u64 	%rd6, %rd41;
	ld.const.f32 	%f50, [stencil];
	not.pred 	%p20, %p3;
	not.pred 	%p21, %p2;
$L__BB0_18:
	mov.f32 	%f26, %f111;
	mov.f32 	%f111, %f112;
	mov.f32 	%f112, %f113;
	mov.f32 	%f113, %f114;
	mov.f32 	%f114, %f115;
	mov.f32 	%f115, %f116;
	mov.f32 	%f116, %f118;
	mul.wide.s32 	%rd7, %r77, 4;
	mul.wide.s32 	%rd32, %r76, 4;
	add.s64 	%rd8, %rd1, %rd32;
	@%p8 bra 	$L__BB0_20;
	ld.global.f32 	%f118, [%rd8];
$L__BB0_20:
	add.s64 	%rd9, %rd1, %rd7;
	setp.gt.u32 	%p18, %r6, 3;
	bar.sync 	0;
	@%p18 bra 	$L__BB0_22;
	add.s64 	%rd33, %rd9, %rd3;
	ld.global.f32 	%f46, [%rd33];
	st.shared.f32 	[%r16+16], %f46;
	mul.wide.s32 	%rd34, %r75, 4;
	add.s64 	%rd35, %rd1, %rd34;
	ld.global.f32 	%f47, [%rd35];
	st.shared.f32 	[%r17+16], %f47;
$L__BB0_22:
	setp.gt.u32 	%p19, %r2, 3;
	@%p19 bra 	$L__BB0_24;
	ld.global.f32 	%f48, [%rd9+-16];
	st.shared.f32 	[%r18], %f48;
	add.s64 	%rd36, %rd2, %rd7;
	ld.global.f32 	%f49, [%rd36];
	st.shared.f32 	[%r19+16], %f49;
$L__BB0_24:
	ld.param.f32 	%f108, [_Z14cuda_step_fd3dPfS_S_fffiiifS_b_param_5];
	ld.param.f32 	%f107, [_Z14cuda_step_fd3dPfS_S_fffiiifS_b_param_4];
	ld.param.f32 	%f106, [_Z14cuda_step_fd3dPfS_S_fffiiifS_b_param_3];
	st.shared.f32 	[%r16+400], %f113;
	bar.sync 	0;
	ld.shared.f32 	%f51, [%r16+396];
	ld.shared.f32 	%f52, [%r16+404];
	add.f32 	%f53, %f51, %f52;
	mul.f32 	%f54, %f9, %f53;
	fma.rn.f32 	%f55, %f113, %f50, %f54;
	shl.b32 	%r71, %r2, 2;
	mov.u32 	%r72, _ZZ14cuda_step_fd3dPfS_S_fffiiifS_bE4tile;
	add.s32 	%r73, %r72, %r71;
	mad.lo.s32 	%r74, %r6, 96, %r73;
	ld.shared.f32 	%f56, [%r74+304];
	ld.shared.f32 	%f57, [%r74+496];
	add.f32 	%f58, %f56, %f57;
	mul.f32 	%f59, %f9, %f58;
	fma.rn.f32 	%f60, %f113, %f50, %f59;
	add.f32 	%f61, %f114, %f112;
	mul.f32 	%f62, %f9, %f61;
	fma.rn.f32 	%f63, %f113, %f50, %f62;
	ld.shared.f32 	%f64, [%r16+392];
	ld.shared.f32 	%f65, [%r16+408];
	add.f32 	%f66, %f64, %f65;
	fma.rn.f32 	%f67, %f10, %f66, %f55;
	ld.shared.f32 	%f68, [%r74+208];
	ld.shared.f32 	%f69, [%r74+592];
	add.f32 	%f70, %f68, %f69;
	fma.rn.f32 	%f71, %f10, %f70, %f60;
	add.f32 	%f72, %f115, %f111;
	fma.rn.f32 	%f73, %f10, %f72, %f63;
	ld.shared.f32 	%f74, [%r16+388];
	ld.shared.f32 	%f75, [%r16+412];
	add.f32 	%f76, %f74, %f75;
	fma.rn.f32 	%f77, %f11, %f76, %f67;
	ld.shared.f32 	%f78, [%r74+112];
	ld.shared.f32 	%f79, [%r74+688];
	add.f32 	%f80, %f78, %f79;
	fma.rn.f32 	%f81, %f11, %f80, %f71;
	add.f32 	%f82, %f116, %f26;
	fma.rn.f32 	%f83, %f11, %f82, %f73;
	ld.shared.f32 	%f84, [%r16+384];
	ld.shared.f32 	%f85, [%r16+416];
	add.f32 	%f86, %f84, %f85;
	fma.rn.f32 	%f87, %f12, %f86, %f77;
	ld.shared.f32 	%f88, [%r74+16];
	ld.shared.f32 	%f89, [%r74+784];
	add.f32 	%f90, %f88, %f89;
	fma.rn.f32 	%f91, %f12, %f90, %f81;
	add.f32 	%f92, %f118, %f110;
	fma.rn.f32 	%f93, %f12, %f92, %f83;
	mul.f32 	%f31, %f106, %f87;
	mul.f32 	%f32, %f107, %f91;
	mul.f32 	%f33, %f108, %f93;
	@%p20 bra 	$L__BB0_26;
	add.f32 	%f94, %f31, %f32;
	add.f32 	%f95, %f94, %f33;
	add.s64 	%rd37, %rd4, %rd7;
	st.global.f32 	[%rd37], %f95;
$L__BB0_26:
	@%p21 bra 	$L__BB0_28;
	ld.param.f32 	%f109, [_Z14cuda_step_fd3dPfS_S_fffiiifS_b_param_9];
	add.s64 	%rd38, %rd5, %rd7;
	ld.global.f32 	%f96, [%rd9];
	cvt.f64.f32 	%fd1, %f96;
	add.f64 	%fd2, %fd1, %fd1;
	ld.global.f32 	%f97, [%rd38];
	cvt.f64.f32 	%fd3, %f97;
	sub.f64 	%fd4, %fd2, %fd3;
	add.s64 	%rd39, %rd6, %rd7;
	ld.global.f32 	%f98, [%rd39];
	mul.f32 	%f99, %f98, %f98;
	mul.f32 	%f100, %f109, %f99;
	mul.f32 	%f101, %f109, %f100;
	add.f32 	%f102, %f31, %f32;
	add.f32 	%f103, %f102, %f33;
	mul.f32 	%f104, %f103, %f101;
	cvt.f64.f32 	%fd5, %f104;
	add.f64 	%fd6, %fd4, %fd5;
	cvt.rn.f32.f64 	%f105, %fd6;
	st.global.f32 	[%rd38], %f105;
$L__BB0_28:
	add.s32 	%r78, %r78, 1;
	add.s32 	%r77, %r77, %r9;
	add.s32 	%r76, %r76, %r9;
	add.s32 	%r75, %r75, %r9;
	setp.ne.s32 	%p22, %r78, -3;
	mov.f32 	%f110, %f26;
	@%p22 bra 	$L__BB0_18;
$L__BB0_29:
	ret;

}
	// .globl	_Z15cuda_add_sourcebPfS_Pii
.visible .entry _Z15cuda_add_sourcebPfS_Pii(
	.param .u8 _Z15cuda_add_sourcebPfS_Pii_param_0,
	.param .u64 .ptr .align 1 _Z15cuda_add_sourcebPfS_Pii_param_1,
	.param .u64 .ptr .align 1 _Z15cuda_add_sourcebPfS_Pii_param_2,
	.param .u64 .ptr .align 1 _Z15cuda_add_sourcebPfS_Pii_param_3,
	.param .u32 _Z15cuda_add_sourcebPfS_Pii_param_4
)
{
	.reg .pred 	%p<3>;
	.reg .b16 	%rs<2>;
	.reg .b32 	%r<8>;
	.reg .b32 	%f<7>;
	.reg .b64 	%rd<17>;

	ld.param.s8 	%rs1, [_Z15cuda_add_sourcebPfS_Pii_param_0];
	ld.param.u64 	%rd4, [_Z15cuda_add_sourcebPfS_Pii_param_1];
	ld.param.u64 	%rd5, [_Z15cuda_add_sourcebPfS_Pii_param_2];
	ld.param.u64 	%rd6, [_Z15cuda_add_sourcebPfS_Pii_param_3];
	ld.param.u32 	%r2, [_Z15cuda_add_sourcebPfS_Pii_param_4];
	cvta.to.global.u64 	%rd1, %rd4;
	cvta.to.global.u64 	%rd2, %rd6;
	cvta.to.global.u64 	%rd3, %rd5;
	mov.u32 	%r3, %tid.x;
	mov.u32 	%r4, %ctaid.x;
	mov.u32 	%r5, %ntid.x;
	mad.lo.s32 	%r1, %r4, %r5, %r3;
	setp.ge.s32 	%p1, %r1, %r2;
	@%p1 bra 	$L__BB1_4;
	setp.eq.s16 	%p2, %rs1, 0;
	@%p2 bra 	$L__BB1_3;
	mul.wide.s32 	%rd7, %r1, 4;
	add.s64 	%rd8, %rd3, %rd7;
	ld.global.f32 	%f1, [%rd8];
	add.s64 	%rd9, %rd2, %rd7;
	ld.global.u32 	%r6, [%rd9];
	mul.wide.s32 	%rd10, %r6, 4;
	add.s64 	%rd11, %rd1, %rd10;
	ld.global.f32 	%f2, [%rd11];
	add.f32 	%f3, %f1, %f2;
	st.global.f32 	[%rd11], %f3;
	bra.uni 	$L__BB1_4;
$L__BB1_3:
	mul.wide.s32 	%rd12, %r1, 4;
	add.s64 	%rd13, %rd3, %rd12;
	ld.global.f32 	%f4, [%rd13];
	add.s64 	%rd14, %rd2, %rd12;
	ld.global.u32 	%r7, [%rd14];
	mul.wide.s32 	%rd15, %r7, 4;
	add.s64 	%rd16, %rd1, %rd15;
	ld.global.f32 	%f5, [%rd16];
	sub.f32 	%f6, %f5, %f4;
	st.global.f32 	[%rd16], %f6;
$L__BB1_4:
	ret;

}
	// .globl	_Z11cuda_recordPfS_Piiiib
.visible .entry _Z11cuda_recordPfS_Piiiib(
	.param .u64 .ptr .align 1 _Z11cuda_recordPfS_Piiiib_param_0,
	.param .u64 .ptr .align 1 _Z11cuda_recordPfS_Piiiib_param_1,
	.param .u64 .ptr .align 1 _Z11cuda_recordPfS_Piiiib_param_2,
	.param .u32 _Z11cuda_recordPfS_Piiiib_param_3,
	.param .u32 _Z11cuda_recordPfS_Piiiib_param_4,
	.param .u32 _Z11cuda_recordPfS_Piiiib_param_5,
	.param .u8 _Z11cuda_recordPfS_Piiiib_param_6
)
{
	.reg .pred 	%p<3>;
	.reg .b16 	%rs<2>;
	.reg .b32 	%r<12>;
	.reg .b32 	%f<3>;
	.reg .b64 	%rd<19>;

	ld.param.u64 	%rd4, [_Z11cuda_recordPfS_Piiiib_param_0];
	ld.param.u64 	%rd5, [_Z11cuda_recordPfS_Piiiib_param_1];
	ld.param.u64 	%rd6, [_Z11cuda_recordPfS_Piiiib_param_2];
	ld.param.u32 	%r4, [_Z11cuda_recordPfS_Piiiib_param_3];
	ld.param.u32 	%r2, [_Z11cuda_recordPfS_Piiiib_param_4];
	ld.param.u32 	%r3, [_Z11cuda_recordPfS_Piiiib_param_5];
	ld.param.s8 	%rs1, [_Z11cuda_recordPfS_Piiiib_param_6];
	cvta.to.global.u64 	%rd1, %rd5;
	cvta.to.global.u64 	%rd2, %rd4;
	cvta.to.global.u64 	%rd3, %rd6;
	mov.u32 	%r5, %tid.x;
	mov.u32 	%r6, %ntid.x;
	mov.u32 	%r7, %ctaid.x;
	mad.lo.s32 	%r1, %r6, %r7, %r5;
	setp.ge.s32 	%p1, %r1, %r4;
	@%p1 bra 	$L__BB2_4;
	setp.eq.s16 	%p2, %rs1, 0;
	@%p2 bra 	$L__BB2_3;
	mul.wide.s32 	%rd7, %r1, 4;
	add.s64 	%rd8, %rd3, %rd7;
	ld.global.u32 	%r8, [%rd8];
	mul.wide.s32 	%rd9, %r8, 4;
	add.s64 	%rd10, %rd2, %rd9;
	ld.global.f32 	%f1, [%rd10];
	mad.lo.s32 	%r9, %r3, %r1, %r2;
	mul.wide.s32 	%rd11, %r9, 4;
	add.s64 	%rd12, %rd1, %rd11;
	st.global.f32 	[%rd12], %f1;
	bra.uni 	$L__BB2_4;
$L__BB2_3:
	mad.lo.s32 	%r10, %r3, %r1, %r2;
	mul.wide.s32 	%rd13, %r10, 4;
	add.s64 	%rd14, %rd1, %rd13;
	ld.global.f32 	%f2, [%rd14];
	mul.wide.s32 	%rd15, %r1, 4;
	add.s64 	%rd16, %rd3, %rd15;
	ld.global.u32 	%r11, [%rd16];
	mul.wide.s32 	%rd17, %r11, 4;
	add.s64 	%rd18, %rd2, %rd17;
	st.global.f32 	[%rd18], %f2;
$L__BB2_4:
	ret;

}
	// .globl	_Z14cuda_cal_illumPfS_iii
.visible .entry _Z14cuda_cal_illumPfS_iii(
	.param .u64 .ptr .align 1 _Z14cuda_cal_illumPfS_iii_param_0,
	.param .u64 .ptr .align 1 _Z14cuda_cal_illumPfS_iii_param_1,
	.param .u32 _Z14cuda_cal_illumPfS_iii_param_2,
	.param .u32 _Z14cuda_cal_illumPfS_iii_param_3,
	.param .u32 _Z14cuda_cal_illumPfS_iii_param_4
)
{
	.reg .pred 	%p<11>;
	.reg .b32 	%r<66>;
	.reg .b32 	%f<16>;
	.reg .b64 	%rd<20>;

	ld.param.u64 	%rd3, [_Z14cuda_cal_illumPfS_iii_param_0];
	ld.param.u64 	%rd4, [_Z14cuda_cal_illumPfS_iii_param_1];
	ld.param.u32 	%r37, [_Z14cuda_cal_illumPfS_iii_param_2];
	ld.param.u32 	%r35, [_Z14cuda_cal_illumPfS_iii_param_3];
	ld.param.u32 	%r36, [_Z14cuda_cal_illumPfS_iii_param_4];
	cvta.to.global.u64 	%rd1, %rd3;
	cvta.to.global.u64 	%rd2, %rd4;
	mov.u32 	%r38, %ctaid.x;
	mov.u32 	%r39, %ntid.x;
	mul.lo.s32 	%r1, %r38, %r39;
	mov.u32 	%r40, %ctaid.y;
	mov.u32 	%r41, %ntid.y;
	mul.lo.s32 	%r2, %r40, %r41;
	mov.u32 	%r3, %tid.y;
	add.s32 	%r4, %r37, 108;
	add.s32 	%r5, %r35, 108;
	setp.lt.s32 	%p1, %r36, -107;
	@%p1 bra 	$L__BB3_17;
	add.s32 	%r43, %r36, 108;
	mov.u32 	%r6, %tid.x;
	mul.lo.s32 	%r7, %r5, %r4;
	mul.lo.s32 	%r8, %r7, %r43;
	max.s32 	%r9, %r43, 1;
	and.b32  	%r10, %r9, 3;
	setp.lt.s32 	%p2, %r43, 4;
	mov.b32 	%r63, 0;
	@%p2 bra 	$L__BB3_12;
	and.b32  	%r63, %r9, 2147483644;
	neg.s32 	%r62, %r63;
	add.s32 	%r44, %r6, %r1;
	add.s32 	%r45, %r3, %r2;
	add.s32 	%r46, %r45, %r35;
	add.s32 	%r47, %r46, 108;
	mad.lo.s32 	%r61, %r47, %r4, %r44;
	shl.b32 	%r48, %r35, 2;
	add.s32 	%r49, %r48, 432;
	mul.lo.s32 	%r14, %r49, %r4;
	shl.b32 	%r50, %r35, 1;
	add.s32 	%r51, %r45, %r50;
	add.s32 	%r52, %r51, 216;
	mad.lo.s32 	%r60, %r52, %r4, %r44;
	mad.lo.s32 	%r53, %r35, 3, %r45;
	add.s32 	%r54, %r53, 324;
	mad.lo.s32 	%r59, %r54, %r4, %r44;
	mad.lo.s32 	%r58, %r45, %r4, %r44;
$L__BB3_3:
	setp.ge.s32 	%p3, %r58, %r8;
	@%p3 bra 	$L__BB3_5;
	mul.wide.s32 	%rd5, %r58, 4;
	add.s64 	%rd6, %rd2, %rd5;
	ld.global.f32 	%f1, [%rd6];
	add.s64 	%rd7, %rd1, %rd5;
	ld.global.f32 	%f2, [%rd7];
	fma.rn.f32 	%f3, %f1, %f1, %f2;
	st.global.f32 	[%rd7], %f3;
$L__BB3_5:
	setp.ge.s32 	%p4, %r61, %r8;
	@%p4 bra 	$L__BB3_7;
	mul.wide.s32 	%rd8, %r61, 4;
	add.s64 	%rd9, %rd2, %rd8;
	ld.global.f32 	%f4, [%rd9];
	add.s64 	%rd10, %rd1, %rd8;
	ld.global.f32 	%f5, [%rd10];
	fma.rn.f32 	%f6, %f4, %f4, %f5;
	st.global.f32 	[%rd10], %f6;
$L__BB3_7:
	setp.ge.s32 	%p5, %r60, %r8;
	@%p5 bra 	$L__BB3_9;
	mul.wide.s32 	%rd11, %r60, 4;
	add.s64 	%rd12, %rd2, %rd11;
	ld.global.f32 	%f7, [%rd12];
	add.s64 	%rd13, %rd1, %rd11;
	ld.global.f32 	%f8, [%rd13];
	fma.rn.f32 	%f9, %f7, %f7, %f8;
	st.global.f32 	[%rd13], %f9;
$L__BB3_9:
	setp.ge.s32 	%p6, %r59, %r8;
	@%p6 bra 	$L__BB3_11;
	mul.wide.s32 	%rd14, %r59, 4;
	add.s64 	%rd15, %rd2, %rd14;
	ld.global.f32 	%f10, [%rd15];
	add.s64 	%rd16, %rd1, %rd14;
	ld.global.f32 	%f11, [%rd16];
	fma.rn.f32 	%f12, %f10, %f10, %f11;
	st.global.f32 	[%rd16], %f12;
$L__BB3_11:
	add.s32 	%r62, %r62, 4;
	add.s32 	%r61, %r61, %r14;
	add.s32 	%r60, %r60, %r14;
	add.s32 	%r59, %r59, %r14;
	add.s32 	%r58, %r58, %r14;
	setp.ne.s32 	%p7, %r62, 0;
	@%p7 bra 	$L__BB3_3;
$L__BB3_12:
	setp.eq.s32 	%p8, %r10, 0;
	@%p8 bra 	$L__BB3_17;
	add.s32 	%r55, %r6, %r1;
	add.s32 	%r56, %r3, %r2;
	mad.lo.s32 	%r57, %r63, %r5, %r56;
	mad.lo.s32 	%r65, %r57, %r4, %r55;
	neg.s32 	%r64, %r10;
$L__BB3_14:
	.pragma "nounroll";
	setp.ge.s32 	%p9, %r65, %r8;
	@%p9 bra 	$L__BB3_16;
	mul.wide.s32 	%rd17, %r65, 4;
	add.s64 	%rd18, %rd2, %rd17;
	ld.global.f32 	%f13, [%rd18];
	add.s64 	%rd19, %rd1, %rd17;
	ld.global.f32 	%f14, [%rd19];
	fma.rn.f32 	%f15, %f13, %f13, %f14;
	st.global.f32 	[%rd19], %f15;
$L__BB3_16:
	add.s32 	%r65, %r65, %r7;
	add.s32 	%r64, %r64, 1;
	setp.ne.s32 	%p10, %r64, 0;
	@%p10 bra 	$L__BB3_14;
$L__BB3_17:
	ret;

}
	// .globl	_Z10cuda_illumPfS_iii
.visible .entry _Z10cuda_illumPfS_iii(
	.param .u64 .ptr .align 1 _Z10cuda_illumPfS_iii_param_0,
	.param .u64 .ptr .align 1 _Z10cuda_illumPfS_iii_param_1,
	.param .u32 _Z10cuda_illumPfS_iii_param_2,
	.param .u32 _Z10cuda_illumPfS_iii_param_3,
	.param .u32 _Z10cuda_illumPfS_iii_param_4
)
{
	.reg .pred 	%p<16>;
	.reg .b32 	%r<66>;
	.reg .b32 	%f<16>;
	.reg .b64 	%rd<25>;

	ld.param.u64 	%rd3, [_Z10cuda_illumPfS_iii_param_0];
	ld.param.u64 	%rd4, [_Z10cuda_illumPfS_iii_param_1];
	ld.param.u32 	%r37, [_Z10cuda_illumPfS_iii_param_2];
	ld.param.u32 	%r35, [_Z10cuda_illumPfS_iii_param_3];
	ld.param.u32 	%r36, [_Z10cuda_illumPfS_iii_param_4];
	cvta.to.global.u64 	%rd1, %rd3;
	cvta.to.global.u64 	%rd2, %rd4;
	mov.u32 	%r38, %ctaid.x;
	mov.u32 	%r39, %ntid.x;
	mul.lo.s32 	%r1, %r38, %r39;
	mov.u32 	%r40, %ctaid.y;
	mov.u32 	%r41, %ntid.y;
	mul.lo.s32 	%r2, %r40, %r41;
	mov.u32 	%r3, %tid.y;
	add.s32 	%r4, %r37, 108;
	add.s32 	%r5, %r35, 108;
	setp.lt.s32 	%p1, %r36, -107;
	@%p1 bra 	$L__BB4_22;
	add.s32 	%r43, %r36, 108;
	mov.u32 	%r6, %tid.x;
	mul.lo.s32 	%r7, %r5, %r4;
	mul.lo.s32 	%r8, %r7, %r43;
	max.s32 	%r9, %r43, 1;
	and.b32  	%r10, %r9, 3;
	setp.lt.s32 	%p2, %r43, 4;
	mov.b32 	%r63, 0;
	@%p2 bra 	$L__BB4_16;
	and.b32  	%r63, %r9, 2147483644;
	neg.s32 	%r62, %r63;
	add.s32 	%r44, %r6, %r1;
	add.s32 	%r45, %r3, %r2;
	add.s32 	%r46, %r45, %r35;
	add.s32 	%r47, %r46, 108;
	mad.lo.s32 	%r61, %r47, %r4, %r44;
	shl.b32 	%r48, %r35, 2;
	add.s32 	%r49, %r48, 432;
	mul.lo.s32 	%r14, %r49, %r4;
	shl.b32 	%r50, %r35, 1;
	add.s32 	%r51, %r45, %r50;
	add.s32 	%r52, %r51, 216;
	mad.lo.s32 	%r60, %r52, %r4, %r44;
	mad.lo.s32 	%r53, %r35, 3, %r45;
	add.s32 	%r54, %r53, 324;
	mad.lo.s32 	%r59, %r54, %r4, %r44;
	mad.lo.s32 	%r58, %r45, %r4, %r44;
$L__BB4_3:
	setp.ge.s32 	%p3, %r58, %r8;
	@%p3 bra 	$L__BB4_6;
	mul.wide.s32 	%rd5, %r58, 4;
	add.s64 	%rd6, %rd2, %rd5;
	ld.global.f32 	%f1, [%rd6];
	setp.eq.f32 	%p4, %f1, 0f00000000;
	@%p4 bra 	$L__BB4_6;
	add.s64 	%rd8, %rd1, %rd5;
	ld.global.f32 	%f6, [%rd8];
	div.rn.f32 	%f7, %f6, %f1;
	st.global.f32 	[%rd8], %f7;
$L__BB4_6:
	setp.ge.s32 	%p5, %r61, %r8;
	@%p5 bra 	$L__BB4_9;
	mul.wide.s32 	%rd9, %r61, 4;
	add.s64 	%rd10, %rd2, %rd9;
	ld.global.f32 	%f2, [%rd10];
	setp.eq.f32 	%p6, %f2, 0f00000000;
	@%p6 bra 	$L__BB4_9;
	add.s64 	%rd12, %rd1, %rd9;
	ld.global.f32 	%f8, [%rd12];
	div.rn.f32 	%f9, %f8, %f2;
	st.global.f32 	[%rd12], %f9;
$L__BB4_9:
	setp.ge.s32 	%p7, %r60, %r8;
	@%p7 bra 	$L__BB4_12;
	mul.wide.s32 	%rd13, %r60, 4;
	add.s64 	%rd14, %rd2, %rd13;
	ld.global.f32 	%f3, [%rd14];
	setp.eq.f32 	%p8, %f3, 0f00000000;
	@%p8 bra 	$L__BB4_12;
	add.s64 	%rd16, %rd1, %rd13;
	ld.global.f32 	%f10, [%rd16];
	div.rn.f32 	%f11, %f10, %f3;
	st.global.f32 	[%rd16], %f11;
$L__BB4_12:
	setp.ge.s32 	%p9, %r59, %r8;
	@%p9 bra 	$L__BB4_15;
	mul.wide.s32 	%rd17, %r59, 4;
	add.s64 	%rd18, %rd2, %rd17;
	ld.global.f32 	%f4, [%rd18];
	setp.eq.f32 	%p10, %f4, 0f00000000;
	@%p10 bra 	$L__BB4_15;
	add.s64 	%rd20, %rd1, %rd17;
	ld.global.f32 	%f12, [%rd20];
	div.rn.f32 	%f13, %f12, %f4;
	st.global.f32 	[%rd20], %f13;
$L__BB4_15:
	add.s32 	%r62, %r62, 4;
	add.s32 	%r61, %r61, %r14;
	add.s32 	%r60, %r60, %r14;
	add.s32 	%r59, %r59, %r14;
	add.s32 	%r58, %r58, %r14;
	setp.ne.s32 	%p11, %r62, 0;
	@%p11 bra 	$L__BB4_3;
$L__BB4_16:
	setp.eq.s32 	%p12, %r10, 0;
	@%p12 bra 	$L__BB4_22;
	add.s32 	%r55, %r6, %r1;
	add.s32 	%r56, %r3, %r2;
	mad.lo.s32 	%r57, %r63, %r5, %r56;
	mad.lo.s32 	%r65, %r57, %r4, %r55;
	neg.s32 	%r64, %r10;
$L__BB4_18:
	.pragma "nounroll";
	setp.ge.s32 	%p13, %r65, %r8;
	@%p13 bra 	$L__BB4_21;
	mul.wide.s32 	%rd21, %r65, 4;
	add.s64 	%rd22, %rd2, %rd21;
	ld.global.f32 	%f5, [%rd22];
	setp.eq.f32 	%p14, %f5, 0f00000000;
	@%p14 bra 	$L__BB4_21;
	add.s64 	%rd24, %rd1, %rd21;
	ld.global.f32 	%f14, [%rd24];
	div.rn.f32 	%f15, %f14, %f5;
	st.global.f32 	[%rd24], %f15;
$L__BB4_21:
	add.s32 	%r65, %r65, %r7;
	add.s32 	%r64, %r64, 1;
	setp.ne.s32 	%p15, %r64, 0;
	@%p15 bra 	$L__BB4_18;
$L__BB4_22:
	ret;

}
	// .globl	_Z8cuda_sumPfS_iii
.visible .entry _Z8cuda_sumPfS_iii(
	.param .u64 .ptr .align 1 _Z8cuda_sumPfS_iii_param_0,
	.param .u64 .ptr .align 1 _Z8cuda_sumPfS_iii_param_1,
	.param .u32 _Z8cuda_sumPfS_iii_param_2,
	.param .u32 _Z8cuda_sumPfS_iii_param_3,
	.param .u32 _Z8cuda_sumPfS_iii_param_4
)
{
	.reg .pred 	%p<11>;
	.reg .b32 	%r<66>;
	.reg .b32 	%f<16>;
	.reg .b64 	%rd<20>;

	ld.param.u64 	%rd3, [_Z8cuda_sumPfS_iii_param_0];
	ld.param.u64 	%rd4, [_Z8cuda_sumPfS_iii_param_1];
	ld.param.u32 	%r37, [_Z8cuda_sumPfS_iii_param_2];
	ld.param.u32 	%r35, [_Z8cuda_sumPfS_iii_param_3];
	ld.param.u32 	%r36, [_Z8cuda_sumPfS_iii_param_4];
	cvta.to.global.u64 	%rd1, %rd3;
	cvta.to.global.u64 	%rd2, %rd4;
	mov.u32 	%r38, %ctaid.x;
	mov.u32 	%r39, %ntid.x;
	mul.lo.s32 	%r1, %r38, %r39;
	mov.u32 	%r40, %ctaid.y;
	mov.u32 	%r41, %ntid.y;
	mul.lo.s32 	%r2, %r40, %r41;
	mov.u32 	%r3, %tid.y;
	add.s32 	%r4, %r37, 108;
	add.s32 	%r5, %r35, 108;
	setp.lt.s32 	%p1, %r36, -107;
	@%p1 bra 	$L__BB5_17;
	add.s32 	%r43, %r36, 108;
	mov.u32 	%r6, %tid.x;
	mul.lo.s32 	%r7, %r5, %r4;
	mul.lo.s32 	%r8, %r7, %r43;
	max.s32 	%r9, %r43, 1;
	and.b32  	%r10, %r9, 3;
	setp.lt.s32 	%p2, %r43, 4;
	mov.b32 	%r63, 0;
	@%p2 bra 	$L__BB5_12;
	and.b32  	%r63, %r9, 2147483644;
	neg.s32 	%r62, %r63;
	add.s32 	%r44, %r6, %r1;
	add.s32 	%r45, %r3, %r2;
	add.s32 	%r46, %r45, %r35;
	add.s32 	%r47, %r46, 108;
	mad.lo.s32 	%r61, %r47, %r4, %r44;
	shl.b32 	%r48, %r35, 2;
	add.s32 	%r49, %r48, 432;
	mul.lo.s32 	%r14, %r49, %r4;
	shl.b32 	%r50, %r35, 1;
	add.s32 	%r51, %r45, %r50;
	add.s32 	%r52, %r51, 216;
	mad.lo.s32 	%r60, %r52, %r4, %r44;
	mad.lo.s32 	%r53, %r35, 3, %r45;
	add.s32 	%r54, %r53, 324;
	mad.lo.s32 	%r59, %r54, %r4, %r44;
	mad.lo.s32 	%r58, %r45, %r4, %r44;
$L__BB5_3:
	setp.ge.s32 	%p3, %r58, %r8;
	@%p3 bra 	$L__BB5_5;
	mul.wide.s32 	%rd5, %r58, 4;
	add.s64 	%rd6, %rd2, %rd5;
	ld.global.f32 	%f1, [%rd6];
	add.s64 	%rd7, %rd1, %rd5;
	ld.global.f32 	%f2, [%rd7];
	add.f32 	%f3, %f1, %f2;
	st.global.f32 	[%rd7], %f3;
$L__BB5_5:
	setp.ge.s32 	%p4, %r61, %r8;
	@%p4 bra 	$L__BB5_7;
	mul.wide.s32 	%rd8, %r61, 4;
	add.s64 	%rd9, %rd2, %rd8;
	ld.global.f32 	%f4, [%rd9];
	add.s64 	%rd10, %rd1, %rd8;
	ld.global.f32 	%f5, [%rd10];
	add.f32 	%f6, %f4, %f5;
	st.global.f32 	[%rd10], %f6;
$L__BB5_7:
	setp.ge.s32 	%p5, %r60, %r8;
	@%p5 bra 	$L__BB5_9;
	mul.wide.s32 	%rd11, %r60, 4;
	add.s64 	%rd12, %rd2, %rd11;
	ld.global.f32 	%f7, [%rd12];
	add.s64 	%rd13, %rd1, %rd11;
	ld.global.f32 	%f8, [%rd13];
	add.f32 	%f9, %f7, %f8;
	st.global.f32 	[%rd13], %f9;
$L__BB5_9:
	setp.ge.s32 	%p6, %r59, %r8;
	@%p6 bra 	$L__BB5_11;
	mul.wide.s32 	%rd14, %r59, 4;
	add.s64 	%rd15, %rd2, %rd14;
	ld.global.f32 	%f10, [%rd15];
	add.s64 	%rd16, %rd1, %rd14;
	ld.global.f32 	%f11, [%rd16];
	add.f32 	%f12, %f10, %f11;
	st.global.f32 	[%rd16], %f12;
$L__BB5_11:
	add.s32 	%r62, %r62, 4;
	add.s32 	%r61, %r61, %r14;
	add.s32 	%r60, %r60, %r14;
	add.s32 	%r59, %r59, %r14;
	add.s32 	%r58, %r58, %r14;
	setp.ne.s32 	%p7, %r62, 0;
	@%p7 bra 	$L__BB5_3;
$L__BB5_12:
	setp.eq.s32 	%p8, %r10, 0;
	@%p8 bra 	$L__BB5_17;
	add.s32 	%r55, %r6, %r1;
	add.s32 	%r56, %r3, %r2;
	mad.lo.s32 	%r57, %r63, %r5, %r56;
	mad.lo.s32 	%r65, %r57, %r4, %r55;
	neg.s32 	%r64, %r10;
$L__BB5_14:
	.pragma "nounroll";
	setp.ge.s32 	%p9, %r65, %r8;
	@%p9 bra 	$L__BB5_16;
	mul.wide.s32 	%rd17, %r65, 4;
	add.s64 	%rd18, %rd2, %rd17;
	ld.global.f32 	%f13, [%rd18];
	add.s64 	%rd19, %rd1, %rd17;
	ld.global.f32 	%f14, [%rd19];
	add.f32 	%f15, %f13, %f14;
	st.global.f32 	[%rd19], %f15;
$L__BB5_16:
	add.s32 	%r65, %r65, %r7;
	add.s32 	%r64, %r64, 1;
	setp.ne.s32 	%p10, %r64, 0;
	@%p10 bra 	$L__BB5_14;
$L__BB5_17:
	ret;

}
	// .globl	_Z18cuda_cal_migrationPfS_S_iii
.visible .entry _Z18cuda_cal_migrationPfS_S_iii(
	.param .u64 .ptr .align 1 _Z18cuda_cal_migrationPfS_S_iii_param_0,
	.param .u64 .ptr .align 1 _Z18cuda_cal_migrationPfS_S_iii_param_1,
	.param .u64 .ptr .align 1 _Z18cuda_cal_migrationPfS_S_iii_param_2,
	.param .u32 _Z18cuda_cal_migrationPfS_S_iii_param_3,
	.param .u32 _Z18cuda_cal_migrationPfS_S_iii_param_4,
	.param .u32 _Z18cuda_cal_migrationPfS_S_iii_param_5
)
{
	.reg .pred 	%p<11>;
	.reg .b32 	%r<66>;
	.reg .b32 	%f<21>;
	.reg .b64 	%rd<27>;

	ld.param.u64 	%rd4, [_Z18cuda_cal_migrationPfS_S_iii_param_0];
	ld.param.u64 	%rd5, [_Z18cuda_cal_migrationPfS_S_iii_param_1];
	ld.param.u64 	%rd6, [_Z18cuda_cal_migrationPfS_S_iii_param_2];
	ld.param.u32 	%r37, [_Z18cuda_cal_migrationPfS_S_iii_param_3];
	ld.param.u32 	%r35, [_Z18cuda_cal_migrationPfS_S_iii_param_4];
	ld.param.u32 	%r36, [_Z18cuda_cal_migrationPfS_S_iii_param_5];
	cvta.to.global.u64 	%rd1, %rd4;
	cvta.to.global.u64 	%rd2, %rd6;
	cvta.to.global.u64 	%rd3, %rd5;
	mov.u32 	%r38, %ctaid.x;
	mov.u32 	%r39, %ntid.x;
	mul.lo.s32 	%r1, %r38, %r39;
	mov.u32 	%r40, %ctaid.y;
	mov.u32 	%r41, %ntid.y;
	mul.lo.s32 	%r2, %r40, %r41;
	mov.u32 	%r3, %tid.y;
	add.s32 	%r4, %r37, 108;
	add.s32 	%r5, %r35, 108;
	setp.lt.s32 	%p1, %r36, -107;
	@%p1 bra 	$L__BB6_17;
	add.s32 	%r43, %r36, 108;
	mov.u32 	%r6, %tid.x;
	mul.lo.s32 	%r7, %r5, %r4;
	mul.lo.s32 	%r8, %r7, %r43;
	max.s32 	%r9, %r43, 1;
	and.b32  	%r10, %r9, 3;
	setp.lt.s32 	%p2, %r43, 4;
	mov.b32 	%r63, 0;
	@%p2 bra 	$L__BB6_12;
	and.b32  	%r63, %r9, 2147483644;
	neg.s32 	%r62, %r63;
	add.s32 	%r44, %r6, %r1;
	add.s32 	%r45, %r3, %r2;
	add.s32 	%r46, %r45, %r35;
	add.s32 	%r47, %r46, 108;
	mad.lo.s32 	%r61, %r47, %r4, %r44;
	shl.b32 	%r48, %r35, 2;
	add.s32 	%r49, %r48, 432;
	mul.lo.s32 	%r14, %r49, %r4;
	shl.b32 	%r50, %r35, 1;
	add.s32 	%r51, %r45, %r50;
	add.s32 	%r52, %r51, 216;
	mad.lo.s32 	%r60, %r52, %r4, %r44;
	mad.lo.s32 	%r53, %r35, 3, %r45;
	add.s32 	%r54, %r53, 324;
	mad.lo.s32 	%r59, %r54, %r4, %r44;
	mad.lo.s32 	%r58, %r45, %r4, %r44;
$L__BB6_3:
	setp.ge.s32 	%p3, %r58, %r8;
	@%p3 bra 	$L__BB6_5;
	mul.wide.s32 	%rd7, %r58, 4;
	add.s64 	%rd8, %rd3, %rd7;
	ld.global.f32 	%f1, [%rd8];
	add.s64 	%rd9, %rd2, %rd7;
	ld.global.f32 	%f2, [%rd9];
	add.s64 	%rd10, %rd1, %rd7;
	ld.global.f32 	%f3, [%rd10];
	fma.rn.f32 	%f4, %f1, %f2, %f3;
	st.global.f32 	[%rd10], %f4;
$L__BB6_5:
	setp.ge.s32 	%p4, %r61, %r8;
	@%p4 bra 	$L__BB6_7;
	mul.wide.s32 	%rd11, %r61, 4;
	add.s64 	%rd12, %rd3, %rd11;
	ld.global.f32 	%f5, [%rd12];
	add.s64 	%rd13, %rd2, %rd11;
	ld.global.f32 	%f6, [%rd13];
	add.s64 	%rd14, %rd1, %rd11;
	ld.global.f32 	%f7, [%rd14];
	fma.rn.f32 	%f8, %f5, %f6, %f7;
	st.global.f32 	[%rd14], %f8;
$L__BB6_7:
	setp.ge.s32 	%p5, %r60, %r8;
	@%p5 bra 	$L__BB6_9;
	mul.wide.s32 	%rd15, %r60, 4;
	add.s64 	%rd16, %rd3, %rd15;
	ld.global.f32 	%f9, [%rd16];
	add.s64 	%rd17, %rd2, %rd15;
	ld.global.f32 	%f10, [%rd17];
	add.s64 	%rd18, %rd1, %rd15;
	ld.global.f32 	%f11, [%rd18];
	fma.rn.f32 	%f12, %f9, %f10, %f11;
	st.global.f32 	[%rd18], %f12;
$L__BB6_9:
	setp.ge.s32 	%p6, %r59, %r8;
	@%p6 bra 	$L__BB6_11;
	mul.wide.s32 	%rd19, %r59, 4;
	add.s64 	%rd20, %rd3, %rd19;
	ld.global.f32 	%f13, [%rd20];
	add.s64 	%rd21, %rd2, %rd19;
	ld.global.f32 	%f14, [%rd21];
	add.s64 	%rd22, %rd1, %rd19;
	ld.global.f32 	%f15, [%rd22];
	fma.rn.f32 	%f16, %f13, %f14, %f15;
	st.global.f32 	[%rd22], %f16;
$L__BB6_11:
	add.s32 	%r62, %r62, 4;
	add.s32 	%r61, %r61, %r14;
	add.s32 	%r60, %r60, %r14;
	add.s32 	%r59, %r59, %r14;
	add.s32 	%r58, %r58, %r14;
	setp.ne.s32 	%p7, %r62, 0;
	@%p7 bra 	$L__BB6_3;
$L__BB6_12:
	setp.eq.s32 	%p8, %r10, 0;
	@%p8 bra 	$L__BB6_17;
	add.s32 	%r55, %r6, %r1;
	add.s32 	%r56, %r3, %r2;
	mad.lo.s32 	%r57, %r63, %r5, %r56;
	mad.lo.s32 	%r65, %r57, %r4, %r55;
	neg.s32 	%r64, %r10;
$L__BB6_14:
	.pragma "nounroll";
	setp.ge.s32 	%p9, %r65, %r8;
	@%p9 bra 	$L__BB6_16;
	mul.wide.s32 	%rd23, %r65, 4;
	add.s64 	%rd24, %rd3, %rd23;
	ld.global.f32 	%f17, [%rd24];
	add.s64 	%rd25, %rd2, %rd23;
	ld.global.f32 	%f18, [%rd25];
	add.s64 	%rd26, %rd1, %rd23;
	ld.global.f32 	%f19, [%rd26];
	fma.rn.f32 	%f20, %f17, %f18, %f19;
	st.global.f32 	[%rd26], %f20;
$L__BB6_16:
	add.s32 	%r65, %r65, %r7;
	add.s32 	%r64, %r64, 1;
	setp.ne.s32 	%p10, %r64, 0;
	@%p10 bra 	$L__BB6_14;
$L__BB6_17:
	ret;

}
	// .globl	_Z16cuda_absorb_bndrPfS_iiif
.visible .entry _Z16cuda_absorb_bndrPfS_iiif(
	.param .u64 .ptr .align 1 _Z16cuda_absorb_bndrPfS_iiif_param_0,
	.param .u64 .ptr .align 1 _Z16cuda_absorb_bndrPfS_iiif_param_1,
	.param .u32 _Z16cuda_absorb_bndrPfS_iiif_param_2,
	.param .u32 _Z16cuda_absorb_bndrPfS_iiif_param_3,
	.param .u32 _Z16cuda_absorb_bndrPfS_iiif_param_4,
	.param .f32 _Z16cuda_absorb_bndrPfS_iiif_param_5
)
{
	.reg .pred 	%p<59>;
	.reg .b32 	%r<122>;
	.reg .b32 	%f<27>;
	.reg .b64 	%rd<45>;
	.reg .b64 	%fd<112>;

	ld.param.u32 	%r19, [_Z16cuda_absorb_bndrPfS_iiif_param_4];
	mov.u32 	%r20, %ctaid.x;
	mov.u32 	%r21, %ntid.x;
	mov.u32 	%r22, %tid.x;
	mad.lo.s32 	%r1, %r20, %r21, %r22;
	setp.lt.s32 	%p9, %r19, -107;
	@%p9 bra 	$L__BB7_15;
	ld.param.f32 	%f26, [_Z16cuda_absorb_bndrPfS_iiif_param_5];
	ld.param.u32 	%r115, [_Z16cuda_absorb_bndrPfS_iiif_param_4];
	ld.param.u32 	%r112, [_Z16cuda_absorb_bndrPfS_iiif_param_3];
	ld.param.u32 	%r109, [_Z16cuda_absorb_bndrPfS_iiif_param_2];
	add.s32 	%r25, %r109, 108;
	cvt.f64.f32 	%fd1, %f26;
	mov.f64 	%fd16, 0d4000000000000000;
	{
	.reg .b32 %temp; 
	mov.b64 	{%temp, %r2}, %fd16;
	}
	and.b32  	%r26, %r2, 2146435072;
	setp.eq.s32 	%p10, %r26, 1062207488;
	setp.lt.s32 	%p12, %r2, 0;
	selp.b32 	%r27, 0, 2146435072, %p12;
	and.b32  	%r28, %r2, 2147483647;
	setp.ne.s32 	%p13, %r28, 1071644672;
	and.pred  	%p14, %p10, %p13;
	or.b32  	%r29, %r27, -2147483648;
	mov.u32 	%r30, %ctaid.y;
	mov.u32 	%r31, %ntid.y;
	mov.u32 	%r32, %tid.y;
	mad.lo.s32 	%r33, %r30, %r31, %r32;
	sub.s32 	%r34, %r33, %r112;
	add.s32 	%r35, %r34, -58;
	cvt.rn.f64.s32 	%fd17, %r35;
	div.rn.f64 	%fd2, %fd17, 0d4049000000000000;
	{
	.reg .b32 %temp; 
	mov.b64 	{%temp, %r36}, %fd2;
	}
	abs.f64 	%fd3, %fd2;
	setp.lt.s32 	%p16, %r36, 0;
	and.pred  	%p1, %p16, %p10;
	selp.b32 	%r37, %r36, 0, %p10;
	or.b32  	%r38, %r37, 2146435072;
	selp.b32 	%r39, %r38, %r37, %p12;
	mov.b32 	%r118, 0;
	mov.b64 	%fd4, {%r118, %r39};
	add.f64 	%fd18, %fd2, 0d4000000000000000;
	{
	.reg .b32 %temp; 
	mov.b64 	{%temp, %r40}, %fd18;
	}
	and.b32  	%r41, %r40, 2146435072;
	setp.eq.s32 	%p17, %r41, 2146435072;
	setp.eq.f64 	%p18, %fd3, 0d7FF0000000000000;
	and.pred  	%p2, %p18, %p17;
	selp.b32 	%r42, %r29, %r27, %p14;
	selp.b32 	%r43, %r42, %r27, %p16;
	mov.b64 	%fd5, {%r118, %r43};
	sub.s32 	%r44, 50, %r33;
	cvt.rn.f64.u32 	%fd19, %r44;
	div.rn.f64 	%fd6, %fd19, 0d4049000000000000;
	{
	.reg .b32 %temp; 
	mov.b64 	{%temp, %r45}, %fd6;
	}
	setp.lt.s32 	%p19, %r45, 0;
	and.pred  	%p3, %p19, %p10;
	selp.b32 	%r46, %r45, 0, %p10;
	or.b32  	%r47, %r46, 2146435072;
	selp.b32 	%r48, %r47, %r46, %p12;
	mov.b64 	%fd7, {%r118, %r48};
	add.f64 	%fd20, %fd6, 0d4000000000000000;
	{
	.reg .b32 %temp; 
	mov.b64 	{%temp, %r49}, %fd20;
	}
	and.b32  	%r50, %r49, 2146435072;
	setp.eq.s32 	%p20, %r50, 2146435072;
	setp.eq.f64 	%p21, %fd6, 0d7FF0000000000000;
	and.pred  	%p4, %p21, %p20;
	selp.b32 	%r51, %r42, %r27, %p19;
	mov.b64 	%fd8, {%r118, %r51};
	sub.s32 	%r52, %r1, %r109;
	add.s32 	%r53, %r52, -58;
	cvt.rn.f64.s32 	%fd21, %r53;
	div.rn.f64 	%fd9, %fd21, 0d4049000000000000;
	{
	.reg .b32 %temp; 
	mov.b64 	{%temp, %r54}, %fd9;
	}
	abs.f64 	%fd10, %fd9;
	setp.lt.s32 	%p22, %r54, 0;
	and.pred  	%p5, %p22, %p10;
	selp.b32 	%r55, %r54, 0, %p10;
	or.b32  	%r56, %r55, 2146435072;
	selp.b32 	%r57, %r56, %r55, %p12;
	mov.b64 	%fd11, {%r118, %r57};
	add.f64 	%fd22, %fd9, 0d4000000000000000;
	{
	.reg .b32 %temp; 
	mov.b64 	{%temp, %r58}, %fd22;
	}
	and.b32  	%r59, %r58, 2146435072;
	setp.eq.s32 	%p23, %r59, 2146435072;
	setp.eq.f64 	%p24, %fd10, 0d7FF0000000000000;
	and.pred  	%p6, %p24, %p23;
	selp.b32 	%r60, %r42, %r27, %p22;
	mov.b64 	%fd12, {%r118, %r60};
	sub.s32 	%r61, 50, %r1;
	cvt.rn.f64.u32 	%fd23, %r61;
	div.rn.f64 	%fd13, %fd23, 0d4049000000000000;
	{
	.reg .b32 %temp; 
	mov.b64 	{%temp, %r62}, %fd13;
	}
	setp.lt.s32 	%p25, %r62, 0;
	and.pred  	%p7, %p25, %p10;
	selp.b32 	%r63, %r62, 0, %p10;
	or.b32  	%r64, %r63, 2146435072;
	selp.b32 	%r65, %r64, %r63, %p12;
	mov.b64 	%fd14, {%r118, %r65};
	add.f64 	%fd24, %fd13, 0d4000000000000000;
	{
	.reg .b32 %temp; 
	mov.b64 	{%temp, %r66}, %fd24;
	}
	and.b32  	%r67, %r66, 2146435072;
	setp.eq.s32 	%p26, %r67, 2146435072;
	setp.eq.f64 	%p27, %fd13, 0d7FF0000000000000;
	and.pred  	%p8, %p27, %p26;
	selp.b32 	%r68, %r42, %r27, %p25;
	mov.b64 	%fd15, {%r118, %r68};
	add.s32 	%r69, %r115, 107;
	max.s32 	%r70, %r69, 0;
	neg.s32 	%r121, %r70;
	neg.s32 	%r120, %r115;
	mad.lo.s32 	%r117, %r33, %r25, %r1;
	mov.b32 	%r119, -1;
$L__BB7_2:
	add.s32 	%r119, %r119, 1;
	setp.gt.u32 	%p28, %r119, 49;
	@%p28 bra 	$L__BB7_4;
	ld.param.u64 	%rd40, [_Z16cuda_absorb_bndrPfS_iiif_param_1];
	ld.param.u64 	%rd34, [_Z16cuda_absorb_bndrPfS_iiif_param_0];
	setp.lt.s32 	%p38, %r2, 0;
	and.b32  	%r87, %r2, 2146435072;
	setp.eq.s32 	%p39, %r87, 1062207488;
	add.s32 	%r88, %r118, 50;
	cvt.rn.f64.u32 	%fd45, %r88;
	div.rn.f64 	%fd46, %fd45, 0d4049000000000000;
	{
	.reg .b32 %temp; 
	mov.b64 	{%temp, %r89}, %fd46;
	}
	{ // callseq 1, 0
	.param .b64 param0;
	st.param.f64 	[param0], %fd46;
	.param .b64 retval0;
	call.uni (retval0), 
	__internal_accurate_pow, 
	(
	param0
	);
	ld.param.f64 	%fd47, [retval0];
	} // callseq 1
	setp.lt.s32 	%p40, %r89, 0;
	neg.f64 	%fd49, %fd47;
	selp.f64 	%fd50, %fd49, %fd47, %p39;
	selp.f64 	%fd51, %fd50, %fd47, %p40;
	setp.eq.f64 	%p41, %fd46, 0d0000000000000000;
	selp.b32 	%r90, %r89, 0, %p39;
	or.b32  	%r91, %r90, 2146435072;
	selp.b32 	%r92, %r91, %r90, %p38;
	mov.b32 	%r93, 0;
	mov.b64 	%fd52, {%r93, %r92};
	selp.f64 	%fd53, %fd52, %fd51, %p41;
	add.f64 	%fd54, %fd46, 0d4000000000000000;
	{
	.reg .b32 %temp; 
	mov.b64 	{%temp, %r94}, %fd54;
	}
	and.b32  	%r95, %r94, 2146435072;
	setp.eq.s32 	%p42, %r95, 2146435072;
	setp.eq.f64 	%p43, %fd46, 0d7FF0000000000000;
	and.b32  	%r96, %r2, 2147483647;
	setp.ne.s32 	%p44, %r96, 1071644672;
	selp.b32 	%r97, 0, 2146435072, %p38;
	or.b32  	%r98, %r97, -2147483648;
	selp.b32 	%r99, %r98, %r97, %p44;
	selp.b32 	%r100, %r99, %r97, %p39;
	selp.b32 	%r101, %r100, %r97, %p40;
	mov.b64 	%fd55, {%r93, %r101};
	selp.f64 	%fd56, %fd55, %fd53, %p42;
	selp.f64 	%fd57, %fd56, %fd53, %p43;
	setp.eq.f64 	%p45, %fd46, 0d3FF0000000000000;
	selp.f64 	%fd58, 0d3FF0000000000000, %fd57, %p45;
	fma.rn.f64 	%fd59, %fd58, %fd1, 0d3FF0000000000000;
	cvta.to.global.u64 	%rd8, %rd34;
	mul.wide.s32 	%rd9, %r117, 4;
	add.s64 	%rd10, %rd8, %rd9;
	ld.global.f32 	%f6, [%rd10];
	cvt.f64.f32 	%fd60, %f6;
	mul.f64 	%fd61, %fd59, %fd60;
	cvt.rn.f32.f64 	%f7, %fd61;
	st.global.f32 	[%rd10], %f7;
	cvta.to.global.u64 	%rd11, %rd40;
	add.s64 	%rd12, %rd11, %rd9;
	ld.global.f32 	%f8, [%rd12];
	cvt.f64.f32 	%fd62, %f8;
	mul.f64 	%fd63, %fd59, %fd62;
	cvt.rn.f32.f64 	%f9, %fd63;
	st.global.f32 	[%rd12], %f9;
	bra.uni 	$L__BB7_6;
$L__BB7_4:
	ld.param.u32 	%r116, [_Z16cuda_absorb_bndrPfS_iiif_param_4];
	add.s32 	%r71, %r116, 58;
	setp.lt.s32 	%p29, %r119, %r71;
	@%p29 bra 	$L__BB7_6;
	ld.param.u64 	%rd39, [_Z16cuda_absorb_bndrPfS_iiif_param_1];
	ld.param.u64 	%rd33, [_Z16cuda_absorb_bndrPfS_iiif_param_0];
	setp.lt.s32 	%p30, %r2, 0;
	and.b32  	%r72, %r2, 2146435072;
	setp.eq.s32 	%p31, %r72, 1062207488;
	add.s32 	%r73, %r120, -58;
	cvt.rn.f64.s32 	%fd25, %r73;
	div.rn.f64 	%fd26, %fd25, 0d4049000000000000;
	{
	.reg .b32 %temp; 
	mov.b64 	{%temp, %r74}, %fd26;
	}
	abs.f64 	%fd27, %fd26;
	{ // callseq 0, 0
	.param .b64 param0;
	st.param.f64 	[param0], %fd27;
	.param .b64 retval0;
	call.uni (retval0), 
	__internal_accurate_pow, 
	(
	param0
	);
	ld.param.f64 	%fd28, [retval0];
	} // callseq 0
	setp.lt.s32 	%p32, %r74, 0;
	neg.f64 	%fd30, %fd28;
	selp.f64 	%fd31, %fd30, %fd28, %p31;
	selp.f64 	%fd32, %fd31, %fd28, %p32;
	setp.eq.f64 	%p33, %fd26, 0d0000000000000000;
	selp.b32 	%r75, %r74, 0, %p31;
	or.b32  	%r76, %r75, 2146435072;
	selp.b32 	%r77, %r76, %r75, %p30;
	mov.b32 	%r78, 0;
	mov.b64 	%fd33, {%r78, %r77};
	selp.f64 	%fd34, %fd33, %fd32, %p33;
	add.f64 	%fd35, %fd26, 0d4000000000000000;
	{
	.reg .b32 %temp; 
	mov.b64 	{%temp, %r79}, %fd35;
	}
	and.b32  	%r80, %r79, 2146435072;
	setp.eq.s32 	%p34, %r80, 2146435072;
	setp.eq.f64 	%p35, %fd27, 0d7FF0000000000000;
	and.b32  	%r81, %r2, 2147483647;
	setp.ne.s32 	%p36, %r81, 1071644672;
	selp.b32 	%r82, 0, 2146435072, %p30;
	or.b32  	%r83, %r82, -2147483648;
	selp.b32 	%r84, %r83, %r82, %p36;
	selp.b32 	%r85, %r84, %r82, %p31;
	selp.b32 	%r86, %r85, %r82, %p32;
	mov.b64 	%fd36, {%r78, %r86};
	selp.f64 	%fd37, %fd36, %fd34, %p34;
	selp.f64 	%fd38, %fd37, %fd34, %p35;
	setp.eq.f64 	%p37, %fd26, 0d3FF0000000000000;
	selp.f64 	%fd39, 0d3FF0000000000000, %fd38, %p37;
	fma.rn.f64 	%fd40, %fd39, %fd1, 0d3FF0000000000000;
	cvta.to.global.u64 	%rd3, %rd33;
	mul.wide.s32 	%rd4, %r117, 4;
	add.s64 	%rd5, %rd3, %rd4;
	ld.global.f32 	%f2, [%rd5];
	cvt.f64.f32 	%fd41, %f2;
	mul.f64 	%fd42, %fd40, %fd41;
	cvt.rn.f32.f64 	%f3, %fd42;
	st.global.f32 	[%rd5], %f3;
	cvta.to.global.u64 	%rd6, %rd39;
	add.s64 	%rd7, %rd6, %rd4;
	ld.global.f32 	%f4, [%rd7];
	cvt.f64.f32 	%fd43, %f4;
	mul.f64 	%fd44, %fd40, %fd43;
	cvt.rn.f32.f64 	%f5, %fd44;
	st.global.f32 	[%rd7], %f5;
$L__BB7_6:
	mov.u32 	%r102, %ctaid.y;
	mov.u32 	%r103, %ntid.y;
	mov.u32 	%r104, %tid.y;
	mad.lo.s32 	%r12, %r102, %r103, %r104;
	setp.gt.u32 	%p46, %r12, 49;
	@%p46 bra 	$L__BB7_8;
	ld.param.u64 	%rd42, [_Z16cuda_absorb_bndrPfS_iiif_param_1];
	ld.param.u64 	%rd36, [_Z16cuda_absorb_bndrPfS_iiif_param_0];
	setp.eq.f64 	%p50, %fd6, 0d3FF0000000000000;
	setp.eq.f64 	%p51, %fd6, 0d0000000000000000;
	{ // callseq 3, 0
	.param .b64 param0;
	st.param.f64 	[param0], %fd6;
	.param .b64 retval0;
	call.uni (retval0), 
	__internal_accurate_pow, 
	(
	param0
	);
	ld.param.f64 	%fd76, [retval0];
	} // callseq 3
	neg.f64 	%fd78, %fd76;
	selp.f64 	%fd79, %fd78, %fd76, %p3;
	selp.f64 	%fd80, %fd7, %fd79, %p51;
	selp.f64 	%fd81, %fd8, %fd80, %p4;
	selp.f64 	%fd82, 0d3FF0000000000000, %fd81, %p50;
	fma.rn.f64 	%fd83, %fd82, %fd1, 0d3FF0000000000000;
	cvta.to.global.u64 	%rd18, %rd36;
	mul.wide.s32 	%rd19, %r117, 4;
	add.s64 	%rd20, %rd18, %rd19;
	ld.global.f32 	%f14, [%rd20];
	cvt.f64.f32 	%fd84, %f14;
	mul.f64 	%fd85, %fd83, %fd84;
	cvt.rn.f32.f64 	%f15, %fd85;
	st.global.f32 	[%rd20], %f15;
	cvta.to.global.u64 	%rd21, %rd42;
	add.s64 	%rd22, %rd21, %rd19;
	ld.global.f32 	%f16, [%rd22];
	cvt.f64.f32 	%fd86, %f16;
	mul.f64 	%fd87, %fd83, %fd86;
	cvt.rn.f32.f64 	%f17, %fd87;
	st.global.f32 	[%rd22], %f17;
	bra.uni 	$L__BB7_10;
$L__BB7_8:
	ld.param.u32 	%r113, [_Z16cuda_absorb_bndrPfS_iiif_param_3];
	add.s32 	%r105, %r113, 58;
	setp.lt.s32 	%p47, %r12, %r105;
	@%p47 bra 	$L__BB7_10;
	ld.param.u64 	%rd41, [_Z16cuda_absorb_bndrPfS_iiif_param_1];
	ld.param.u64 	%rd35, [_Z16cuda_absorb_bndrPfS_iiif_param_0];
	setp.eq.f64 	%p48, %fd2, 0d3FF0000000000000;
	setp.eq.f64 	%p49, %fd2, 0d0000000000000000;
	{ // callseq 2, 0
	.param .b64 param0;
	st.param.f64 	[param0], %fd3;
	.param .b64 retval0;
	call.uni (retval0), 
	__internal_accurate_pow, 
	(
	param0
	);
	ld.param.f64 	%fd64, [retval0];
	} // callseq 2
	neg.f64 	%fd66, %fd64;
	selp.f64 	%fd67, %fd66, %fd64, %p1;
	selp.f64 	%fd68, %fd4, %fd67, %p49;
	selp.f64 	%fd69, %fd5, %fd68, %p2;
	selp.f64 	%fd70, 0d3FF0000000000000, %fd69, %p48;
	fma.rn.f64 	%fd71, %fd70, %fd1, 0d3FF0000000000000;
	cvta.to.global.u64 	%rd13, %rd35;
	mul.wide.s32 	%rd14, %r117, 4;
	add.s64 	%rd15, %rd13, %rd14;
	ld.global.f32 	%f10, [%rd15];
	cvt.f64.f32 	%fd72, %f10;
	mul.f64 	%fd73, %fd71, %fd72;
	cvt.rn.f32.f64 	%f11, %fd73;
	st.global.f32 	[%rd15], %f11;
	cvta.to.global.u64 	%rd16, %rd41;
	add.s64 	%rd17, %rd16, %rd14;
	ld.global.f32 	%f12, [%rd17];
	cvt.f64.f32 	%fd74, %f12;
	mul.f64 	%fd75, %fd71, %fd74;
	cvt.rn.f32.f64 	%f13, %fd75;
	st.global.f32 	[%rd17], %f13;
$L__BB7_10:
	setp.gt.s32 	%p52, %r1, 49;
	@%p52 bra 	$L__BB7_12;
	ld.param.u64 	%rd44, [_Z16cuda_absorb_bndrPfS_iiif_param_1];
	ld.param.u64 	%rd38, [_Z16cuda_absorb_bndrPfS_iiif_param_0];
	setp.eq.f64 	%p56, %fd13, 0d3FF0000000000000;
	setp.eq.f64 	%p57, %fd13, 0d0000000000000000;
	{ // callseq 5, 0
	.param .b64 param0;
	st.param.f64 	[param0], %fd13;
	.param .b64 retval0;
	call.uni (retval0), 
	__internal_accurate_pow, 
	(
	param0
	);
	ld.param.f64 	%fd100, [retval0];
	} // callseq 5
	neg.f64 	%fd102, %fd100;
	selp.f64 	%fd103, %fd102, %fd100, %p7;
	selp.f64 	%fd104, %fd14, %fd103, %p57;
	selp.f64 	%fd105, %fd15, %fd104, %p8;
	selp.f64 	%fd106, 0d3FF0000000000000, %fd105, %p56;
	fma.rn.f64 	%fd107, %fd106, %fd1, 0d3FF0000000000000;
	cvta.to.global.u64 	%rd28, %rd38;
	mul.wide.s32 	%rd29, %r117, 4;
	add.s64 	%rd30, %rd28, %rd29;
	ld.global.f32 	%f22, [%rd30];
	cvt.f64.f32 	%fd108, %f22;
	mul.f64 	%fd109, %fd107, %fd108;
	cvt.rn.f32.f64 	%f23, %fd109;
	st.global.f32 	[%rd30], %f23;
	cvta.to.global.u64 	%rd31, %rd44;
	add.s64 	%rd32, %rd31, %rd29;
	ld.global.f32 	%f24, [%rd32];
	cvt.f64.f32 	%fd110, %f24;
	mul.f64 	%fd111, %fd107, %fd110;
	cvt.rn.f32.f64 	%f25, %fd111;
	st.global.f32 	[%rd32], %f25;
	bra.uni 	$L__BB7_14;
$L__BB7_12:
	ld.param.u32 	%r110, [_Z16cuda_absorb_bndrPfS_iiif_param_2];
	add.s32 	%r106, %r110, 58;
	setp.lt.s32 	%p53, %r1, %r106;
	@%p53 bra 	$L__BB7_14;
	ld.param.u64 	%rd43, [_Z16cuda_absorb_bndrPfS_iiif_param_1];
	ld.param.u64 	%rd37, [_Z16cuda_absorb_bndrPfS_iiif_param_0];
	setp.eq.f64 	%p54, %fd9, 0d3FF0000000000000;
	setp.eq.f64 	%p55, %fd9, 0d0000000000000000;
	{ // callseq 4, 0
	.param .b64 param0;
	st.param.f64 	[param0], %fd10;
	.param .b64 retval0;
	call.uni (retval0), 
	__internal_accurate_pow, 
	(
	param0
	);
	ld.param.f64 	%fd88, [retval0];
	} // callseq 4
	neg.f64 	%fd90, %fd88;
	selp.f64 	%fd91, %fd90, %fd88, %p5;
	selp.f64 	%fd92, %fd11, %fd91, %p55;
	selp.f64 	%fd93, %fd12, %fd92, %p6;
	selp.f64 	%fd94, 0d3FF0000000000000, %fd93, %p54;
	fma.rn.f64 	%fd95, %fd94, %fd1, 0d3FF0000000000000;
	cvta.to.global.u64 	%rd23, %rd37;
	mul.wide.s32 	%rd24, %r117, 4;
	add.s64 	%rd25, %rd23, %rd24;
	ld.global.f32 	%f18, [%rd25];
	cvt.f64.f32 	%fd96, %f18;
	mul.f64 	%fd97, %fd95, %fd96;
	cvt.rn.f32.f64 	%f19, %fd97;
	st.global.f32 	[%rd25], %f19;
	cvta.to.global.u64 	%rd26, %rd43;
	add.s64 	%rd27, %rd26, %rd24;
	ld.global.f32 	%f20, [%rd27];
	cvt.f64.f32 	%fd98, %f20;
	mul.f64 	%fd99, %fd95, %fd98;
	cvt.rn.f32.f64 	%f21, %fd99;
	st.global.f32 	[%rd27], %f21;
$L__BB7_14:
	ld.param.u32 	%r114, [_Z16cuda_absorb_bndrPfS_iiif_param_3];
	ld.param.u32 	%r111, [_Z16cuda_absorb_bndrPfS_iiif_param_2];
	add.s32 	%r121, %r121, 1;
	add.s32 	%r120, %r120, 1;
	add.s32 	%r118, %r118, -1;
	add.s32 	%r107, %r114, 108;
	add.s32 	%r108, %r111, 108;
	mad.lo.s32 	%r117, %r107, %r108, %r117;
	setp.ne.s32 	%p58, %r121, 1;
	@%p58 bra 	$L__BB7_2;
$L__BB7_15:
	ret;

}
	// .globl	_Z19cuda_ricker_waveletPfffif
.visible .entry _Z19cuda_ricker_waveletPfffif(
	.param .u64 .ptr .align 1 _Z19cuda_ricker_waveletPfffif_param_0,
	.param .f32 _Z19cuda_ricker_waveletPfffif_param_1,
	.param .f32 _Z19cuda_ricker_waveletPfffif_param_2,
	.param .u32 _Z19cuda_ricker_waveletPfffif_param_3,
	.param .f32 _Z19cuda_ricker_waveletPfffif_param_4
)
{
	.reg .pred 	%p<2>;
	.reg .b32 	%r<8>;
	.reg .b32 	%f<22>;
	.reg .b64 	%rd<5>;
	.reg .b64 	%fd<14>;

	ld.param.u64 	%rd1, [_Z19cuda_ricker_waveletPfffif_param_0];
	ld.param.f32 	%f1, [_Z19cuda_ricker_waveletPfffif_param_1];
	ld.param.f32 	%f2, [_Z19cuda_ricker_waveletPfffif_param_2];
	ld.param.u32 	%r2, [_Z19cuda_ricker_waveletPfffif_param_3];
	mov.u32 	%r3, %tid.x;
	mov.u32 	%r4, %ntid.x;
	mov.u32 	%r5, %ctaid.x;
	mad.lo.s32 	%r1, %r4, %r5, %r3;
	setp.ge.s32 	%p1, %r1, %r2;
	@%p1 bra 	$L__BB8_2;
	cvta.to.global.u64 	%rd2, %rd1;
	cvt.f64.f32 	%fd1, %f1;
	mul.f64 	%fd2, %fd1, 0d400921FB542FE938;
	cvt.rn.f32.s32 	%f3, %r1;
	mul.f32 	%f4, %f2, %f3;
	cvt.f64.f32 	%fd3, %f4;
	rcp.rn.f64 	%fd4, %fd1;
	sub.f64 	%fd5, %fd3, %fd4;
	cvt.rn.f32.f64 	%f5, %fd5;
	abs.f32 	%f6, %f5;
	cvt.f64.f32 	%fd6, %f6;
	mul.f64 	%fd7, %fd2, %fd6;
	cvt.rn.f32.f64 	%f7, %fd7;
	mul.f32 	%f8, %f7, %f7;
	cvt.f64.f32 	%fd8, %f8;
	add.f64 	%fd9, %fd8, %fd8;
	mov.f64 	%fd10, 0d3FF0000000000000;
	sub.f64 	%fd11, %fd10, %fd9;
	fma.rn.f32 	%f9, %f8, 0fBBBB989D, 0f3F000000;
	cvt.sat.f32.f32 	%f10, %f9;
	mov.f32 	%f11, 0f4B400001;
	mov.f32 	%f12, 0f437C0000;
	fma.rm.f32 	%f13, %f10, %f12, %f11;
	add.f32 	%f14, %f13, 0fCB40007F;
	neg.f32 	%f15, %f14;
	fma.rn.f32 	%f16, %f8, 0fBFB8AA3B, %f15;
	fma.rn.f32 	%f17, %f8, 0fB2A57060, %f16;
	mov.b32 	%r6, %f13;
	shl.b32 	%r7, %r6, 23;
	mov.b32 	%f18, %r7;
	ex2.approx.ftz.f32 	%f19, %f17;
	mul.f32 	%f20, %f19, %f18;
	cvt.f64.f32 	%fd12, %f20;
	mul.f64 	%fd13, %fd11, %fd12;
	cvt.rn.f32.f64 	%f21, %fd13;
	mul.wide.s32 	%rd3, %r1, 4;
	add.s64 	%rd4, %rd2, %rd3;
	st.global.f32 	[%rd4], %f21;
$L__BB8_2:
	ret;

}
	// .globl	_Z10cuda_set_sPiiiiiiiiiiii
.visible .entry _Z10cuda_set_sPiiiiiiiiiiii(
	.param .u64 .ptr .align 1 _Z10cuda_set_sPiiiiiiiiiiii_param_0,
	.param .u32 _Z10cuda_set_sPiiiiiiiiiiii_param_1,
	.param .u32 _Z10cuda_set_sPiiiiiiiiiiii_param_2,
	.param .u32 _Z10cuda_set_sPiiiiiiiiiiii_param_3,
	.param .u32 _Z10cuda_set_sPiiiiiiiiiiii_param_4,
	.param .u32 _Z10cuda_set_sPiiiiiiiiiiii_param_5,
	.param .u32 _Z10cuda_set_sPiiiiiiiiiiii_param_6,
	.param .u32 _Z10cuda_set_sPiiiiiiiiiiii_param_7,
	.param .u32 _Z10cuda_set_sPiiiiiiiiiiii_param_8,
	.param .u32 _Z10cuda_set_sPiiiiiiiiiiii_param_9,
	.param .u32 _Z10cuda_set_sPiiiiiiiiiiii_param_10,
	.param .u32 _Z10cuda_set_sPiiiiiiiiiiii_param_11
)
{
	.reg .pred 	%p<2>;
	.reg .b32 	%r<26>;
	.reg .b64 	%rd<5>;

	ld.param.u64 	%rd1, [_Z10cuda_set_sPiiiiiiiiiiii_param_0];
	ld.param.u32 	%r2, [_Z10cuda_set_sPiiiiiiiiiiii_param_1];
	ld.param.u32 	%r3, [_Z10cuda_set_sPiiiiiiiiiiii_param_2];
	ld.param.u32 	%r4, [_Z10cuda_set_sPiiiiiiiiiiii_param_3];
	ld.param.u32 	%r5, [_Z10cuda_set_sPiiiiiiiiiiii_param_5];
	ld.param.u32 	%r6, [_Z10cuda_set_sPiiiiiiiiiiii_param_6];
	ld.param.u32 	%r10, [_Z10cuda_set_sPiiiiiiiiiiii_param_7];
	ld.param.u32 	%r7, [_Z10cuda_set_sPiiiiiiiiiiii_param_8];
	ld.param.u32 	%r8, [_Z10cuda_set_sPiiiiiiiiiiii_param_9];
	ld.param.u32 	%r9, [_Z10cuda_set_sPiiiiiiiiiiii_param_10];
	mov.u32 	%r11, %tid.x;
	mov.u32 	%r12, %ntid.x;
	mov.u32 	%r13, %ctaid.x;
	mad.lo.s32 	%r1, %r12, %r13, %r11;
	setp.ge.s32 	%p1, %r1, %r10;
	@%p1 bra 	$L__BB9_2;
	cvta.to.global.u64 	%rd2, %rd1;
	add.s32 	%r14, %r9, 108;
	add.s32 	%r15, %r8, 108;
	div.s32 	%r16, %r1, %r7;
	mul.lo.s32 	%r17, %r16, %r7;
	sub.s32 	%r18, %r1, %r17;
	mad.lo.s32 	%r19, %r18, %r5, %r3;
	mad.lo.s32 	%r20, %r16, %r6, %r4;
	add.s32 	%r21, %r20, 54;
	mad.lo.s32 	%r22, %r21, %r14, %r19;
	add.s32 	%r23, %r22, 54;
	mad.lo.s32 	%r24, %r23, %r15, %r2;
	add.s32 	%r25, %r24, 54;
	mul.wide.s32 	%rd3, %r1, 4;
	add.s64 	%rd4, %rd2, %rd3;
	st.global.u32 	[%rd4], %r25;
$L__BB9_2:
	ret;

}
	// .globl	_Z14cuda_set_up_doPiS_S_iiii
.visible .entry _Z14cuda_set_up_doPiS_S_iiii(
	.param .u64 .ptr .align 1 _Z14cuda_set_up_doPiS_S_iiii_param_0,
	.param .u64 .ptr .align 1 _Z14cuda_set_up_doPiS_S_iiii_param_1,
	.param .u64 .ptr .align 1 _Z14cuda_set_up_doPiS_S_iiii_param_2,
	.param .u32 _Z14cuda_set_up_doPiS_S_iiii_param_3,
	.param .u32 _Z14cuda_set_up_doPiS_S_iiii_param_4,
	.param .u32 _Z14cuda_set_up_doPiS_S_iiii_param_5,
	.param .u32 _Z14cuda_set_up_doPiS_S_iiii_param_6
)
{
	.reg .pred 	%p<2>;
	.reg .b32 	%r<21>;
	.reg .b64 	%rd<11>;

	ld.param.u64 	%rd1, [_Z14cuda_set_up_doPiS_S_iiii_param_0];
	ld.param.u64 	%rd2, [_Z14cuda_set_up_doPiS_S_iiii_param_1];
	ld.param.u64 	%rd3, [_Z14cuda_set_up_doPiS_S_iiii_param_2];
	ld.param.u32 	%r4, [_Z14cuda_set_up_doPiS_S_iiii_param_3];
	ld.param.u32 	%r2, [_Z14cuda_set_up_doPiS_S_iiii_param_4];
	ld.param.u32 	%r3, [_Z14cuda_set_up_doPiS_S_iiii_param_5];
	mov.u32 	%r5, %tid.x;
	mov.u32 	%r6, %ntid.x;
	mov.u32 	%r7, %ctaid.x;
	mad.lo.s32 	%r1, %r6, %r7, %r5;
	setp.ge.s32 	%p1, %r1, %r4;
	@%p1 bra 	$L__BB10_2;
	cvta.to.global.u64 	%rd4, %rd1;
	cvta.to.global.u64 	%rd5, %rd2;
	cvta.to.global.u64 	%rd6, %rd3;
	add.s32 	%r8, %r3, 108;
	add.s32 	%r9, %r2, 108;
	div.s32 	%r10, %r1, %r3;
	mul.lo.s32 	%r11, %r10, %r3;
	sub.s32 	%r12, %r1, %r11;
	add.s32 	%r13, %r12, 54;
	mul.lo.s32 	%r14, %r13, %r9;
	mul.lo.s32 	%r15, %r8, %r9;
	add.s32 	%r16, %r10, 54;
	mad.lo.s32 	%r17, %r15, %r16, %r14;
	add.s32 	%r18, %r17, 54;
	mul.wide.s32 	%rd7, %r1, 4;
	add.s64 	%rd8, %rd4, %rd7;
	st.global.u32 	[%rd8], %r18;
	add.s32 	%r19, %r17, 53;
	add.s64 	%rd9, %rd5, %rd7;
	st.global.u32 	[%rd9], %r19;
	add.s32 	%r20, %r18, %r2;
	add.s64 	%rd10, %rd6, %rd7;
	st.global.u32 	[%rd10], %r20;
$L__BB10_2:
	ret;

}
	// .globl	_Z14cuda_set_fr_baPiS_iiii
.visible .entry _Z14cuda_set_fr_baPiS_iiii(
	.param .u64 .ptr .align 1 _Z14cuda_set_fr_baPiS_iiii_param_0,
	.param .u64 .ptr .align 1 _Z14cuda_set_fr_baPiS_iiii_param_1,
	.param .u32 _Z14cuda_set_fr_baPiS_iiii_param_2,
	.param .u32 _Z14cuda_set_fr_baPiS_iiii_param_3,
	.param .u32 _Z14cuda_set_fr_baPiS_iiii_param_4,
	.param .u32 _Z14cuda_set_fr_baPiS_iiii_param_5
)
{
	.reg .pred 	%p<2>;
	.reg .b32 	%r<21>;
	.reg .b64 	%rd<8>;

	ld.param.u64 	%rd1, [_Z14cuda_set_fr_baPiS_iiii_param_0];
	ld.param.u64 	%rd2, [_Z14cuda_set_fr_baPiS_iiii_param_1];
	ld.param.u32 	%r5, [_Z14cuda_set_fr_baPiS_iiii_param_2];
	ld.param.u32 	%r2, [_Z14cuda_set_fr_baPiS_iiii_param_3];
	ld.param.u32 	%r3, [_Z14cuda_set_fr_baPiS_iiii_param_4];
	ld.param.u32 	%r4, [_Z14cuda_set_fr_baPiS_iiii_param_5];
	mov.u32 	%r6, %tid.x;
	mov.u32 	%r7, %ntid.x;
	mov.u32 	%r8, %ctaid.x;
	mad.lo.s32 	%r1, %r7, %r8, %r6;
	setp.ge.s32 	%p1, %r1, %r5;
	@%p1 bra 	$L__BB11_2;
	cvta.to.global.u64 	%rd3, %rd1;
	cvta.to.global.u64 	%rd4, %rd2;
	add.s32 	%r9, %r3, 108;
	add.s32 	%r10, %r2, 108;
	div.s32 	%r11, %r1, %r2;
	mul.lo.s32 	%r12, %r11, %r2;
	sub.s32 	%r13, %r1, %r12;
	add.s32 	%r14, %r11, 54;
	mad.lo.s32 	%r15, %r14, %r10, %r13;
	add.s32 	%r16, %r15, 54;
	mul.lo.s32 	%r17, %r9, %r10;
	mad.lo.s32 	%r18, %r17, 53, %r16;
	mul.wide.s32 	%rd5, %r1, 4;
	add.s64 	%rd6, %rd3, %rd5;
	st.global.u32 	[%rd6], %r18;
	add.s32 	%r19, %r4, 54;
	mad.lo.s32 	%r20, %r17, %r19, %r16;
	add.s64 	%rd7, %rd4, %rd5;
	st.global.u32 	[%rd7], %r20;
$L__BB11_2:
	ret;

}
	// .globl	_Z14cuda_set_le_riPiS_iiii
.visible .entry _Z14cuda_set_le_riPiS_iiii(
	.param .u64 .ptr .align 1 _Z14cuda_set_le_riPiS_iiii_param_0,
	.param .u64 .ptr .align 1 _Z14cuda_set_le_riPiS_iiii_param_1,
	.param .u32 _Z14cuda_set_le_riPiS_iiii_param_2,
	.param .u32 _Z14cuda_set_le_riPiS_iiii_param_3,
	.param .u32 _Z14cuda_set_le_riPiS_iiii_param_4,
	.param .u32 _Z14cuda_set_le_riPiS_iiii_param_5
)
{
	.reg .pred 	%p<2>;
	.reg .b32 	%r<22>;
	.reg .b64 	%rd<8>;

	ld.param.u64 	%rd1, [_Z14cuda_set_le_riPiS_iiii_param_0];
	ld.param.u64 	%rd2, [_Z14cuda_set_le_riPiS_iiii_param_1];
	ld.param.u32 	%r4, [_Z14cuda_set_le_riPiS_iiii_param_2];
	ld.param.u32 	%r2, [_Z14cuda_set_le_riPiS_iiii_param_3];
	ld.param.u32 	%r3, [_Z14cuda_set_le_riPiS_iiii_param_4];
	mov.u32 	%r5, %tid.x;
	mov.u32 	%r6, %ntid.x;
	mov.u32 	%r7, %ctaid.x;
	mad.lo.s32 	%r1, %r6, %r7, %r5;
	setp.ge.s32 	%p1, %r1, %r4;
	@%p1 bra 	$L__BB12_2;
	cvta.to.global.u64 	%rd3, %rd1;
	cvta.to.global.u64 	%rd4, %rd2;
	add.s32 	%r8, %r3, 108;
	add.s32 	%r9, %r2, 108;
	div.s32 	%r10, %r1, %r2;
	mul.lo.s32 	%r11, %r10, %r2;
	sub.s32 	%r12, %r1, %r11;
	add.s32 	%r13, %r12, 54;
	mad.lo.s32 	%r14, %r9, 53, %r13;
	mul.lo.s32 	%r15, %r8, %r9;
	add.s32 	%r16, %r10, 54;
	mul.lo.s32 	%r17, %r15, %r16;
	add.s32 	%r18, %r14, %r17;
	mul.wide.s32 	%rd5, %r1, 4;
	add.s64 	%rd6, %rd3, %rd5;
	st.global.u32 	[%rd6], %r18;
	mad.lo.s32 	%r19, %r9, -54, %r15;
	add.s32 	%r20, %r13, %r19;
	add.s32 	%r21, %r20, %r17;
	add.s64 	%rd7, %rd4, %rd5;
	st.global.u32 	[%rd7], %r21;
$L__BB12_2:
	ret;

}
	// .globl	_Z14cuda_save_bndrPfS_PiS0_S0_S0_S0_S0_iiib
.visible .entry _Z14cuda_save_bndrPfS_PiS0_S0_S0_S0_S0_iiib(
	.param .u64 .ptr .align 1 _Z14cuda_save_bndrPfS_PiS0_S0_S0_S0_S0_iiib_param_0,
	.param .u64 .ptr .align 1 _Z14cuda_save_bndrPfS_PiS0_S0_S0_S0_S0_iiib_param_1,
	.param .u64 .ptr .align 1 _Z14cuda_save_bndrPfS_PiS0_S0_S0_S0_S0_iiib_param_2,
	.param .u64 .ptr .align 1 _Z14cuda_save_bndrPfS_PiS0_S0_S0_S0_S0_iiib_param_3,
	.param .u64 .ptr .align 1 _Z14cuda_save_bndrPfS_PiS0_S0_S0_S0_S0_iiib_param_4,
	.param .u64 .ptr .align 1 _Z14cuda_save_bndrPfS_PiS0_S0_S0_S0_S0_iiib_param_5,
	.param .u64 .ptr .align 1 _Z14cuda_save_bndrPfS_PiS0_S0_S0_S0_S0_iiib_param_6,
	.param .u64 .ptr .align 1 _Z14cuda_save_bndrPfS_PiS0_S0_S0_S0_S0_iiib_param_7,
	.param .u32 _Z14cuda_save_bndrPfS_PiS0_S0_S0_S0_S0_iiib_param_8,
	.param .u32 _Z14cuda_save_bndrPfS_PiS0_S0_S0_S0_S0_iiib_param_9,
	.param .u32 _Z14cuda_save_bndrPfS_PiS0_S0_S0_S0_S0_iiib_param_10,
	.param .u8 _Z14cuda_save_bndrPfS_PiS0_S0_S0_S0_S0_iiib_param_11
)
{
	.reg .pred 	%p<16>;
	.reg .b16 	%rs<2>;
	.reg .b32 	%r<70>;
	.reg .b32 	%f<13>;
	.reg .b64 	%rd<87>;

	ld.param.u64 	%rd9, [_Z14cuda_save_bndrPfS_PiS0_S0_S0_S0_S0_iiib_param_0];
	ld.param.u64 	%rd10, [_Z14cuda_save_bndrPfS_PiS0_S0_S0_S0_S0_iiib_param_1];
	ld.param.u64 	%rd11, [_Z14cuda_save_bndrPfS_PiS0_S0_S0_S0_S0_iiib_param_2];
	ld.param.u64 	%rd12, [_Z14cuda_save_bndrPfS_PiS0_S0_S0_S0_S0_iiib_param_3];
	ld.param.u64 	%rd13, [_Z14cuda_save_bndrPfS_PiS0_S0_S0_S0_S0_iiib_param_4];
	ld.param.u64 	%rd14, [_Z14cuda_save_bndrPfS_PiS0_S0_S0_S0_S0_iiib_param_5];
	ld.param.u64 	%rd15, [_Z14cuda_save_bndrPfS_PiS0_S0_S0_S0_S0_iiib_param_6];
	ld.param.u64 	%rd16, [_Z14cuda_save_bndrPfS_PiS0_S0_S0_S0_S0_iiib_param_7];
	ld.param.s8 	%rs1, [_Z14cuda_save_bndrPfS_PiS0_S0_S0_S0_S0_iiib_param_11];
	cvta.to.global.u64 	%rd1, %rd11;
	cvta.to.global.u64 	%rd2, %rd12;
	cvta.to.global.u64 	%rd3, %rd16;
	cvta.to.global.u64 	%rd4, %rd15;
	cvta.to.global.u64 	%rd5, %rd14;
	cvta.to.global.u64 	%rd6, %rd9;
	cvta.to.global.u64 	%rd7, %rd10;
	cvta.to.global.u64 	%rd8, %rd13;
	mov.u32 	%r19, %tid.x;
	mov.u32 	%r20, %ctaid.x;
	mov.u32 	%r21, %ntid.x;
	mad.lo.s32 	%r1, %r20, %r21, %r19;
	setp.eq.s16 	%p1, %rs1, 0;
	@%p1 bra 	$L__BB13_14;
	ld.param.u32 	%r56, [_Z14cuda_save_bndrPfS_PiS0_S0_S0_S0_S0_iiib_param_9];
	ld.param.u32 	%r50, [_Z14cuda_save_bndrPfS_PiS0_S0_S0_S0_S0_iiib_param_8];
	mul.lo.s32 	%r2, %r56, %r50;
	setp.ge.s32 	%p2, %r1, %r2;
	@%p2 bra 	$L__BB13_3;
	mul.wide.s32 	%rd47, %r1, 4;
	add.s64 	%rd48, %rd1, %rd47;
	ld.global.u32 	%r35, [%rd48];
	mul.wide.s32 	%rd49, %r35, 4;
	add.s64 	%rd50, %rd7, %rd49;
	ld.global.f32 	%f6, [%rd50];
	add.s64 	%rd51, %rd6, %rd47;
	st.global.f32 	[%rd51], %f6;
	bra.uni 	$L__BB13_27;
$L__BB13_3:
	ld.param.u32 	%r57, [_Z14cuda_save_bndrPfS_PiS0_S0_S0_S0_S0_iiib_param_9];
	ld.param.u32 	%r51, [_Z14cuda_save_bndrPfS_PiS0_S0_S0_S0_S0_iiib_param_8];
	mul.lo.s32 	%r22, %r51, %r57;
	shl.b32 	%r3, %r22, 1;
	setp.ge.s32 	%p3, %r1, %r3;
	@%p3 bra 	$L__BB13_5;
	sub.s32 	%r33, %r1, %r2;
	mul.wide.s32 	%rd41, %r33, 4;
	add.s64 	%rd42, %rd2, %rd41;
	ld.global.u32 	%r34, [%rd42];
	mul.wide.s32 	%rd43, %r34, 4;
	add.s64 	%rd44, %rd7, %rd43;
	ld.global.f32 	%f5, [%rd44];
	mul.wide.s32 	%rd45, %r1, 4;
	add.s64 	%rd46, %rd6, %rd45;
	st.global.f32 	[%rd46], %f5;
	bra.uni 	$L__BB13_27;
$L__BB13_5:
	ld.param.u32 	%r64, [_Z14cuda_save_bndrPfS_PiS0_S0_S0_S0_S0_iiib_param_10];
	ld.param.u32 	%r52, [_Z14cuda_save_bndrPfS_PiS0_S0_S0_S0_S0_iiib_param_8];
	mul.lo.s32 	%r4, %r64, %r52;
	add.s32 	%r5, %r4, %r3;
	setp.ge.s32 	%p4, %r1, %r5;
	@%p4 bra 	$L__BB13_7;
	sub.s32 	%r31, %r1, %r3;
	mul.wide.s32 	%rd35, %r31, 4;
	add.s64 	%rd36, %rd8, %rd35;
	ld.global.u32 	%r32, [%rd36];
	mul.wide.s32 	%rd37, %r32, 4;
	add.s64 	%rd38, %rd7, %rd37;
	ld.global.f32 	%f4, [%rd38];
	mul.wide.s32 	%rd39, %r1, 4;
	add.s64 	%rd40, %rd6, %rd39;
	st.global.f32 	[%rd40], %f4;
	bra.uni 	$L__BB13_27;
$L__BB13_7:
	add.s32 	%r6, %r5, %r4;
	setp.ge.s32 	%p5, %r1, %r6;
	@%p5 bra 	$L__BB13_9;
	sub.s32 	%r29, %r1, %r5;
	mul.wide.s32 	%rd29, %r29, 4;
	add.s64 	%rd30, %rd5, %rd29;
	ld.global.u32 	%r30, [%rd30];
	mul.wide.s32 	%rd31, %r30, 4;
	add.s64 	%rd32, %rd7, %rd31;
	ld.global.f32 	%f3, [%rd32];
	mul.wide.s32 	%rd33, %r1, 4;
	add.s64 	%rd34, %rd6, %rd33;
	st.global.f32 	[%rd34], %f3;
	bra.uni 	$L__BB13_27;
$L__BB13_9:
	ld.param.u32 	%r65, [_Z14cuda_save_bndrPfS_PiS0_S0_S0_S0_S0_iiib_param_10];
	ld.param.u32 	%r58, [_Z14cuda_save_bndrPfS_PiS0_S0_S0_S0_S0_iiib_param_9];
	mad.lo.s32 	%r23, %r65, %r58, %r6;
	setp.ge.s32 	%p6, %r1, %r23;
	@%p6 bra 	$L__BB13_11;
	sub.s32 	%r27, %r1, %r6;
	mul.wide.s32 	%rd23, %r27, 4;
	add.s64 	%rd24, %rd4, %rd23;
	ld.global.u32 	%r28, [%rd24];
	mul.wide.s32 	%rd25, %r28, 4;
	add.s64 	%rd26, %rd7, %rd25;
	ld.global.f32 	%f2, [%rd26];
	mul.wide.s32 	%rd27, %r1, 4;
	add.s64 	%rd28, %rd6, %rd27;
	st.global.f32 	[%rd28], %f2;
	bra.uni 	$L__BB13_27;
$L__BB13_11:
	ld.param.u32 	%r66, [_Z14cuda_save_bndrPfS_PiS0_S0_S0_S0_S0_iiib_param_10];
	ld.param.u32 	%r59, [_Z14cuda_save_bndrPfS_PiS0_S0_S0_S0_S0_iiib_param_9];
	mul.lo.s32 	%r7, %r66, %r59;
	add.s32 	%r8, %r6, %r7;
	setp.lt.s32 	%p7, %r1, %r8;
	@%p7 bra 	$L__BB13_27;
	add.s32 	%r24, %r8, %r7;
	setp.ge.s32 	%p8, %r1, %r24;
	@%p8 bra 	$L__BB13_27;
	sub.s32 	%r25, %r1, %r8;
	mul.wide.s32 	%rd17, %r25, 4;
	add.s64 	%rd18, %rd3, %rd17;
	ld.global.u32 	%r26, [%rd18];
	mul.wide.s32 	%rd19, %r26, 4;
	add.s64 	%rd20, %rd7, %rd19;
	ld.global.f32 	%f1, [%rd20];
	mul.wide.s32 	%rd21, %r1, 4;
	add.s64 	%rd22, %rd6, %rd21;
	st.global.f32 	[%rd22], %f1;
	bra.uni 	$L__BB13_27;
$L__BB13_14:
	ld.param.u32 	%r60, [_Z14cuda_save_bndrPfS_PiS0_S0_S0_S0_S0_iiib_param_9];
	ld.param.u32 	%r53, [_Z14cuda_save_bndrPfS_PiS0_S0_S0_S0_S0_iiib_param_8];
	mul.lo.s32 	%r9, %r60, %r53;
	setp.ge.s32 	%p9, %r1, %r9;
	@%p9 bra 	$L__BB13_16;
	mul.wide.s32 	%rd82, %r1, 4;
	add.s64 	%rd83, %rd6, %rd82;
	ld.global.f32 	%f12, [%rd83];
	add.s64 	%rd84, %rd1, %rd82;
	ld.global.u32 	%r49, [%rd84];
	mul.wide.s32 	%rd85, %r49, 4;
	add.s64 	%rd86, %rd7, %rd85;
	st.global.f32 	[%rd86], %f12;
	bra.uni 	$L__BB13_27;
$L__BB13_16:
	ld.param.u32 	%r61, [_Z14cuda_save_bndrPfS_PiS0_S0_S0_S0_S0_iiib_param_9];
	ld.param.u32 	%r54, [_Z14cuda_save_bndrPfS_PiS0_S0_S0_S0_S0_iiib_param_8];
	mul.lo.s32 	%r36, %r54, %r61;
	shl.b32 	%r10, %r36, 1;
	setp.ge.s32 	%p10, %r1, %r10;
	@%p10 bra 	$L__BB13_18;
	mul.wide.s32 	%rd76, %r1, 4;
	add.s64 	%rd77, %rd6, %rd76;
	ld.global.f32 	%f11, [%rd77];
	sub.s32 	%r47, %r1, %r9;
	mul.wide.s32 	%rd78, %r47, 4;
	add.s64 	%rd79, %rd2, %rd78;
	ld.global.u32 	%r48, [%rd79];
	mul.wide.s32 	%rd80, %r48, 4;
	add.s64 	%rd81, %rd7, %rd80;
	st.global.f32 	[%rd81], %f11;
	bra.uni 	$L__BB13_27;
$L__BB13_18:
	ld.param.u32 	%r67, [_Z14cuda_save_bndrPfS_PiS0_S0_S0_S0_S0_iiib_param_10];
	ld.param.u32 	%r55, [_Z14cuda_save_bndrPfS_PiS0_S0_S0_S0_S0_iiib_param_8];
	mul.lo.s32 	%r11, %r67, %r55;
	add.s32 	%r12, %r11, %r10;
	setp.ge.s32 	%p11, %r1, %r12;
	@%p11 bra 	$L__BB13_20;
	mul.wide.s32 	%rd70, %r1, 4;
	add.s64 	%rd71, %rd6, %rd70;
	ld.global.f32 	%f10, [%rd71];
	sub.s32 	%r45, %r1, %r10;
	mul.wide.s32 	%rd72, %r45, 4;
	add.s64 	%rd73, %rd8, %rd72;
	ld.global.u32 	%r46, [%rd73];
	mul.wide.s32 	%rd74, %r46, 4;
	add.s64 	%rd75, %rd7, %rd74;
	st.global.f32 	[%rd75], %f10;
	bra.uni 	$L__BB13_27;
$L__BB13_20:
	add.s32 	%r13, %r12, %r11;
	setp.ge.s32 	%p12, %r1, %r13;
	@%p12 bra 	$L__BB13_22;
	mul.wide.s32 	%rd64, %r1, 4;
	add.s64 	%rd65, %rd6, %rd64;
	ld.global.f32 	%f9, [%rd65];
	sub.s32 	%r43, %r1, %r12;
	mul.wide.s32 	%rd66, %r43, 4;
	add.s64 	%rd67, %rd5, %rd66;
	ld.global.u32 	%r44, [%rd67];
	mul.wide.s32 	%rd68, %r44, 4;
	add.s64 	%rd69, %rd7, %rd68;
	st.global.f32 	[%rd69], %f9;
	bra.uni 	$L__BB13_27;
$L__BB13_22:
	ld.param.u32 	%r68, [_Z14cuda_save_bndrPfS_PiS0_S0_S0_S0_S0_iiib_param_10];
	ld.param.u32 	%r62, [_Z14cuda_save_bndrPfS_PiS0_S0_S0_S0_S0_iiib_param_9];
	mad.lo.s32 	%r37, %r68, %r62, %r13;
	setp.ge.s32 	%p13, %r1, %r37;
	@%p13 bra 	$L__BB13_24;
	mul.wide.s32 	%rd58, %r1, 4;
	add.s64 	%rd59, %rd6, %rd58;
	ld.global.f32 	%f8, [%rd59];
	sub.s32 	%r41, %r1, %r13;
	mul.wide.s32 	%rd60, %r41, 4;
	add.s64 	%rd61, %rd4, %rd60;
	ld.global.u32 	%r42, [%rd61];
	mul.wide.s32 	%rd62, %r42, 4;
	add.s64 	%rd63, %rd7, %rd62;
	st.global.f32 	[%rd63], %f8;
	bra.uni 	$L__BB13_27;
$L__BB13_24:
	ld.param.u32 	%r69, [_Z14cuda_save_bndrPfS_PiS0_S0_S0_S0_S0_iiib_param_10];
	ld.param.u32 	%r63, [_Z14cuda_save_bndrPfS_PiS0_S0_S0_S0_S0_iiib_param_9];
	mul.lo.s32 	%r14, %r69, %r63;
	add.s32 	%r15, %r13, %r14;
	setp.lt.s32 	%p14, %r1, %r15;
	@%p14 bra 	$L__BB13_27;
	add.s32 	%r38, %r15, %r14;
	setp.ge.s32 	%p15, %r1, %r38;
	@%p15 bra 	$L__BB13_27;
	mul.wide.s32 	%rd52, %r1, 4;
	add.s64 	%rd53, %rd6, %rd52;
	ld.global.f32 	%f7, [%rd53];
	sub.s32 	%r39, %r1, %r15;
	mul.wide.s32 	%rd54, %r39, 4;
	add.s64 	%rd55, %rd3, %rd54;
	ld.global.u32 	%r40, [%rd55];
	mul.wide.s32 	%rd56, %r40, 4;
	add.s64 	%rd57, %rd7, %rd56;
	st.global.f32 	[%rd57], %f7;
$L__BB13_27:
	ret;

}
	// .globl	_Z19cuda_scale_gradientPfS_S_iiib
.visible .entry _Z19cuda_scale_gradientPfS_S_iiib(
	.param .u64 .ptr .align 1 _Z19cuda_scale_gradientPfS_S_iiib_param_0,
	.param .u64 .ptr .align 1 _Z19cuda_scale_gradientPfS_S_iiib_param_1,
	.param .u64 .ptr .align 1 _Z19cuda_scale_gradientPfS_S_iiib_param_2,
	.param .u32 _Z19cuda_scale_gradientPfS_S_iiib_param_3,
	.param .u32 _Z19cuda_scale_gradientPfS_S_iiib_param_4,
	.param .u32 _Z19cuda_scale_gradientPfS_S_iiib_param_5,
	.param .u8 _Z19cuda_scale_gradientPfS_S_iiib_param_6
)
{
	.reg .pred 	%p<21>;
	.reg .b16 	%rs<2>;
	.reg .b32 	%r<104>;
	.reg .b32 	%f<51>;
	.reg .b64 	%rd<42>;
	.reg .b64 	%fd<61>;

	ld.param.u64 	%rd4, [_Z19cuda_scale_gradientPfS_S_iiib_param_0];
	ld.param.u64 	%rd5, [_Z19cuda_scale_gradientPfS_S_iiib_param_1];
	ld.param.u64 	%rd6, [_Z19cuda_scale_gradientPfS_S_iiib_param_2];
	ld.param.u32 	%r58, [_Z19cuda_scale_gradientPfS_S_iiib_param_3];
	ld.param.u32 	%r59, [_Z19cuda_scale_gradientPfS_S_iiib_param_4];
	ld.param.u32 	%r60, [_Z19cuda_scale_gradientPfS_S_iiib_param_5];
	ld.param.s8 	%rs1, [_Z19cuda_scale_gradientPfS_S_iiib_param_6];
	cvta.to.global.u64 	%rd1, %rd4;
	cvta.to.global.u64 	%rd2, %rd6;
	cvta.to.global.u64 	%rd3, %rd5;
	mov.u32 	%r61, %ctaid.x;
	mov.u32 	%r62, %ntid.x;
	mul.lo.s32 	%r1, %r61, %r62;
	mov.u32 	%r63, %ctaid.y;
	mov.u32 	%r64, %ntid.y;
	mul.lo.s32 	%r2, %r63, %r64;
	mov.u32 	%r3, %tid.y;
	setp.lt.s32 	%p1, %r59, 1;
	@%p1 bra 	$L__BB14_34;
	mov.u32 	%r4, %tid.x;
	mul.lo.s32 	%r65, %r59, %r58;
	mul.lo.s32 	%r5, %r65, %r60;
	setp.ne.s16 	%p2, %rs1, 0;
	@%p2 bra 	$L__BB14_18;
	and.b32  	%r6, %r59, 3;
	setp.lt.u32 	%p12, %r59, 4;
	mov.b32 	%r93, 0;
	@%p12 bra 	$L__BB14_13;
	and.b32  	%r93, %r59, 2147483644;
	neg.s32 	%r92, %r93;
	add.s32 	%r78, %r4, %r1;
	add.s32 	%r79, %r3, %r2;
	add.s32 	%r80, %r79, %r58;
	mad.lo.s32 	%r91, %r60, %r80, %r78;
	mul.lo.s32 	%r81, %r60, %r58;
	shl.b32 	%r10, %r81, 2;
	shl.b32 	%r82, %r58, 1;
	add.s32 	%r83, %r79, %r82;
	mad.lo.s32 	%r90, %r60, %r83, %r78;
	mad.lo.s32 	%r84, %r58, 3, %r79;
	mad.lo.s32 	%r89, %r60, %r84, %r78;
	mad.lo.s32 	%r88, %r60, %r79, %r78;
$L__BB14_4:
	setp.ge.s32 	%p13, %r88, %r5;
	@%p13 bra 	$L__BB14_6;
	mul.wide.s32 	%rd27, %r88, 4;
	add.s64 	%rd28, %rd3, %rd27;
	ld.global.f32 	%f36, [%rd28];
	cvt.f64.f32 	%fd36, %f36;
	mov.f64 	%fd37, 0d4000000000000000;
	div.rn.f64 	%fd38, %fd37, %fd36;
	add.s64 	%rd29, %rd1, %rd27;
	ld.global.f32 	%f37, [%rd29];
	cvt.f64.f32 	%fd39, %f37;
	mul.f64 	%fd40, %fd38, %fd39;
	cvt.rn.f32.f64 	%f38, %fd40;
	st.global.f32 	[%rd29], %f38;
$L__BB14_6:
	setp.ge.s32 	%p14, %r91, %r5;
	@%p14 bra 	$L__BB14_8;
	mul.wide.s32 	%rd30, %r91, 4;
	add.s64 	%rd31, %rd3, %rd30;
	ld.global.f32 	%f39, [%rd31];
	cvt.f64.f32 	%fd41, %f39;
	mov.f64 	%fd42, 0d4000000000000000;
	div.rn.f64 	%fd43, %fd42, %fd41;
	add.s64 	%rd32, %rd1, %rd30;
	ld.global.f32 	%f40, [%rd32];
	cvt.f64.f32 	%fd44, %f40;
	mul.f64 	%fd45, %fd43, %fd44;
	cvt.rn.f32.f64 	%f41, %fd45;
	st.global.f32 	[%rd32], %f41;
$L__BB14_8:
	setp.ge.s32 	%p15, %r90, %r5;
	@%p15 bra 	$L__BB14_10;
	mul.wide.s32 	%rd33, %r90, 4;
	add.s64 	%rd34, %rd3, %rd33;
	ld.global.f32 	%f42, [%rd34];
	cvt.f64.f32 	%fd46, %f42;
	mov.f64 	%fd47, 0d4000000000000000;
	div.rn.f64 	%fd48, %fd47, %fd46;
	add.s64 	%rd35, %rd1, %rd33;
	ld.global.f32 	%f43, [%rd35];
	cvt.f64.f32 	%fd49, %f43;
	mul.f64 	%fd50, %fd48, %fd49;
	cvt.rn.f32.f64 	%f44, %fd50;
	st.global.f32 	[%rd35], %f44;
$L__BB14_10:
	setp.ge.s32 	%p16, %r89, %r5;
	@%p16 bra 	$L__BB14_12;
	mul.wide.s32 	%rd36, %r89, 4;
	add.s64 	%rd37, %rd3, %rd36;
	ld.global.f32 	%f45, [%rd37];
	cvt.f64.f32 	%fd51, %f45;
	mov.f64 	%fd52, 0d4000000000000000;
	div.rn.f64 	%fd53, %fd52, %fd51;
	add.s64 	%rd38, %rd1, %rd36;
	ld.global.f32 	%f46, [%rd38];
	cvt.f64.f32 	%fd54, %f46;
	mul.f64 	%fd55, %fd53, %fd54;
	cvt.rn.f32.f64 	%f47, %fd55;
	st.global.f32 	[%rd38], %f47;
$L__BB14_12:
	add.s32 	%r92, %r92, 4;
	add.s32 	%r91, %r91, %r10;
	add.s32 	%r90, %r90, %r10;
	add.s32 	%r89, %r89, %r10;
	add.s32 	%r88, %r88, %r10;
	setp.ne.s32 	%p17, %r92, 0;
	@%p17 bra 	$L__BB14_4;
$L__BB14_13:
	setp.eq.s32 	%p18, %r6, 0;
	@%p18 bra 	$L__BB14_34;
	add.s32 	%r85, %r4, %r1;
	add.s32 	%r86, %r3, %r2;
	mad.lo.s32 	%r87, %r93, %r58, %r86;
	mad.lo.s32 	%r95, %r60, %r87, %r85;
	mul.lo.s32 	%r26, %r60, %r58;
	neg.s32 	%r94, %r6;
$L__BB14_15:
	.pragma "nounroll";
	setp.ge.s32 	%p19, %r95, %r5;
	@%p19 bra 	$L__BB14_17;
	mul.wide.s32 	%rd39, %r95, 4;
	add.s64 	%rd40, %rd3, %rd39;
	ld.global.f32 	%f48, [%rd40];
	cvt.f64.f32 	%fd56, %f48;
	mov.f64 	%fd57, 0d4000000000000000;
	div.rn.f64 	%fd58, %fd57, %fd56;
	add.s64 	%rd41, %rd1, %rd39;
	ld.global.f32 	%f49, [%rd41];
	cvt.f64.f32 	%fd59, %f49;
	mul.f64 	%fd60, %fd58, %fd59;
	cvt.rn.f32.f64 	%f50, %fd60;
	st.global.f32 	[%rd41], %f50;
$L__BB14_17:
	add.s32 	%r95, %r95, %r26;
	add.s32 	%r94, %r94, 1;
	setp.eq.s32 	%p20, %r94, 0;
	@%p20 bra 	$L__BB14_34;
	bra.uni 	$L__BB14_15;
$L__BB14_18:
	and.b32  	%r32, %r59, 3;
	setp.lt.u32 	%p3, %r59, 4;
	mov.b32 	%r101, 0;
	@%p3 bra 	$L__BB14_29;
	and.b32  	%r101, %r59, 2147483644;
	neg.s32 	%r100, %r101;
	add.s32 	%r67, %r4, %r1;
	add.s32 	%r68, %r3, %r2;
	add.s32 	%r69, %r68, %r58;
	mad.lo.s32 	%r99, %r60, %r69, %r67;
	mul.lo.s32 	%r70, %r60, %r58;
	shl.b32 	%r36, %r70, 2;
	shl.b32 	%r71, %r58, 1;
	add.s32 	%r72, %r68, %r71;
	mad.lo.s32 	%r98, %r60, %r72, %r67;
	mad.lo.s32 	%r73, %r58, 3, %r68;
	mad.lo.s32 	%r97, %r60, %r73, %r67;
	mad.lo.s32 	%r96, %r60, %r68, %r67;
$L__BB14_20:
	setp.ge.s32 	%p4, %r96, %r5;
	@%p4 bra 	$L__BB14_22;
	mul.wide.s32 	%rd7, %r96, 4;
	add.s64 	%rd8, %rd3, %rd7;
	ld.global.f32 	%f1, [%rd8];
	add.s64 	%rd9, %rd2, %rd7;
	ld.global.f32 	%f2, [%rd9];
	cvt.f64.f32 	%fd1, %f2;
	add.f64 	%fd2, %fd1, 0d3E112E0BE826D695;
	cvt.rn.f32.f64 	%f3, %fd2;
	sqrt.rn.f32 	%f4, %f3;
	mul.f32 	%f5, %f1, %f4;
	cvt.f64.f32 	%fd3, %f5;
	mov.f64 	%fd4, 0d4000000000000000;
	div.rn.f64 	%fd5, %fd4, %fd3;
	add.s64 	%rd10, %rd1, %rd7;
	ld.global.f32 	%f6, [%rd10];
	cvt.f64.f32 	%fd6, %f6;
	mul.f64 	%fd7, %fd5, %fd6;
	cvt.rn.f32.f64 	%f7, %fd7;
	st.global.f32 	[%rd10], %f7;
$L__BB14_22:
	setp.ge.s32 	%p5, %r99, %r5;
	@%p5 bra 	$L__BB14_24;
	mul.wide.s32 	%rd11, %r99, 4;
	add.s64 	%rd12, %rd3, %rd11;
	ld.global.f32 	%f8, [%rd12];
	add.s64 	%rd13, %rd2, %rd11;
	ld.global.f32 	%f9, [%rd13];
	cvt.f64.f32 	%fd8, %f9;
	add.f64 	%fd9, %fd8, 0d3E112E0BE826D695;
	cvt.rn.f32.f64 	%f10, %fd9;
	sqrt.rn.f32 	%f11, %f10;
	mul.f32 	%f12, %f8, %f11;
	cvt.f64.f32 	%fd10, %f12;
	mov.f64 	%fd11, 0d4000000000000000;
	div.rn.f64 	%fd12, %fd11, %fd10;
	add.s64 	%rd14, %rd1, %rd11;
	ld.global.f32 	%f13, [%rd14];
	cvt.f64.f32 	%fd13, %f13;
	mul.f64 	%fd14, %fd12, %fd13;
	cvt.rn.f32.f64 	%f14, %fd14;
	st.global.f32 	[%rd14], %f14;
$L__BB14_24:
	setp.ge.s32 	%p6, %r98, %r5;
	@%p6 bra 	$L__BB14_26;
	mul.wide.s32 	%rd15, %r98, 4;
	add.s64 	%rd16, %rd3, %rd15;
	ld.global.f32 	%f15, [%rd16];
	add.s64 	%rd17, %rd2, %rd15;
	ld.global.f32 	%f16, [%rd17];
	cvt.f64.f32 	%fd15, %f16;
	add.f64 	%fd16, %fd15, 0d3E112E0BE826D695;
	cvt.rn.f32.f64 	%f17, %fd16;
	sqrt.rn.f32 	%f18, %f17;
	mul.f32 	%f19, %f15, %f18;
	cvt.f64.f32 	%fd17, %f19;
	mov.f64 	%fd18, 0d4000000000000000;
	div.rn.f64 	%fd19, %fd18, %fd17;
	add.s64 	%rd18, %rd1, %rd15;
	ld.global.f32 	%f20, [%rd18];
	cvt.f64.f32 	%fd20, %f20;
	mul.f64 	%fd21, %fd19, %fd20;
	cvt.rn.f32.f64 	%f21, %fd21;
	st.global.f32 	[%rd18], %f21;
$L__BB14_26:
	setp.ge.s32 	%p7, %r97, %r5;
	@%p7 bra 	$L__BB14_28;
	mul.wide.s32 	%rd19, %r97, 4;
	add.s64 	%rd20, %rd3, %rd19;
	ld.global.f32 	%f22, [%rd20];
	add.s64 	%rd21, %rd2, %rd19;
	ld.global.f32 	%f23, [%rd21];
	cvt.f64.f32 	%fd22, %f23;
	add.f64 	%fd23, %fd22, 0d3E112E0BE826D695;
	cvt.rn.f32.f64 	%f24, %fd23;
	sqrt.rn.f32 	%f25, %f24;
	mul.f32 	%f26, %f22, %f25;
	cvt.f64.f32 	%fd24, %f26;
	mov.f64 	%fd25, 0d4000000000000000;
	div.rn.f64 	%fd26, %fd25, %fd24;
	add.s64 	%rd22, %rd1, %rd19;
	ld.global.f32 	%f27, [%rd22];
	cvt.f64.f32 	%fd27, %f27;
	mul.f64 	%fd28, %fd26, %fd27;
	cvt.rn.f32.f64 	%f28, %fd28;
	st.global.f32 	[%rd22], %f28;
$L__BB14_28:
	add.s32 	%r100, %r100, 4;
	add.s32 	%r99, %r99, %r36;
	add.s32 	%r98, %r98, %r36;
	add.s32 	%r97, %r97, %r36;
	add.s32 	%r96, %r96, %r36;
	setp.ne.s32 	%p8, %r100, 0;
	@%p8 bra 	$L__BB14_20;
$L__BB14_29:
	setp.eq.s32 	%p9, %r32, 0;
	@%p9 bra 	$L__BB14_34;
	add.s32 	%r74, %r4, %r1;
	add.s32 	%r75, %r3, %r2;
	mad.lo.s32 	%r76, %r101, %r58, %r75;
	mad.lo.s32 	%r103, %r60, %r76, %r74;
	mul.lo.s32 	%r52, %r60, %r58;
	neg.s32 	%r102, %r32;
$L__BB14_31:
	.pragma "nounroll";
	setp.ge.s32 	%p10, %r103, %r5;
	@%p10 bra 	$L__BB14_33;
	mul.wide.s32 	%rd23, %r103, 4;
	add.s64 	%rd24, %rd3, %rd23;
	ld.global.f32 	%f29, [%rd24];
	add.s64 	%rd25, %rd2, %rd23;
	ld.global.f32 	%f30, [%rd25];
	cvt.f64.f32 	%fd29, %f30;
	add.f64 	%fd30, %fd29, 0d3E112E0BE826D695;
	cvt.rn.f32.f64 	%f31, %fd30;
	sqrt.rn.f32 	%f32, %f31;
	mul.f32 	%f33, %f29, %f32;
	cvt.f64.f32 	%fd31, %f33;
	mov.f64 	%fd32, 0d4000000000000000;
	div.rn.f64 	%fd33, %fd32, %fd31;
	add.s64 	%rd26, %rd1, %rd23;
	ld.global.f32 	%f34, [%rd26];
	cvt.f64.f32 	%fd34, %f34;
	mul.f64 	%fd35, %fd33, %fd34;
	cvt.rn.f32.f64 	%f35, %fd35;
	st.global.f32 	[%rd26], %f35;
$L__BB14_33:
	add.s32 	%r103, %r103, %r52;
	add.s32 	%r102, %r102, 1;
	setp.ne.s32 	%p11, %r102, 0;
	@%p11 bra 	$L__BB14_31;
$L__BB14_34:
	ret;

}
	// .globl	_Z17cuda_bell_smoothzPfiiii
.visible .entry _Z17cuda_bell_smoothzPfiiii(
	.param .u64 .ptr .align 1 _Z17cuda_bell_smoothzPfiiii_param_0,
	.param .u32 _Z17cuda_bell_smoothzPfiiii_param_1,
	.param .u32 _Z17cuda_bell_smoothzPfiiii_param_2,
	.param .u32 _Z17cuda_bell_smoothzPfiiii_param_3,
	.param .u32 _Z17cuda_bell_smoothzPfiiii_param_4
)
{
	.reg .pred 	%p<38>;
	.reg .b32 	%r<122>;
	.reg .b32 	%f<128>;
	.reg .b64 	%rd<21>;
	.reg .b64 	%fd<37>;

	ld.param.u64 	%rd4, [_Z17cuda_bell_smoothzPfiiii_param_0];
	ld.param.u32 	%r56, [_Z17cuda_bell_smoothzPfiiii_param_1];
	ld.param.u32 	%r57, [_Z17cuda_bell_smoothzPfiiii_param_2];
	ld.param.u32 	%r58, [_Z17cuda_bell_smoothzPfiiii_param_3];
	ld.param.u32 	%r59, [_Z17cuda_bell_smoothzPfiiii_param_4];
	cvta.to.global.u64 	%rd1, %rd4;
	mov.u32 	%r60, %ctaid.x;
	mov.u32 	%r61, %ntid.x;
	mov.u32 	%r62, %tid.x;
	mad.lo.s32 	%r1, %r60, %r61, %r62;
	mov.u32 	%r63, %ctaid.y;
	mov.u32 	%r64, %ntid.y;
	mul.lo.s32 	%r2, %r63, %r64;
	mov.u32 	%r3, %tid.y;
	add.s32 	%r4, %r2, %r3;
	setp.lt.s32 	%p1, %r58, 1;
	@%p1 bra 	$L__BB15_42;
	mul.lo.s32 	%r65, %r58, %r57;
	mul.lo.s32 	%r5, %r65, %r59;
	setp.gt.s32 	%p2, %r56, -1;
	cvt.rn.f64.s32 	%fd1, %r56;
	@%p2 bra 	$L__BB15_18;
	and.b32  	%r6, %r58, 3;
	setp.lt.u32 	%p29, %r58, 4;
	mov.b32 	%r112, 0;
	@%p29 bra 	$L__BB15_13;
	and.b32  	%r112, %r58, 2147483644;
	neg.s32 	%r111, %r112;
	add.s32 	%r95, %r3, %r57;
	add.s32 	%r96, %r95, %r2;
	mad.lo.s32 	%r110, %r59, %r96, %r1;
	mul.lo.s32 	%r97, %r59, %r57;
	shl.b32 	%r10, %r97, 2;
	shl.b32 	%r98, %r57, 1;
	add.s32 	%r99, %r4, %r98;
	mad.lo.s32 	%r109, %r59, %r99, %r1;
	mad.lo.s32 	%r100, %r57, 3, %r4;
	mad.lo.s32 	%r108, %r59, %r100, %r1;
	mad.lo.s32 	%r107, %r59, %r4, %r1;
$L__BB15_4:
	setp.ge.s32 	%p30, %r107, %r5;
	@%p30 bra 	$L__BB15_6;
	mul.wide.s32 	%rd11, %r107, 4;
	add.s64 	%rd12, %rd1, %rd11;
	mov.b32 	%r101, 0;
	st.global.u32 	[%rd12], %r101;
$L__BB15_6:
	setp.ge.s32 	%p31, %r110, %r5;
	@%p31 bra 	$L__BB15_8;
	mul.wide.s32 	%rd13, %r110, 4;
	add.s64 	%rd14, %rd1, %rd13;
	mov.b32 	%r102, 0;
	st.global.u32 	[%rd14], %r102;
$L__BB15_8:
	setp.ge.s32 	%p32, %r109, %r5;
	@%p32 bra 	$L__BB15_10;
	mul.wide.s32 	%rd15, %r109, 4;
	add.s64 	%rd16, %rd1, %rd15;
	mov.b32 	%r103, 0;
	st.global.u32 	[%rd16], %r103;
$L__BB15_10:
	setp.ge.s32 	%p33, %r108, %r5;
	@%p33 bra 	$L__BB15_12;
	mul.wide.s32 	%rd17, %r108, 4;
	add.s64 	%rd18, %rd1, %rd17;
	mov.b32 	%r104, 0;
	st.global.u32 	[%rd18], %r104;
$L__BB15_12:
	add.s32 	%r111, %r111, 4;
	add.s32 	%r110, %r110, %r10;
	add.s32 	%r109, %r109, %r10;
	add.s32 	%r108, %r108, %r10;
	add.s32 	%r107, %r107, %r10;
	setp.ne.s32 	%p34, %r111, 0;
	@%p34 bra 	$L__BB15_4;
$L__BB15_13:
	setp.eq.s32 	%p35, %r6, 0;
	@%p35 bra 	$L__BB15_42;
	mad.lo.s32 	%r105, %r112, %r57, %r4;
	mad.lo.s32 	%r114, %r59, %r105, %r1;
	mul.lo.s32 	%r26, %r59, %r57;
	neg.s32 	%r113, %r6;
$L__BB15_15:
	.pragma "nounroll";
	setp.ge.s32 	%p36, %r114, %r5;
	@%p36 bra 	$L__BB15_17;
	mul.wide.s32 	%rd19, %r114, 4;
	add.s64 	%rd20, %rd1, %rd19;
	mov.b32 	%r106, 0;
	st.global.u32 	[%rd20], %r106;
$L__BB15_17:
	add.s32 	%r114, %r114, %r26;
	add.s32 	%r113, %r113, 1;
	setp.eq.s32 	%p37, %r113, 0;
	@%p37 bra 	$L__BB15_42;
	bra.uni 	$L__BB15_15;
$L__BB15_18:
	shl.b32 	%r67, %r56, 1;
	and.b32  	%r32, %r56, 1;
	sub.s32 	%r33, 1, %r56;
	and.b32  	%r68, %r67, -4;
	neg.s32 	%r34, %r68;
	sub.s32 	%r35, %r1, %r56;
	neg.s32 	%r36, %r56;
	mov.b32 	%r115, 0;
$L__BB15_19:
	mad.lo.s32 	%r69, %r115, %r57, %r4;
	mul.lo.s32 	%r38, %r69, %r59;
	add.s32 	%r39, %r38, %r1;
	setp.ge.s32 	%p3, %r39, %r5;
	@%p3 bra 	$L__BB15_41;
	setp.lt.u32 	%p4, %r56, 2;
	mov.f32 	%f126, 0f00000000;
	mov.u32 	%r121, %r36;
	@%p4 bra 	$L__BB15_32;
	add.s32 	%r117, %r35, %r38;
	mov.f32 	%f126, 0f00000000;
	mov.u32 	%r116, %r35;
	mov.u32 	%r118, %r34;
	mov.u32 	%r119, %r33;
$L__BB15_22:
	.pragma "nounroll";
	setp.lt.s32 	%p5, %r116, 0;
	setp.ge.s32 	%p6, %r116, %r59;
	mul.wide.s32 	%rd5, %r117, 4;
	add.s64 	%rd2, %rd1, %rd5;
	or.pred  	%p7, %p5, %p6;
	@%p7 bra 	$L__BB15_24;
	add.s32 	%r70, %r119, -1;
	cvt.rn.f64.s32 	%fd2, %r70;
	add.f64 	%fd3, %fd2, %fd2;
	neg.f64 	%fd4, %fd2;
	mul.f64 	%fd5, %fd3, %fd4;
	div.rn.f64 	%fd6, %fd5, %fd1;
	cvt.rn.f32.f64 	%f20, %fd6;
	fma.rn.f32 	%f21, %f20, 0f3BBB989D, 0f3F000000;
	cvt.sat.f32.f32 	%f22, %f21;
	mov.f32 	%f23, 0f4B400001;
	mov.f32 	%f24, 0f437C0000;
	fma.rm.f32 	%f25, %f22, %f24, %f23;
	add.f32 	%f26, %f25, 0fCB40007F;
	neg.f32 	%f27, %f26;
	fma.rn.f32 	%f28, %f20, 0f3FB8AA3B, %f27;
	fma.rn.f32 	%f29, %f20, 0f32A57060, %f28;
	mov.b32 	%r71, %f25;
	shl.b32 	%r72, %r71, 23;
	mov.b32 	%f30, %r72;
	ex2.approx.ftz.f32 	%f31, %f29;
	mul.f32 	%f32, %f31, %f30;
	ld.global.f32 	%f33, [%rd2];
	fma.rn.f32 	%f126, %f32, %f33, %f126;
$L__BB15_24:
	add.s32 	%r73, %r116, 1;
	setp.lt.s32 	%p8, %r73, 0;
	setp.ge.s32 	%p9, %r73, %r59;
	or.pred  	%p10, %p8, %p9;
	@%p10 bra 	$L__BB15_26;
	cvt.rn.f64.s32 	%fd7, %r119;
	add.f64 	%fd8, %fd7, %fd7;
	neg.f64 	%fd9, %fd7;
	mul.f64 	%fd10, %fd8, %fd9;
	div.rn.f64 	%fd11, %fd10, %fd1;
	cvt.rn.f32.f64 	%f34, %fd11;
	fma.rn.f32 	%f35, %f34, 0f3BBB989D, 0f3F000000;
	cvt.sat.f32.f32 	%f36, %f35;
	mov.f32 	%f37, 0f4B400001;
	mov.f32 	%f38, 0f437C0000;
	fma.rm.f32 	%f39, %f36, %f38, %f37;
	add.f32 	%f40, %f39, 0fCB40007F;
	neg.f32 	%f41, %f40;
	fma.rn.f32 	%f42, %f34, 0f3FB8AA3B, %f41;
	fma.rn.f32 	%f43, %f34, 0f32A57060, %f42;
	mov.b32 	%r74, %f39;
	shl.b32 	%r75, %r74, 23;
	mov.b32 	%f44, %r75;
	ex2.approx.ftz.f32 	%f45, %f43;
	mul.f32 	%f46, %f45, %f44;
	ld.global.f32 	%f47, [%rd2+4];
	fma.rn.f32 	%f126, %f46, %f47, %f126;
$L__BB15_26:
	add.s32 	%r76, %r116, 2;
	setp.lt.s32 	%p11, %r76, 0;
	setp.ge.s32 	%p12, %r76, %r59;
	or.pred  	%p13, %p11, %p12;
	@%p13 bra 	$L__BB15_28;
	add.s32 	%r77, %r119, 1;
	cvt.rn.f64.s32 	%fd12, %r77;
	add.f64 	%fd13, %fd12, %fd12;
	neg.f64 	%fd14, %fd12;
	mul.f64 	%fd15, %fd13, %fd14;
	div.rn.f64 	%fd16, %fd15, %fd1;
	cvt.rn.f32.f64 	%f48, %fd16;
	fma.rn.f32 	%f49, %f48, 0f3BBB989D, 0f3F000000;
	cvt.sat.f32.f32 	%f50, %f49;
	mov.f32 	%f51, 0f4B400001;
	mov.f32 	%f52, 0f437C0000;
	fma.rm.f32 	%f53, %f50, %f52, %f51;
	add.f32 	%f54, %f53, 0fCB40007F;
	neg.f32 	%f55, %f54;
	fma.rn.f32 	%f56, %f48, 0f3FB8AA3B, %f55;
	fma.rn.f32 	%f57, %f48, 0f32A57060, %f56;
	mov.b32 	%r78, %f53;
	shl.b32 	%r79, %r78, 23;
	mov.b32 	%f58, %r79;
	ex2.approx.ftz.f32 	%f59, %f57;
	mul.f32 	%f60, %f59, %f58;
	ld.global.f32 	%f61, [%rd2+8];
	fma.rn.f32 	%f126, %f60, %f61, %f126;
$L__BB15_28:
	add.s32 	%r80, %r116, 3;
	setp.lt.s32 	%p14, %r80, 0;
	setp.ge.s32 	%p15, %r80, %r59;
	or.pred  	%p16, %p14, %p15;
	@%p16 bra 	$L__BB15_30;
	add.s32 	%r81, %r119, 2;
	cvt.rn.f64.s32 	%fd17, %r81;
	add.f64 	%fd18, %fd17, %fd17;
	neg.f64 	%fd19, %fd17;
	mul.f64 	%fd20, %fd18, %fd19;
	div.rn.f64 	%fd21, %fd20, %fd1;
	cvt.rn.f32.f64 	%f62, %fd21;
	fma.rn.f32 	%f63, %f62, 0f3BBB989D, 0f3F000000;
	cvt.sat.f32.f32 	%f64, %f63;
	mov.f32 	%f65, 0f4B400001;
	mov.f32 	%f66, 0f437C0000;
	fma.rm.f32 	%f67, %f64, %f66, %f65;
	add.f32 	%f68, %f67, 0fCB40007F;
	neg.f32 	%f69, %f68;
	fma.rn.f32 	%f70, %f62, 0f3FB8AA3B, %f69;
	fma.rn.f32 	%f71, %f62, 0f32A57060, %f70;
	mov.b32 	%r82, %f67;
	shl.b32 	%r83, %r82, 23;
	mov.b32 	%f72, %r83;
	ex2.approx.ftz.f32 	%f73, %f71;
	mul.f32 	%f74, %f73, %f72;
	ld.global.f32 	%f75, [%rd2+12];
	fma.rn.f32 	%f126, %f74, %f75, %f126;
$L__BB15_30:
	add.s32 	%r119, %r119, 4;
	add.s32 	%r118, %r118, 4;
	add.s32 	%r117, %r117, 4;
	add.s32 	%r116, %r116, 4;
	setp.ne.s32 	%p17, %r118, 0;
	@%p17 bra 	$L__BB15_22;
	add.s32 	%r121, %r119, -1;
$L__BB15_32:
	setp.eq.s32 	%p18, %r32, 0;
	@%p18 bra 	$L__BB15_38;
	add.s32 	%r51, %r121, %r1;
	setp.lt.s32 	%p19, %r51, 0;
	setp.ge.s32 	%p20, %r51, %r59;
	add.s32 	%r84, %r51, %r38;
	mul.wide.s32 	%rd6, %r84, 4;
	add.s64 	%rd3, %rd1, %rd6;
	or.pred  	%p21, %p19, %p20;
	@%p21 bra 	$L__BB15_35;
	cvt.rn.f64.s32 	%fd22, %r121;
	add.f64 	%fd23, %fd22, %fd22;
	neg.f64 	%fd24, %fd22;
	mul.f64 	%fd25, %fd23, %fd24;
	div.rn.f64 	%fd26, %fd25, %fd1;
	cvt.rn.f32.f64 	%f76, %fd26;
	fma.rn.f32 	%f77, %f76, 0f3BBB989D, 0f3F000000;
	cvt.sat.f32.f32 	%f78, %f77;
	mov.f32 	%f79, 0f4B400001;
	mov.f32 	%f80, 0f437C0000;
	fma.rm.f32 	%f81, %f78, %f80, %f79;
	add.f32 	%f82, %f81, 0fCB40007F;
	neg.f32 	%f83, %f82;
	fma.rn.f32 	%f84, %f76, 0f3FB8AA3B, %f83;
	fma.rn.f32 	%f85, %f76, 0f32A57060, %f84;
	mov.b32 	%r85, %f81;
	shl.b32 	%r86, %r85, 23;
	mov.b32 	%f86, %r86;
	ex2.approx.ftz.f32 	%f87, %f85;
	mul.f32 	%f88, %f87, %f86;
	ld.global.f32 	%f89, [%rd3];
	fma.rn.f32 	%f126, %f88, %f89, %f126;
$L__BB15_35:
	add.s32 	%r87, %r51, 1;
	setp.lt.s32 	%p22, %r87, 0;
	setp.ge.s32 	%p23, %r87, %r59;
	or.pred  	%p24, %p22, %p23;
	@%p24 bra 	$L__BB15_37;
	add.s32 	%r88, %r121, 1;
	cvt.rn.f64.s32 	%fd27, %r88;
	add.f64 	%fd28, %fd27, %fd27;
	neg.f64 	%fd29, %fd27;
	mul.f64 	%fd30, %fd28, %fd29;
	div.rn.f64 	%fd31, %fd30, %fd1;
	cvt.rn.f32.f64 	%f90, %fd31;
	fma.rn.f32 	%f91, %f90, 0f3BBB989D, 0f3F000000;
	cvt.sat.f32.f32 	%f92, %f91;
	mov.f32 	%f93, 0f4B400001;
	mov.f32 	%f94, 0f437C0000;
	fma.rm.f32 	%f95, %f92, %f94, %f93;
	add.f32 	%f96, %f95, 0fCB40007F;
	neg.f32 	%f97, %f96;
	fma.rn.f32 	%f98, %f90, 0f3FB8AA3B, %f97;
	fma.rn.f32 	%f99, %f90, 0f32A57060, %f98;
	mov.b32 	%r89, %f95;
	shl.b32 	%r90, %r89, 23;
	mov.b32 	%f100, %r90;
	ex2.approx.ftz.f32 	%f101, %f99;
	mul.f32 	%f102, %f101, %f100;
	ld.global.f32 	%f103, [%rd3+4];
	fma.rn.f32 	%f126, %f102, %f103, %f126;
$L__BB15_37:
	add.s32 	%r121, %r121, 2;
$L__BB15_38:
	add.s32 	%r54, %r121, %r1;
	setp.lt.s32 	%p25, %r54, 0;
	setp.ge.s32 	%p26, %r54, %r59;
	or.pred  	%p27, %p25, %p26;
	@%p27 bra 	$L__BB15_40;
	cvt.rn.f64.s32 	%fd32, %r121;
	add.f64 	%fd33, %fd32, %fd32;
	neg.f64 	%fd34, %fd32;
	mul.f64 	%fd35, %fd33, %fd34;
	div.rn.f64 	%fd36, %fd35, %fd1;
	cvt.rn.f32.f64 	%f104, %fd36;
	fma.rn.f32 	%f105, %f104, 0f3BBB989D, 0f3F000000;
	cvt.sat.f32.f32 	%f106, %f105;
	mov.f32 	%f107, 0f4B400001;
	mov.f32 	%f108, 0f437C0000;
	fma.rm.f32 	%f109, %f106, %f108, %f107;
	add.f32 	%f110, %f109, 0fCB40007F;
	neg.f32 	%f111, %f110;
	fma.rn.f32 	%f112, %f104, 0f3FB8AA3B, %f111;
	fma.rn.f32 	%f113, %f104, 0f32A57060, %f112;
	mov.b32 	%r91, %f109;
	shl.b32 	%r92, %r91, 23;
	mov.b32 	%f114, %r92;
	ex2.approx.ftz.f32 	%f115, %f113;
	mul.f32 	%f116, %f115, %f114;
	add.s32 	%r93, %r54, %r38;
	mul.wide.s32 	%rd7, %r93, 4;
	add.s64 	%rd8, %rd1, %rd7;
	ld.global.f32 	%f117, [%rd8];
	fma.rn.f32 	%f126, %f116, %f117, %f126;
$L__BB15_40:
	mul.wide.s32 	%rd9, %r39, 4;
	add.s64 	%rd10, %rd1, %rd9;
	st.global.f32 	[%rd10], %f126;
$L__BB15_41:
	add.s32 	%r115, %r115, 1;
	setp.ne.s32 	%p28, %r115, %r58;
	@%p28 bra 	$L__BB15_19;
$L__BB15_42:
	ret;

}
	// .globl	_Z17cuda_bell_smoothxPfiiii
.visible .entry _Z17cuda_bell_smoothxPfiiii(
	.param .u64 .ptr .align 1 _Z17cuda_bell_smoothxPfiiii_param_0,
	.param .u32 _Z17cuda_bell_smoothxPfiiii_param_1,
	.param .u32 _Z17cuda_bell_smoothxPfiiii_param_2,
	.param .u32 _Z17cuda_bell_smoothxPfiiii_param_3,
	.param .u32 _Z17cuda_bell_smoothxPfiiii_param_4
)
{
	.reg .pred 	%p<39>;
	.reg .b32 	%r<145>;
	.reg .b32 	%f<128>;
	.reg .b64 	%rd<29>;
	.reg .b64 	%fd<37>;

	ld.param.u64 	%rd2, [_Z17cuda_bell_smoothxPfiiii_param_0];
	ld.param.u32 	%r67, [_Z17cuda_bell_smoothxPfiiii_param_1];
	ld.param.u32 	%r68, [_Z17cuda_bell_smoothxPfiiii_param_2];
	ld.param.u32 	%r69, [_Z17cuda_bell_smoothxPfiiii_param_3];
	ld.param.u32 	%r70, [_Z17cuda_bell_smoothxPfiiii_param_4];
	cvta.to.global.u64 	%rd1, %rd2;
	mov.u32 	%r71, %ctaid.y;
	mov.u32 	%r72, %ntid.y;
	mul.lo.s32 	%r1, %r71, %r72;
	mov.u32 	%r2, %tid.y;
	add.s32 	%r3, %r1, %r2;
	setp.lt.s32 	%p1, %r69, 1;
	@%p1 bra 	$L__BB16_42;
	mov.u32 	%r73, %tid.x;
	mov.u32 	%r74, %ntid.x;
	mov.u32 	%r75, %ctaid.x;
	mad.lo.s32 	%r4, %r75, %r74, %r73;
	mul.lo.s32 	%r76, %r69, %r68;
	mul.lo.s32 	%r5, %r76, %r70;
	setp.gt.s32 	%p2, %r67, -1;
	cvt.rn.f64.s32 	%fd1, %r67;
	@%p2 bra 	$L__BB16_18;
	and.b32  	%r6, %r69, 3;
	setp.lt.u32 	%p30, %r69, 4;
	mov.b32 	%r132, 0;
	@%p30 bra 	$L__BB16_13;
	and.b32  	%r132, %r69, 2147483644;
	neg.s32 	%r131, %r132;
	add.s32 	%r115, %r2, %r68;
	add.s32 	%r116, %r115, %r1;
	mad.lo.s32 	%r130, %r70, %r116, %r4;
	mul.lo.s32 	%r117, %r70, %r68;
	shl.b32 	%r10, %r117, 2;
	shl.b32 	%r118, %r68, 1;
	add.s32 	%r119, %r3, %r118;
	mad.lo.s32 	%r129, %r70, %r119, %r4;
	mad.lo.s32 	%r120, %r68, 3, %r3;
	mad.lo.s32 	%r128, %r70, %r120, %r4;
	mad.lo.s32 	%r127, %r70, %r3, %r4;
$L__BB16_4:
	setp.ge.s32 	%p31, %r127, %r5;
	@%p31 bra 	$L__BB16_6;
	mul.wide.s32 	%rd19, %r127, 4;
	add.s64 	%rd20, %rd1, %rd19;
	mov.b32 	%r121, 0;
	st.global.u32 	[%rd20], %r121;
$L__BB16_6:
	setp.ge.s32 	%p32, %r130, %r5;
	@%p32 bra 	$L__BB16_8;
	mul.wide.s32 	%rd21, %r130, 4;
	add.s64 	%rd22, %rd1, %rd21;
	mov.b32 	%r122, 0;
	st.global.u32 	[%rd22], %r122;
$L__BB16_8:
	setp.ge.s32 	%p33, %r129, %r5;
	@%p33 bra 	$L__BB16_10;
	mul.wide.s32 	%rd23, %r129, 4;
	add.s64 	%rd24, %rd1, %rd23;
	mov.b32 	%r123, 0;
	st.global.u32 	[%rd24], %r123;
$L__BB16_10:
	setp.ge.s32 	%p34, %r128, %r5;
	@%p34 bra 	$L__BB16_12;
	mul.wide.s32 	%rd25, %r128, 4;
	add.s64 	%rd26, %rd1, %rd25;
	mov.b32 	%r124, 0;
	st.global.u32 	[%rd26], %r124;
$L__BB16_12:
	add.s32 	%r131, %r131, 4;
	add.s32 	%r130, %r130, %r10;
	add.s32 	%r129, %r129, %r10;
	add.s32 	%r128, %r128, %r10;
	add.s32 	%r127, %r127, %r10;
	setp.ne.s32 	%p35, %r131, 0;
	@%p35 bra 	$L__BB16_4;
$L__BB16_13:
	setp.eq.s32 	%p36, %r6, 0;
	@%p36 bra 	$L__BB16_42;
	mad.lo.s32 	%r125, %r132, %r68, %r3;
	mad.lo.s32 	%r134, %r70, %r125, %r4;
	mul.lo.s32 	%r26, %r70, %r68;
	neg.s32 	%r133, %r6;
$L__BB16_15:
	.pragma "nounroll";
	setp.ge.s32 	%p37, %r134, %r5;
	@%p37 bra 	$L__BB16_17;
	mul.wide.s32 	%rd27, %r134, 4;
	add.s64 	%rd28, %rd1, %rd27;
	mov.b32 	%r126, 0;
	st.global.u32 	[%rd28], %r126;
$L__BB16_17:
	add.s32 	%r134, %r134, %r26;
	add.s32 	%r133, %r133, 1;
	setp.eq.s32 	%p38, %r133, 0;
	@%p38 bra 	$L__BB16_42;
	bra.uni 	$L__BB16_15;
$L__BB16_18:
	shl.b32 	%r78, %r67, 1;
	and.b32  	%r79, %r78, -4;
	neg.s32 	%r32, %r79;
	sub.s32 	%r80, %r3, %r67;
	add.s32 	%r33, %r80, 3;
	shl.b32 	%r34, %r70, 2;
	add.s32 	%r35, %r80, 2;
	add.s32 	%r36, %r80, 1;
	mov.b32 	%r135, 0;
$L__BB16_19:
	mul.lo.s32 	%r38, %r135, %r68;
	add.s32 	%r81, %r38, %r3;
	mad.lo.s32 	%r39, %r81, %r70, %r4;
	setp.ge.s32 	%p3, %r39, %r5;
	@%p3 bra 	$L__BB16_41;
	neg.s32 	%r144, %r67;
	setp.lt.u32 	%p4, %r67, 2;
	mov.f32 	%f126, 0f00000000;
	@%p4 bra 	$L__BB16_32;
	sub.s32 	%r142, 1, %r67;
	add.s32 	%r82, %r33, %r38;
	mad.lo.s32 	%r140, %r70, %r82, %r4;
	add.s32 	%r83, %r35, %r38;
	mad.lo.s32 	%r139, %r70, %r83, %r4;
	add.s32 	%r84, %r36, %r38;
	mad.lo.s32 	%r138, %r70, %r84, %r4;
	sub.s32 	%r136, %r3, %r67;
	add.s32 	%r85, %r136, %r38;
	mad.lo.s32 	%r137, %r70, %r85, %r4;
	mov.f32 	%f126, 0f00000000;
	mov.u32 	%r141, %r32;
$L__BB16_22:
	.pragma "nounroll";
	setp.lt.s32 	%p5, %r136, 0;
	setp.ge.s32 	%p6, %r136, %r68;
	or.pred  	%p7, %p5, %p6;
	@%p7 bra 	$L__BB16_24;
	add.s32 	%r86, %r142, -1;
	cvt.rn.f64.s32 	%fd2, %r86;
	add.f64 	%fd3, %fd2, %fd2;
	neg.f64 	%fd4, %fd2;
	mul.f64 	%fd5, %fd3, %fd4;
	div.rn.f64 	%fd6, %fd5, %fd1;
	cvt.rn.f32.f64 	%f20, %fd6;
	fma.rn.f32 	%f21, %f20, 0f3BBB989D, 0f3F000000;
	cvt.sat.f32.f32 	%f22, %f21;
	mov.f32 	%f23, 0f4B400001;
	mov.f32 	%f24, 0f437C0000;
	fma.rm.f32 	%f25, %f22, %f24, %f23;
	add.f32 	%f26, %f25, 0fCB40007F;
	neg.f32 	%f27, %f26;
	fma.rn.f32 	%f28, %f20, 0f3FB8AA3B, %f27;
	fma.rn.f32 	%f29, %f20, 0f32A57060, %f28;
	mov.b32 	%r87, %f25;
	shl.b32 	%r88, %r87, 23;
	mov.b32 	%f30, %r88;
	ex2.approx.ftz.f32 	%f31, %f29;
	mul.f32 	%f32, %f31, %f30;
	mul.wide.s32 	%rd3, %r137, 4;
	add.s64 	%rd4, %rd1, %rd3;
	ld.global.f32 	%f33, [%rd4];
	fma.rn.f32 	%f126, %f32, %f33, %f126;
$L__BB16_24:
	add.s32 	%r89, %r136, 1;
	setp.lt.s32 	%p8, %r89, 0;
	setp.ge.s32 	%p9, %r89, %r68;
	or.pred  	%p10, %p8, %p9;
	@%p10 bra 	$L__BB16_26;
	cvt.rn.f64.s32 	%fd7, %r142;
	add.f64 	%fd8, %fd7, %fd7;
	neg.f64 	%fd9, %fd7;
	mul.f64 	%fd10, %fd8, %fd9;
	div.rn.f64 	%fd11, %fd10, %fd1;
	cvt.rn.f32.f64 	%f34, %fd11;
	fma.rn.f32 	%f35, %f34, 0f3BBB989D, 0f3F000000;
	cvt.sat.f32.f32 	%f36, %f35;
	mov.f32 	%f37, 0f4B400001;
	mov.f32 	%f38, 0f437C0000;
	fma.rm.f32 	%f39, %f36, %f38, %f37;
	add.f32 	%f40, %f39, 0fCB40007F;
	neg.f32 	%f41, %f40;
	fma.rn.f32 	%f42, %f34, 0f3FB8AA3B, %f41;
	fma.rn.f32 	%f43, %f34, 0f32A57060, %f42;
	mov.b32 	%r90, %f39;
	shl.b32 	%r91, %r90, 23;
	mov.b32 	%f44, %r91;
	ex2.approx.ftz.f32 	%f45, %f43;
	mul.f32 	%f46, %f45, %f44;
	mul.wide.s32 	%rd5, %r138, 4;
	add.s64 	%rd6, %rd1, %rd5;
	ld.global.f32 	%f47, [%rd6];
	fma.rn.f32 	%f126, %f46, %f47, %f126;
$L__BB16_26:
	add.s32 	%r92, %r136, 2;
	setp.lt.s32 	%p11, %r92, 0;
	setp.ge.s32 	%p12, %r92, %r68;
	or.pred  	%p13, %p11, %p12;
	@%p13 bra 	$L__BB16_28;
	add.s32 	%r93, %r142, 1;
	cvt.rn.f64.s32 	%fd12, %r93;
	add.f64 	%fd13, %fd12, %fd12;
	neg.f64 	%fd14, %fd12;
	mul.f64 	%fd15, %fd13, %fd14;
	div.rn.f64 	%fd16, %fd15, %fd1;
	cvt.rn.f32.f64 	%f48, %fd16;
	fma.rn.f32 	%f49, %f48, 0f3BBB989D, 0f3F000000;
	cvt.sat.f32.f32 	%f50, %f49;
	mov.f32 	%f51, 0f4B400001;
	mov.f32 	%f52, 0f437C0000;
	fma.rm.f32 	%f53, %f50, %f52, %f51;
	add.f32 	%f54, %f53, 0fCB40007F;
	neg.f32 	%f55, %f54;
	fma.rn.f32 	%f56, %f48, 0f3FB8AA3B, %f55;
	fma.rn.f32 	%f57, %f48, 0f32A57060, %f56;
	mov.b32 	%r94, %f53;
	shl.b32 	%r95, %r94, 23;
	mov.b32 	%f58, %r95;
	ex2.approx.ftz.f32 	%f59, %f57;
	mul.f32 	%f60, %f59, %f58;
	mul.wide.s32 	%rd7, %r139, 4;
	add.s64 	%rd8, %rd1, %rd7;
	ld.global.f32 	%f61, [%rd8];
	fma.rn.f32 	%f126, %f60, %f61, %f126;
$L__BB16_28:
	add.s32 	%r96, %r136, 3;
	setp.lt.s32 	%p14, %r96, 0;
	setp.ge.s32 	%p15, %r96, %r68;
	or.pred  	%p16, %p14, %p15;
	@%p16 bra 	$L__BB16_30;
	add.s32 	%r97, %r142, 2;
	cvt.rn.f64.s32 	%fd17, %r97;
	add.f64 	%fd18, %fd17, %fd17;
	neg.f64 	%fd19, %fd17;
	mul.f64 	%fd20, %fd18, %fd19;
	div.rn.f64 	%fd21, %fd20, %fd1;
	cvt.rn.f32.f64 	%f62, %fd21;
	fma.rn.f32 	%f63, %f62, 0f3BBB989D, 0f3F000000;
	cvt.sat.f32.f32 	%f64, %f63;
	mov.f32 	%f65, 0f4B400001;
	mov.f32 	%f66, 0f437C0000;
	fma.rm.f32 	%f67, %f64, %f66, %f65;
	add.f32 	%f68, %f67, 0fCB40007F;
	neg.f32 	%f69, %f68;
	fma.rn.f32 	%f70, %f62, 0f3FB8AA3B, %f69;
	fma.rn.f32 	%f71, %f62, 0f32A57060, %f70;
	mov.b32 	%r98, %f67;
	shl.b32 	%r99, %r98, 23;
	mov.b32 	%f72, %r99;
	ex2.approx.ftz.f32 	%f73, %f71;
	mul.f32 	%f74, %f73, %f72;
	mul.wide.s32 	%rd9, %r140, 4;
	add.s64 	%rd10, %rd1, %rd9;
	ld.global.f32 	%f75, [%rd10];
	fma.rn.f32 	%f126, %f74, %f75, %f126;
$L__BB16_30:
	add.s32 	%r142, %r142, 4;
	add.s32 	%r141, %r141, 4;
	add.s32 	%r140, %r140, %r34;
	add.s32 	%r139, %r139, %r34;
	add.s32 	%r138, %r138, %r34;
	add.s32 	%r137, %r137, %r34;
	add.s32 	%r136, %r136, 4;
	setp.ne.s32 	%p17, %r141, 0;
	@%p17 bra 	$L__BB16_22;
	add.s32 	%r144, %r142, -1;
$L__BB16_32:
	and.b32  	%r100, %r67, 1;
	setp.eq.b32 	%p18, %r100, 1;
	not.pred 	%p19, %p18;
	@%p19 bra 	$L__BB16_38;
	add.s32 	%r63, %r144, %r3;
	setp.lt.s32 	%p20, %r63, 0;
	setp.ge.s32 	%p21, %r63, %r68;
	or.pred  	%p22, %p20, %p21;
	@%p22 bra 	$L__BB16_35;
	cvt.rn.f64.s32 	%fd22, %r144;
	add.f64 	%fd23, %fd22, %fd22;
	neg.f64 	%fd24, %fd22;
	mul.f64 	%fd25, %fd23, %fd24;
	div.rn.f64 	%fd26, %fd25, %fd1;
	cvt.rn.f32.f64 	%f76, %fd26;
	fma.rn.f32 	%f77, %f76, 0f3BBB989D, 0f3F000000;
	cvt.sat.f32.f32 	%f78, %f77;
	mov.f32 	%f79, 0f4B400001;
	mov.f32 	%f80, 0f437C0000;
	fma.rm.f32 	%f81, %f78, %f80, %f79;
	add.f32 	%f82, %f81, 0fCB40007F;
	neg.f32 	%f83, %f82;
	fma.rn.f32 	%f84, %f76, 0f3FB8AA3B, %f83;
	fma.rn.f32 	%f85, %f76, 0f32A57060, %f84;
	mov.b32 	%r101, %f81;
	shl.b32 	%r102, %r101, 23;
	mov.b32 	%f86, %r102;
	ex2.approx.ftz.f32 	%f87, %f85;
	mul.f32 	%f88, %f87, %f86;
	mad.lo.s32 	%r103, %r144, %r70, %r39;
	mul.wide.s32 	%rd11, %r103, 4;
	add.s64 	%rd12, %rd1, %rd11;
	ld.global.f32 	%f89, [%rd12];
	fma.rn.f32 	%f126, %f88, %f89, %f126;
$L__BB16_35:
	add.s32 	%r104, %r63, 1;
	setp.lt.s32 	%p23, %r104, 0;
	setp.ge.s32 	%p24, %r104, %r68;
	or.pred  	%p25, %p23, %p24;
	@%p25 bra 	$L__BB16_37;
	add.s32 	%r105, %r144, 1;
	cvt.rn.f64.s32 	%fd27, %r105;
	add.f64 	%fd28, %fd27, %fd27;
	neg.f64 	%fd29, %fd27;
	mul.f64 	%fd30, %fd28, %fd29;
	div.rn.f64 	%fd31, %fd30, %fd1;
	cvt.rn.f32.f64 	%f90, %fd31;
	fma.rn.f32 	%f91, %f90, 0f3BBB989D, 0f3F000000;
	cvt.sat.f32.f32 	%f92, %f91;
	mov.f32 	%f93, 0f4B400001;
	mov.f32 	%f94, 0f437C0000;
	fma.rm.f32 	%f95, %f92, %f94, %f93;
	add.f32 	%f96, %f95, 0fCB40007F;
	neg.f32 	%f97, %f96;
	fma.rn.f32 	%f98, %f90, 0f3FB8AA3B, %f97;
	fma.rn.f32 	%f99, %f90, 0f32A57060, %f98;
	mov.b32 	%r106, %f95;
	shl.b32 	%r107, %r106, 23;
	mov.b32 	%f100, %r107;
	ex2.approx.ftz.f32 	%f101, %f99;
	mul.f32 	%f102, %f101, %f100;
	mad.lo.s32 	%r108, %r70, %r144, %r70;
	add.s32 	%r109, %r108, %r39;
	mul.wide.s32 	%rd13, %r109, 4;
	add.s64 	%rd14, %rd1, %rd13;
	ld.global.f32 	%f103, [%rd14];
	fma.rn.f32 	%f126, %f102, %f103, %f126;
$L__BB16_37:
	add.s32 	%r144, %r144, 2;
$L__BB16_38:
	add.s32 	%r110, %r144, %r3;
	setp.lt.s32 	%p26, %r110, 0;
	setp.ge.s32 	%p27, %r110, %r68;
	or.pred  	%p28, %p26, %p27;
	@%p28 bra 	$L__BB16_40;
	cvt.rn.f64.s32 	%fd32, %r144;
	add.f64 	%fd33, %fd32, %fd32;
	neg.f64 	%fd34, %fd32;
	mul.f64 	%fd35, %fd33, %fd34;
	div.rn.f64 	%fd36, %fd35, %fd1;
	cvt.rn.f32.f64 	%f104, %fd36;
	fma.rn.f32 	%f105, %f104, 0f3BBB989D, 0f3F000000;
	cvt.sat.f32.f32 	%f106, %f105;
	mov.f32 	%f107, 0f4B400001;
	mov.f32 	%f108, 0f437C0000;
	fma.rm.f32 	%f109, %f106, %f108, %f107;
	add.f32 	%f110, %f109, 0fCB40007F;
	neg.f32 	%f111, %f110;
	fma.rn.f32 	%f112, %f104, 0f3FB8AA3B, %f111;
	fma.rn.f32 	%f113, %f104, 0f32A57060, %f112;
	mov.b32 	%r111, %f109;
	shl.b32 	%r112, %r111, 23;
	mov.b32 	%f114, %r112;
	ex2.approx.ftz.f32 	%f115, %f113;
	mul.f32 	%f116, %f115, %f114;
	mad.lo.s32 	%r113, %r144, %r70, %r39;
	mul.wide.s32 	%rd15, %r113, 4;
	add.s64 	%rd16, %rd1, %rd15;
	ld.global.f32 	%f117, [%rd16];
	fma.rn.f32 	%f126, %f116, %f117, %f126;
$L__BB16_40:
	mul.wide.s32 	%rd17, %r39, 4;
	add.s64 	%rd18, %rd1, %rd17;
	st.global.f32 	[%rd18], %f126;
$L__BB16_41:
	add.s32 	%r135, %r135, 1;
	setp.ne.s32 	%p29, %r135, %r69;
	@%p29 bra 	$L__BB16_19;
$L__BB16_42:
	ret;

}
	// .globl	_Z17cuda_bell_smoothyPfiiii
.visible .entry _Z17cuda_bell_smoothyPfiiii(
	.param .u64 .ptr .align 1 _Z17cuda_bell_smoothyPfiiii_param_0,
	.param .u32 _Z17cuda_bell_smoothyPfiiii_param_1,
	.param .u32 _Z17cuda_bell_smoothyPfiiii_param_2,
	.param .u32 _Z17cuda_bell_smoothyPfiiii_param_3,
	.param .u32 _Z17cuda_bell_smoothyPfiiii_param_4
)
{
	.reg .pred 	%p<24>;
	.reg .b32 	%r<144>;
	.reg .b32 	%f<128>;
	.reg .b64 	%rd<29>;
	.reg .b64 	%fd<37>;

	ld.param.u64 	%rd2, [_Z17cuda_bell_smoothyPfiiii_param_0];
	ld.param.u32 	%r64, [_Z17cuda_bell_smoothyPfiiii_param_1];
	ld.param.u32 	%r65, [_Z17cuda_bell_smoothyPfiiii_param_2];
	ld.param.u32 	%r66, [_Z17cuda_bell_smoothyPfiiii_param_3];
	ld.param.u32 	%r67, [_Z17cuda_bell_smoothyPfiiii_param_4];
	cvta.to.global.u64 	%rd1, %rd2;
	mov.u32 	%r68, %ctaid.y;
	mov.u32 	%r69, %ntid.y;
	mul.lo.s32 	%r1, %r68, %r69;
	mov.u32 	%r2, %tid.y;
	add.s32 	%r3, %r1, %r2;
	setp.lt.s32 	%p1, %r66, 1;
	@%p1 bra 	$L__BB17_42;
	mov.u32 	%r70, %tid.x;
	mov.u32 	%r71, %ntid.x;
	mov.u32 	%r72, %ctaid.x;
	mad.lo.s32 	%r4, %r72, %r71, %r70;
	mul.lo.s32 	%r73, %r66, %r65;
	mul.lo.s32 	%r5, %r73, %r67;
	setp.gt.s32 	%p2, %r64, -1;
	neg.s32 	%r6, %r64;
	cvt.rn.f64.s32 	%fd1, %r64;
	mul.lo.s32 	%r7, %r67, %r65;
	@%p2 bra 	$L__BB17_18;
	and.b32  	%r8, %r66, 3;
	setp.lt.u32 	%p15, %r66, 4;
	mov.b32 	%r131, 0;
	@%p15 bra 	$L__BB17_13;
	and.b32  	%r131, %r66, 2147483644;
	neg.s32 	%r130, %r131;
	add.s32 	%r115, %r2, %r65;
	add.s32 	%r116, %r115, %r1;
	mad.lo.s32 	%r129, %r67, %r116, %r4;
	shl.b32 	%r12, %r7, 2;
	shl.b32 	%r117, %r65, 1;
	add.s32 	%r118, %r3, %r117;
	mad.lo.s32 	%r128, %r67, %r118, %r4;
	mad.lo.s32 	%r119, %r65, 3, %r3;
	mad.lo.s32 	%r127, %r67, %r119, %r4;
	mad.lo.s32 	%r126, %r67, %r3, %r4;
$L__BB17_4:
	setp.ge.s32 	%p16, %r126, %r5;
	@%p16 bra 	$L__BB17_6;
	mul.wide.s32 	%rd19, %r126, 4;
	add.s64 	%rd20, %rd1, %rd19;
	mov.b32 	%r120, 0;
	st.global.u32 	[%rd20], %r120;
$L__BB17_6:
	setp.ge.s32 	%p17, %r129, %r5;
	@%p17 bra 	$L__BB17_8;
	mul.wide.s32 	%rd21, %r129, 4;
	add.s64 	%rd22, %rd1, %rd21;
	mov.b32 	%r121, 0;
	st.global.u32 	[%rd22], %r121;
$L__BB17_8:
	setp.ge.s32 	%p18, %r128, %r5;
	@%p18 bra 	$L__BB17_10;
	mul.wide.s32 	%rd23, %r128, 4;
	add.s64 	%rd24, %rd1, %rd23;
	mov.b32 	%r122, 0;
	st.global.u32 	[%rd24], %r122;
$L__BB17_10:
	setp.ge.s32 	%p19, %r127, %r5;
	@%p19 bra 	$L__BB17_12;
	mul.wide.s32 	%rd25, %r127, 4;
	add.s64 	%rd26, %rd1, %rd25;
	mov.b32 	%r123, 0;
	st.global.u32 	[%rd26], %r123;
$L__BB17_12:
	add.s32 	%r130, %r130, 4;
	add.s32 	%r129, %r129, %r12;
	add.s32 	%r128, %r128, %r12;
	add.s32 	%r127, %r127, %r12;
	add.s32 	%r126, %r126, %r12;
	setp.ne.s32 	%p20, %r130, 0;
	@%p20 bra 	$L__BB17_4;
$L__BB17_13:
	setp.eq.s32 	%p21, %r8, 0;
	@%p21 bra 	$L__BB17_42;
	mad.lo.s32 	%r124, %r131, %r65, %r3;
	mad.lo.s32 	%r133, %r67, %r124, %r4;
	neg.s32 	%r132, %r8;
$L__BB17_15:
	.pragma "nounroll";
	setp.ge.s32 	%p22, %r133, %r5;
	@%p22 bra 	$L__BB17_17;
	mul.wide.s32 	%rd27, %r133, 4;
	add.s64 	%rd28, %rd1, %rd27;
	mov.b32 	%r125, 0;
	st.global.u32 	[%rd28], %r125;
$L__BB17_17:
	add.s32 	%r133, %r133, %r7;
	add.s32 	%r132, %r132, 1;
	setp.eq.s32 	%p23, %r132, 0;
	@%p23 bra 	$L__BB17_42;
	bra.uni 	$L__BB17_15;
$L__BB17_18:
	shl.b32 	%r75, %r64, 1;
	and.b32  	%r33, %r64, 1;
	and.b32  	%r76, %r75, -4;
	neg.s32 	%r34, %r76;
	sub.s32 	%r35, 2, %r64;
	mov.b32 	%r134, 0;
$L__BB17_19:
	mad.lo.s32 	%r77, %r134, %r65, %r3;
	mad.lo.s32 	%r37, %r77, %r67, %r4;
	setp.ge.s32 	%p3, %r37, %r5;
	@%p3 bra 	$L__BB17_41;
	setp.lt.u32 	%p4, %r64, 2;
	mov.f32 	%f126, 0f00000000;
	mov.u32 	%r143, %r6;
	@%p4 bra 	$L__BB17_32;
	sub.s32 	%r78, %r134, %r64;
	add.s32 	%r79, %r78, 3;
	mad.lo.s32 	%r80, %r65, %r79, %r3;
	mad.lo.s32 	%r139, %r67, %r80, %r4;
	add.s32 	%r81, %r35, %r134;
	mad.lo.s32 	%r82, %r65, %r81, %r3;
	mad.lo.s32 	%r138, %r67, %r82, %r4;
	sub.s32 	%r141, 1, %r64;
	add.s32 	%r83, %r141, %r134;
	mad.lo.s32 	%r84, %r65, %r83, %r3;
	mad.lo.s32 	%r137, %r67, %r84, %r4;
	add.s32 	%r136, %r6, %r134;
	mad.lo.s32 	%r85, %r65, %r136, %r3;
	mad.lo.s32 	%r135, %r67, %r85, %r4;
	mov.f32 	%f126, 0f00000000;
	mov.u32 	%r140, %r34;
$L__BB17_22:
	.pragma "nounroll";
	setp.ge.u32 	%p5, %r136, %r66;
	@%p5 bra 	$L__BB17_24;
	add.s32 	%r86, %r141, -1;
	cvt.rn.f64.s32 	%fd2, %r86;
	add.f64 	%fd3, %fd2, %fd2;
	neg.f64 	%fd4, %fd2;
	mul.f64 	%fd5, %fd3, %fd4;
	div.rn.f64 	%fd6, %fd5, %fd1;
	cvt.rn.f32.f64 	%f20, %fd6;
	fma.rn.f32 	%f21, %f20, 0f3BBB989D, 0f3F000000;
	cvt.sat.f32.f32 	%f22, %f21;
	mov.f32 	%f23, 0f4B400001;
	mov.f32 	%f24, 0f437C0000;
	fma.rm.f32 	%f25, %f22, %f24, %f23;
	add.f32 	%f26, %f25, 0fCB40007F;
	neg.f32 	%f27, %f26;
	fma.rn.f32 	%f28, %f20, 0f3FB8AA3B, %f27;
	fma.rn.f32 	%f29, %f20, 0f32A57060, %f28;
	mov.b32 	%r87, %f25;
	shl.b32 	%r88, %r87, 23;
	mov.b32 	%f30, %r88;
	ex2.approx.ftz.f32 	%f31, %f29;
	mul.f32 	%f32, %f31, %f30;
	mul.wide.s32 	%rd3, %r135, 4;
	add.s64 	%rd4, %rd1, %rd3;
	ld.global.f32 	%f33, [%rd4];
	fma.rn.f32 	%f126, %f32, %f33, %f126;
$L__BB17_24:
	add.s32 	%r89, %r136, 1;
	setp.ge.u32 	%p6, %r89, %r66;
	@%p6 bra 	$L__BB17_26;
	cvt.rn.f64.s32 	%fd7, %r141;
	add.f64 	%fd8, %fd7, %fd7;
	neg.f64 	%fd9, %fd7;
	mul.f64 	%fd10, %fd8, %fd9;
	div.rn.f64 	%fd11, %fd10, %fd1;
	cvt.rn.f32.f64 	%f34, %fd11;
	fma.rn.f32 	%f35, %f34, 0f3BBB989D, 0f3F000000;
	cvt.sat.f32.f32 	%f36, %f35;
	mov.f32 	%f37, 0f4B400001;
	mov.f32 	%f38, 0f437C0000;
	fma.rm.f32 	%f39, %f36, %f38, %f37;
	add.f32 	%f40, %f39, 0fCB40007F;
	neg.f32 	%f41, %f40;
	fma.rn.f32 	%f42, %f34, 0f3FB8AA3B, %f41;
	fma.rn.f32 	%f43, %f34, 0f32A57060, %f42;
	mov.b32 	%r90, %f39;
	shl.b32 	%r91, %r90, 23;
	mov.b32 	%f44, %r91;
	ex2.approx.ftz.f32 	%f45, %f43;
	mul.f32 	%f46, %f45, %f44;
	mul.wide.s32 	%rd5, %r137, 4;
	add.s64 	%rd6, %rd1, %rd5;
	ld.global.f32 	%f47, [%rd6];
	fma.rn.f32 	%f126, %f46, %f47, %f126;
$L__BB17_26:
	add.s32 	%r92, %r136, 2;
	setp.ge.u32 	%p7, %r92, %r66;
	@%p7 bra 	$L__BB17_28;
	add.s32 	%r93, %r141, 1;
	cvt.rn.f64.s32 	%fd12, %r93;
	add.f64 	%fd13, %fd12, %fd12;
	neg.f64 	%fd14, %fd12;
	mul.f64 	%fd15, %fd13, %fd14;
	div.rn.f64 	%fd16, %fd15, %fd1;
	cvt.rn.f32.f64 	%f48, %fd16;
	fma.rn.f32 	%f49, %f48, 0f3BBB989D, 0f3F000000;
	cvt.sat.f32.f32 	%f50, %f49;
	mov.f32 	%f51, 0f4B400001;
	mov.f32 	%f52, 0f437C0000;
	fma.rm.f32 	%f53, %f50, %f52, %f51;
	add.f32 	%f54, %f53, 0fCB40007F;
	neg.f32 	%f55, %f54;
	fma.rn.f32 	%f56, %f48, 0f3FB8AA3B, %f55;
	fma.rn.f32 	%f57, %f48, 0f32A57060, %f56;
	mov.b32 	%r94, %f53;
	shl.b32 	%r95, %r94, 23;
	mov.b32 	%f58, %r95;
	ex2.approx.ftz.f32 	%f59, %f57;
	mul.f32 	%f60, %f59, %f58;
	mul.wide.s32 	%rd7, %r138, 4;
	add.s64 	%rd8, %rd1, %rd7;
	ld.global.f32 	%f61, [%rd8];
	fma.rn.f32 	%f126, %f60, %f61, %f126;
$L__BB17_28:
	add.s32 	%r96, %r136, 3;
	setp.ge.u32 	%p8, %r96, %r66;
	@%p8 bra 	$L__BB17_30;
	add.s32 	%r97, %r141, 2;
	cvt.rn.f64.s32 	%fd17, %r97;
	add.f64 	%fd18, %fd17, %fd17;
	neg.f64 	%fd19, %fd17;
	mul.f64 	%fd20, %fd18, %fd19;
	div.rn.f64 	%fd21, %fd20, %fd1;
	cvt.rn.f32.f64 	%f62, %fd21;
	fma.rn.f32 	%f63, %f62, 0f3BBB989D, 0f3F000000;
	cvt.sat.f32.f32 	%f64, %f63;
	mov.f32 	%f65, 0f4B400001;
	mov.f32 	%f66, 0f437C0000;
	fma.rm.f32 	%f67, %f64, %f66, %f65;
	add.f32 	%f68, %f67, 0fCB40007F;
	neg.f32 	%f69, %f68;
	fma.rn.f32 	%f70, %f62, 0f3FB8AA3B, %f69;
	fma.rn.f32 	%f71, %f62, 0f32A57060, %f70;
	mov.b32 	%r98, %f67;
	shl.b32 	%r99, %r98, 23;
	mov.b32 	%f72, %r99;
	ex2.approx.ftz.f32 	%f73, %f71;
	mul.f32 	%f74, %f73, %f72;
	mul.wide.s32 	%rd9, %r139, 4;
	add.s64 	%rd10, %rd1, %rd9;
	ld.global.f32 	%f75, [%rd10];
	fma.rn.f32 	%f126, %f74, %f75, %f126;
$L__BB17_30:
	add.s32 	%r141, %r141, 4;
	add.s32 	%r140, %r140, 4;
	shl.b32 	%r100, %r7, 2;
	add.s32 	%r139, %r139, %r100;
	add.s32 	%r138, %r138, %r100;
	add.s32 	%r137, %r137, %r100;
	add.s32 	%r136, %r136, 4;
	add.s32 	%r135, %r135, %r100;
	setp.ne.s32 	%p9, %r140, 0;
	@%p9 bra 	$L__BB17_22;
	add.s32 	%r143, %r141, -1;
$L__BB17_32:
	setp.eq.s32 	%p10, %r33, 0;
	@%p10 bra 	$L__BB17_38;
	add.s32 	%r60, %r143, %r134;
	setp.ge.u32 	%p11, %r60, %r66;
	@%p11 bra 	$L__BB17_35;
	cvt.rn.f64.s32 	%fd22, %r143;
	add.f64 	%fd23, %fd22, %fd22;
	neg.f64 	%fd24, %fd22;
	mul.f64 	%fd25, %fd23, %fd24;
	div.rn.f64 	%fd26, %fd25, %fd1;
	cvt.rn.f32.f64 	%f76, %fd26;
	fma.rn.f32 	%f77, %f76, 0f3BBB989D, 0f3F000000;
	cvt.sat.f32.f32 	%f78, %f77;
	mov.f32 	%f79, 0f4B400001;
	mov.f32 	%f80, 0f437C0000;
	fma.rm.f32 	%f81, %f78, %f80, %f79;
	add.f32 	%f82, %f81, 0fCB40007F;
	neg.f32 	%f83, %f82;
	fma.rn.f32 	%f84, %f76, 0f3FB8AA3B, %f83;
	fma.rn.f32 	%f85, %f76, 0f32A57060, %f84;
	mov.b32 	%r101, %f81;
	shl.b32 	%r102, %r101, 23;
	mov.b32 	%f86, %r102;
	ex2.approx.ftz.f32 	%f87, %f85;
	mul.f32 	%f88, %f87, %f86;
	mad.lo.s32 	%r103, %r7, %r143, %r37;
	mul.wide.s32 	%rd11, %r103, 4;
	add.s64 	%rd12, %rd1, %rd11;
	ld.global.f32 	%f89, [%rd12];
	fma.rn.f32 	%f126, %f88, %f89, %f126;
$L__BB17_35:
	add.s32 	%r104, %r60, 1;
	setp.ge.u32 	%p12, %r104, %r66;
	@%p12 bra 	$L__BB17_37;
	add.s32 	%r105, %r143, 1;
	cvt.rn.f64.s32 	%fd27, %r105;
	add.f64 	%fd28, %fd27, %fd27;
	neg.f64 	%fd29, %fd27;
	mul.f64 	%fd30, %fd28, %fd29;
	div.rn.f64 	%fd31, %fd30, %fd1;
	cvt.rn.f32.f64 	%f90, %fd31;
	fma.rn.f32 	%f91, %f90, 0f3BBB989D, 0f3F000000;
	cvt.sat.f32.f32 	%f92, %f91;
	mov.f32 	%f93, 0f4B400001;
	mov.f32 	%f94, 0f437C0000;
	fma.rm.f32 	%f95, %f92, %f94, %f93;
	add.f32 	%f96, %f95, 0fCB40007F;
	neg.f32 	%f97, %f96;
	fma.rn.f32 	%f98, %f90, 0f3FB8AA3B, %f97;
	fma.rn.f32 	%f99, %f90, 0f32A57060, %f98;
	mov.b32 	%r106, %f95;
	shl.b32 	%r107, %r106, 23;
	mov.b32 	%f100, %r107;
	ex2.approx.ftz.f32 	%f101, %f99;
	mul.f32 	%f102, %f101, %f100;
	mad.lo.s32 	%r108, %r7, %r143, %r7;
	add.s32 	%r109, %r108, %r37;
	mul.wide.s32 	%rd13, %r109, 4;
	add.s64 	%rd14, %rd1, %rd13;
	ld.global.f32 	%f103, [%rd14];
	fma.rn.f32 	%f126, %f102, %f103, %f126;
$L__BB17_37:
	add.s32 	%r143, %r143, 2;
$L__BB17_38:
	add.s32 	%r110, %r143, %r134;
	setp.ge.u32 	%p13, %r110, %r66;
	@%p13 bra 	$L__BB17_40;
	cvt.rn.f64.s32 	%fd32, %r143;
	add.f64 	%fd33, %fd32, %fd32;
	neg.f64 	%fd34, %fd32;
	mul.f64 	%fd35, %fd33, %fd34;
	div.rn.f64 	%fd36, %fd35, %fd1;
	cvt.rn.f32.f64 	%f104, %fd36;
	fma.rn.f32 	%f105, %f104, 0f3BBB989D, 0f3F000000;
	cvt.sat.f32.f32 	%f106, %f105;
	mov.f32 	%f107, 0f4B400001;
	mov.f32 	%f108, 0f437C0000;
	fma.rm.f32 	%f109, %f106, %f108, %f107;
	add.f32 	%f110, %f109, 0fCB40007F;
	neg.f32 	%f111, %f110;
	fma.rn.f32 	%f112, %f104, 0f3FB8AA3B, %f111;
	fma.rn.f32 	%f113, %f104, 0f32A57060, %f112;
	mov.b32 	%r111, %f109;
	shl.b32 	%r112, %r111, 23;
	mov.b32 	%f114, %r112;
	ex2.approx.ftz.f32 	%f115, %f113;
	mul.f32 	%f116, %f115, %f114;
	mad.lo.s32 	%r113, %r7, %r143, %r37;
	mul.wide.s32 	%rd15, %r113, 4;
	add.s64 	%rd16, %rd1, %rd15;
	ld.global.f32 	%f117, [%rd16];
	fma.rn.f32 	%f126, %f116, %f117, %f126;
$L__BB17_40:
	mul.wide.s32 	%rd17, %r37, 4;
	add.s64 	%rd18, %rd1, %rd17;
	st.global.f32 	[%rd18], %f126;
$L__BB17_41:
	add.s32 	%r134, %r134, 1;
	setp.ne.s32 	%p14, %r134, %r66;
	@%p14 bra 	$L__BB17_19;
$L__BB17_42:
	ret;

}
	// .globl	_Z15mute_directwaveiiifffffiiiiiiPfS_ii
.visible .entry _Z15mute_directwaveiiifffffiiiiiiPfS_ii(
	.param .u32 _Z15mute_directwaveiiifffffiiiiiiPfS_ii_param_0,
	.param .u32 _Z15mute_directwaveiiifffffiiiiiiPfS_ii_param_1,
	.param .u32 _Z15mute_directwaveiiifffffiiiiiiPfS_ii_param_2,
	.param .f32 _Z15mute_directwaveiiifffffiiiiiiPfS_ii_param_3,
	.param .f32 _Z15mute_directwaveiiifffffiiiiiiPfS_ii_param_4,
	.param .f32 _Z15mute_directwaveiiifffffiiiiiiPfS_ii_param_5,
	.param .f32 _Z15mute_directwaveiiifffffiiiiiiPfS_ii_param_6,
	.param .f32 _Z15mute_directwaveiiifffffiiiiiiPfS_ii_param_7,
	.param .u32 _Z15mute_directwaveiiifffffiiiiiiPfS_ii_param_8,
	.param .u32 _Z15mute_directwaveiiifffffiiiiiiPfS_ii_param_9,
	.param .u32 _Z15mute_directwaveiiifffffiiiiiiPfS_ii_param_10,
	.param .u32 _Z15mute_directwaveiiifffffiiiiiiPfS_ii_param_11,
	.param .u32 _Z15mute_directwaveiiifffffiiiiiiPfS_ii_param_12,
	.param .u32 _Z15mute_directwaveiiifffffiiiiiiPfS_ii_param_13,
	.param .u64 .ptr .align 1 _Z15mute_directwaveiiifffffiiiiiiPfS_ii_param_14,
	.param .u64 .ptr .align 1 _Z15mute_directwaveiiifffffiiiiiiPfS_ii_param_15,
	.param .u32 _Z15mute_directwaveiiifffffiiiiiiPfS_ii_param_16,
	.param .u32 _Z15mute_directwaveiiifffffiiiiiiPfS_ii_param_17
)
{
	.reg .pred 	%p<42>;
	.reg .b32 	%r<89>;
	.reg .b32 	%f<22>;
	.reg .b64 	%rd<9>;
	.reg .b64 	%fd<55>;

	ld.param.u32 	%r21, [_Z15mute_directwaveiiifffffiiiiiiPfS_ii_param_2];
	ld.param.f32 	%f4, [_Z15mute_directwaveiiifffffiiiiiiPfS_ii_param_3];
	ld.param.u32 	%r22, [_Z15mute_directwaveiiifffffiiiiiiPfS_ii_param_8];
	ld.param.u32 	%r23, [_Z15mute_directwaveiiifffffiiiiiiPfS_ii_param_9];
	ld.param.u32 	%r29, [_Z15mute_directwaveiiifffffiiiiiiPfS_ii_param_17];
	mov.u32 	%r30, %ctaid.x;
	mov.u32 	%r31, %ntid.x;
	mov.u32 	%r32, %tid.x;
	mad.lo.s32 	%r1, %r30, %r31, %r32;
	mov.u32 	%r33, %ctaid.y;
	mov.u32 	%r34, %ntid.y;
	mov.u32 	%r35, %tid.y;
	mad.lo.s32 	%r2, %r33, %r34, %r35;
	setp.lt.s32 	%p3, %r21, 1;
	@%p3 bra 	$L__BB18_16;
	ld.param.u32 	%r85, [_Z15mute_directwaveiiifffffiiiiiiPfS_ii_param_16];
	ld.param.u64 	%rd8, [_Z15mute_directwaveiiifffffiiiiiiPfS_ii_param_15];
	ld.param.u64 	%rd7, [_Z15mute_directwaveiiifffffiiiiiiPfS_ii_param_14];
	ld.param.u32 	%r83, [_Z15mute_directwaveiiifffffiiiiiiPfS_ii_param_12];
	ld.param.f32 	%f21, [_Z15mute_directwaveiiifffffiiiiiiPfS_ii_param_7];
	ld.param.f32 	%f18, [_Z15mute_directwaveiiifffffiiiiiiPfS_ii_param_4];
	ld.param.u32 	%r78, [_Z15mute_directwaveiiifffffiiiiiiPfS_ii_param_0];
	cvta.to.global.u64 	%rd1, %rd7;
	mad.lo.s32 	%r37, %r2, %r78, %r1;
	mul.lo.s32 	%r86, %r37, %r21;
	cvt.rn.f32.s32 	%f9, %r83;
	mul.f32 	%f1, %f21, %f9;
	mov.f64 	%fd17, 0d4000000000000000;
	{
	.reg .b32 %temp; 
	mov.b64 	{%temp, %r4}, %fd17;
	}
	and.b32  	%r5, %r4, 2146435072;
	setp.eq.s32 	%p4, %r5, 1062207488;
	setp.lt.s32 	%p6, %r4, 0;
	selp.b32 	%r6, 0, 2146435072, %p6;
	and.b32  	%r38, %r4, 2147483647;
	setp.ne.s32 	%p7, %r38, 1071644672;
	and.pred  	%p8, %p4, %p7;
	or.b32  	%r7, %r6, -2147483648;
	cvt.f64.f32 	%fd18, %f1;
	{
	.reg .b32 %temp; 
	mov.b64 	{%temp, %r39}, %fd18;
	}
	abs.f64 	%fd1, %fd18;
	setp.lt.s32 	%p10, %r39, 0;
	and.pred  	%p1, %p10, %p4;
	selp.b32 	%r40, %r39, 0, %p4;
	or.b32  	%r41, %r40, 2146435072;
	selp.b32 	%r42, %r41, %r40, %p6;
	mov.b32 	%r88, 0;
	mov.b64 	%fd2, {%r88, %r42};
	add.f64 	%fd19, %fd18, 0d4000000000000000;
	{
	.reg .b32 %temp; 
	mov.b64 	{%temp, %r43}, %fd19;
	}
	and.b32  	%r8, %r43, 2146435072;
	selp.b32 	%r44, %r7, %r6, %p8;
	selp.b32 	%r45, %r44, %r6, %p10;
	mov.b64 	%fd3, {%r88, %r45};
	mul.f32 	%f10, %f4, %f18;
	cvt.f64.f32 	%fd20, %f10;
	div.rn.f64 	%fd21, %fd17, %fd20;
	cvt.rzi.s32.f64 	%r46, %fd21;
	add.s32 	%r9, %r85, %r46;
	neg.s32 	%r87, %r21;
	cvta.to.global.u64 	%rd2, %rd8;
$L__BB18_2:
	ld.param.u32 	%r80, [_Z15mute_directwaveiiifffffiiiiiiPfS_ii_param_1];
	ld.param.u32 	%r79, [_Z15mute_directwaveiiifffffiiiiiiPfS_ii_param_0];
	setp.ge.s32 	%p11, %r1, %r79;
	setp.ge.s32 	%p12, %r2, %r80;
	or.pred  	%p13, %p11, %p12;
	@%p13 bra 	$L__BB18_15;
	ld.param.u32 	%r84, [_Z15mute_directwaveiiifffffiiiiiiPfS_ii_param_13];
	ld.param.u32 	%r82, [_Z15mute_directwaveiiifffffiiiiiiPfS_ii_param_11];
	ld.param.u32 	%r81, [_Z15mute_directwaveiiifffffiiiiiiPfS_ii_param_10];
	ld.param.f32 	%f20, [_Z15mute_directwaveiiifffffiiiiiiPfS_ii_param_6];
	ld.param.f32 	%f19, [_Z15mute_directwaveiiifffffiiiiiiPfS_ii_param_5];
	setp.eq.s32 	%p14, %r5, 1062207488;
	and.b32  	%r47, %r4, 2147483647;
	setp.ne.s32 	%p16, %r47, 1071644672;
	and.pred  	%p2, %p14, %p16;
	setp.lt.s32 	%p17, %r4, 0;
	div.s32 	%r48, %r84, %r29;
	mul.lo.s32 	%r49, %r48, %r29;
	sub.s32 	%r50, %r84, %r49;
	mad.lo.s32 	%r51, %r50, %r81, %r22;
	sub.s32 	%r52, %r1, %r51;
	abs.s32 	%r53, %r52;
	cvt.rn.f32.s32 	%f11, %r53;
	mul.f32 	%f2, %f19, %f11;
	mad.lo.s32 	%r54, %r48, %r82, %r23;
	sub.s32 	%r55, %r2, %r54;
	abs.s32 	%r56, %r55;
	cvt.rn.f32.s32 	%f12, %r56;
	mul.f32 	%f3, %f20, %f12;
	cvt.f64.f32 	%fd4, %f2;
	{
	.reg .b32 %temp; 
	mov.b64 	{%temp, %r14}, %fd4;
	}
	abs.f64 	%fd5, %fd4;
	{ // callseq 6, 0
	.param .b64 param0;
	st.param.f64 	[param0], %fd5;
	.param .b64 retval0;
	call.uni (retval0), 
	__internal_accurate_pow, 
	(
	param0
	);
	ld.param.f64 	%fd22, [retval0];
	} // callseq 6
	setp.lt.s32 	%p18, %r14, 0;
	neg.f64 	%fd24, %fd22;
	selp.f64 	%fd25, %fd24, %fd22, %p14;
	selp.f64 	%fd26, %fd25, %fd22, %p18;
	setp.eq.f32 	%p19, %f2, 0f00000000;
	selp.b32 	%r57, %r14, 0, %p14;
	or.b32  	%r58, %r57, 2146435072;
	selp.b32 	%r59, %r58, %r57, %p17;
	mov.b32 	%r60, 0;
	mov.b64 	%fd27, {%r60, %r59};
	selp.f64 	%fd53, %fd27, %fd26, %p19;
	add.f64 	%fd28, %fd4, 0d4000000000000000;
	{
	.reg .b32 %temp; 
	mov.b64 	{%temp, %r61}, %fd28;
	}
	and.b32  	%r62, %r61, 2146435072;
	setp.ne.s32 	%p20, %r62, 2146435072;
	@%p20 bra 	$L__BB18_8;
	setp.num.f32 	%p21, %f2, %f2;
	@%p21 bra 	$L__BB18_6;
	mov.f64 	%fd29, 0d4000000000000000;
	add.rn.f64 	%fd53, %fd4, %fd29;
	bra.uni 	$L__BB18_8;
$L__BB18_6:
	setp.neu.f64 	%p22, %fd5, 0d7FF0000000000000;
	@%p22 bra 	$L__BB18_8;
	selp.b32 	%r63, %r7, %r6, %p2;
	selp.b32 	%r64, %r63, %r6, %p18;
	mov.b32 	%r65, 0;
	mov.b64 	%fd53, {%r65, %r64};
$L__BB18_8:
	setp.eq.f32 	%p27, %f2, 0f3F800000;
	selp.f64 	%fd10, 0d3FF0000000000000, %fd53, %p27;
	cvt.f64.f32 	%fd11, %f3;
	{
	.reg .b32 %temp; 
	mov.b64 	{%temp, %r15}, %fd11;
	}
	abs.f64 	%fd12, %fd11;
	{ // callseq 7, 0
	.param .b64 param0;
	st.param.f64 	[param0], %fd12;
	.param .b64 retval0;
	call.uni (retval0), 
	__internal_accurate_pow, 
	(
	param0
	);
	ld.param.f64 	%fd30, [retval0];
	} // callseq 7
	setp.lt.s32 	%p28, %r15, 0;
	neg.f64 	%fd32, %fd30;
	selp.f64 	%fd33, %fd32, %fd30, %p14;
	selp.f64 	%fd34, %fd33, %fd30, %p28;
	setp.eq.f32 	%p29, %f3, 0f00000000;
	selp.b32 	%r66, %r15, 0, %p14;
	or.b32  	%r67, %r66, 2146435072;
	selp.b32 	%r68, %r67, %r66, %p17;
	mov.b32 	%r69, 0;
	mov.b64 	%fd35, {%r69, %r68};
	selp.f64 	%fd54, %fd35, %fd34, %p29;
	add.f64 	%fd36, %fd11, 0d4000000000000000;
	{
	.reg .b32 %temp; 
	mov.b64 	{%temp, %r70}, %fd36;
	}
	and.b32  	%r71, %r70, 2146435072;
	setp.ne.s32 	%p30, %r71, 2146435072;
	@%p30 bra 	$L__BB18_13;
	setp.num.f32 	%p31, %f3, %f3;
	@%p31 bra 	$L__BB18_11;
	mov.f64 	%fd37, 0d4000000000000000;
	add.rn.f64 	%fd54, %fd11, %fd37;
	bra.uni 	$L__BB18_13;
$L__BB18_11:
	setp.neu.f64 	%p32, %fd12, 0d7FF0000000000000;
	@%p32 bra 	$L__BB18_13;
	selp.b32 	%r72, %r7, %r6, %p2;
	selp.b32 	%r73, %r72, %r6, %p28;
	mov.b32 	%r74, 0;
	mov.b64 	%fd54, {%r74, %r73};
$L__BB18_13:
	setp.eq.f32 	%p34, %f1, 0f3F800000;
	setp.neu.f64 	%p35, %fd1, 0d7FF0000000000000;
	setp.nan.f32 	%p36, %f1, %f1;
	setp.eq.s32 	%p37, %r8, 2146435072;
	setp.eq.f32 	%p38, %f1, 0f00000000;
	setp.eq.f32 	%p39, %f3, 0f3F800000;
	selp.f64 	%fd38, 0d3FF0000000000000, %fd54, %p39;
	add.f64 	%fd39, %fd10, %fd38;
	{ // callseq 8, 0
	.param .b64 param0;
	st.param.f64 	[param0], %fd1;
	.param .b64 retval0;
	call.uni (retval0), 
	__internal_accurate_pow, 
	(
	param0
	);
	ld.param.f64 	%fd40, [retval0];
	} // callseq 8
	neg.f64 	%fd42, %fd40;
	selp.f64 	%fd43, %fd42, %fd40, %p1;
	selp.f64 	%fd44, %fd2, %fd43, %p38;
	selp.f64 	%fd45, %fd44, %fd3, %p35;
	cvt.f64.f32 	%fd46, %f1;
	mov.f64 	%fd47, 0d4000000000000000;
	add.rn.f64 	%fd48, %fd46, %fd47;
	selp.f64 	%fd49, %fd48, %fd45, %p36;
	selp.f64 	%fd50, %fd49, %fd44, %p37;
	selp.f64 	%fd51, 0d3FF0000000000000, %fd50, %p34;
	add.f64 	%fd52, %fd39, %fd51;
	cvt.rn.f32.f64 	%f13, %fd52;
	sqrt.rn.f32 	%f14, %f13;
	ld.global.f32 	%f15, [%rd1+4];
	div.rn.f32 	%f16, %f14, %f15;
	div.rn.f32 	%f17, %f16, %f4;
	cvt.rzi.s32.f32 	%r75, %f17;
	add.s32 	%r76, %r9, %r75;
	setp.ge.s32 	%p40, %r88, %r76;
	@%p40 bra 	$L__BB18_15;
	mul.wide.s32 	%rd5, %r86, 4;
	add.s64 	%rd6, %rd2, %rd5;
	mov.b32 	%r77, 0;
	st.global.u32 	[%rd6], %r77;
$L__BB18_15:
	add.s32 	%r88, %r88, 1;
	add.s32 	%r87, %r87, 1;
	setp.ne.s32 	%p41, %r87, 0;
	add.s32 	%r86, %r86, 1;
	@%p41 bra 	$L__BB18_2;
$L__BB18_16:
	ret;

}
.func  (.param .b64 func_retval0) __internal_accurate_pow(
	.param .b64 __internal_accurate_pow_param_0
)
{
	.reg .pred 	%p<8>;
	.reg .b32 	%r<49>;
	.reg .b32 	%f<3>;
	.reg .b64 	%fd<109>;

	ld.param.f64 	%fd10, [__internal_accurate_pow_param_0];
	{
	.reg .b32 %temp; 
	mov.b64 	{%temp, %r46}, %fd10;
	}
	{
	.reg .b32 %temp; 
	mov.b64 	{%r45, %temp}, %fd10;
	}
	shr.u32 	%r47, %r46, 20;
	setp.gt.u32 	%p1, %r46, 1048575;
	@%p1 bra 	$L__BB19_2;
	mul.f64 	%fd11, %fd10, 0d4350000000000000;
	{
	.reg .b32 %temp; 
	mov.b64 	{%temp, %r46}, %fd11;
	}
	{
	.reg .b32 %temp; 
	mov.b64 	{%r45, %temp}, %fd11;
	}
	shr.u32 	%r16, %r46, 20;
	add.s32 	%r47, %r16, -54;
$L__BB19_2:
	add.s32 	%r48, %r47, -1023;
	and.b32  	%r17, %r46, -2146435073;
	or.b32  	%r18, %r17, 1072693248;
	mov.b64 	%fd107, {%r45, %r18};
	setp.lt.u32 	%p2, %r18, 1073127583;
	@%p2 bra 	$L__BB19_4;
	{
	.reg .b32 %temp; 
	mov.b64 	{%r19, %temp}, %fd107;
	}
	{
	.reg .b32 %temp; 
	mov.b64 	{%temp, %r20}, %fd107;
	}
	add.s32 	%r21, %r20, -1048576;
	mov.b64 	%fd107, {%r19, %r21};
	add.s32 	%r48, %r47, -1022;
$L__BB19_4:
	add.f64 	%fd12, %fd107, 0dBFF0000000000000;
	add.f64 	%fd13, %fd107, 0d3FF0000000000000;
	rcp.approx.ftz.f64 	%fd14, %fd13;
	neg.f64 	%fd15, %fd13;
	fma.rn.f64 	%fd16, %fd15, %fd14, 0d3FF0000000000000;
	fma.rn.f64 	%fd17, %fd16, %fd16, %fd16;
	fma.rn.f64 	%fd18, %fd17, %fd14, %fd14;
	mul.f64 	%fd19, %fd12, %fd18;
	fma.rn.f64 	%fd20, %fd12, %fd18, %fd19;
	mul.f64 	%fd21, %fd20, %fd20;
	fma.rn.f64 	%fd22, %fd21, 0d3EB0F5FF7D2CAFE2, 0d3ED0F5D241AD3B5A;
	fma.rn.f64 	%fd23, %fd22, %fd21, 0d3EF3B20A75488A3F;
	fma.rn.f64 	%fd24, %fd23, %fd21, 0d3F1745CDE4FAECD5;
	fma.rn.f64 	%fd25, %fd24, %fd21, 0d3F3C71C7258A578B;
	fma.rn.f64 	%fd26, %fd25, %fd21, 0d3F6249249242B910;
	fma.rn.f64 	%fd27, %fd26, %fd21, 0d3F89999999999DFB;
	sub.f64 	%fd28, %fd12, %fd20;
	add.f64 	%fd29, %fd28, %fd28;
	neg.f64 	%fd30, %fd20;
	fma.rn.f64 	%fd31, %fd30, %fd12, %fd29;
	mul.f64 	%fd32, %fd18, %fd31;
	fma.rn.f64 	%fd33, %fd21, %fd27, 0d3FB5555555555555;
	mov.f64 	%fd34, 0d3FB5555555555555;
	sub.f64 	%fd35, %fd34, %fd33;
	fma.rn.f64 	%fd36, %fd21, %fd27, %fd35;
	add.f64 	%fd37, %fd36, 0dBC46A4CB00B9E7B0;
	add.f64 	%fd38, %fd33, %fd37;
	sub.f64 	%fd39, %fd33, %fd38;
	add.f64 	%fd40, %fd37, %fd39;
	mul.rn.f64 	%fd41, %fd20, %fd20;
	neg.f64 	%fd42, %fd41;
	fma.rn.f64 	%fd43, %fd20, %fd20, %fd42;
	{
	.reg .b32 %temp; 
	mov.b64 	{%r22, %temp}, %fd32;
	}
	{
	.reg .b32 %temp; 
	mov.b64 	{%temp, %r23}, %fd32;
	}
	add.s32 	%r24, %r23, 1048576;
	mov.b64 	%fd44, {%r22, %r24};
	fma.rn.f64 	%fd45, %fd20, %fd44, %fd43;
	mul.rn.f64 	%fd46, %fd41, %fd20;
	neg.f64 	%fd47, %fd46;
	fma.rn.f64 	%fd48, %fd41, %fd20, %fd47;
	fma.rn.f64 	%fd49, %fd41, %fd32, %fd48;
	fma.rn.f64 	%fd50, %fd45, %fd20, %fd49;
	mul.rn.f64 	%fd51, %fd38, %fd46;
	neg.f64 	%fd52, %fd51;
	fma.rn.f64 	%fd53, %fd38, %fd46, %fd52;
	fma.rn.f64 	%fd54, %fd38, %fd50, %fd53;
	fma.rn.f64 	%fd55, %fd40, %fd46, %fd54;
	add.f64 	%fd56, %fd51, %fd55;
	sub.f64 	%fd57, %fd51, %fd56;
	add.f64 	%fd58, %fd55, %fd57;
	add.f64 	%fd59, %fd20, %fd56;
	sub.f64 	%fd60, %fd20, %fd59;
	add.f64 	%fd61, %fd56, %fd60;
	add.f64 	%fd62, %fd58, %fd61;
	add.f64 	%fd63, %fd32, %fd62;
	add.f64 	%fd64, %fd59, %fd63;
	sub.f64 	%fd65, %fd59, %fd64;
	add.f64 	%fd66, %fd63, %fd65;
	xor.b32  	%r25, %r48, -2147483648;
	mov.b32 	%r26, 1127219200;
	mov.b64 	%fd67, {%r25, %r26};
	mov.b32 	%r27, -2147483648;
	mov.b64 	%fd68, {%r27, %r26};
	sub.f64 	%fd69, %fd67, %fd68;
	fma.rn.f64 	%fd70, %fd69, 0d3FE62E42FEFA39EF, %fd64;
	fma.rn.f64 	%fd71, %fd69, 0dBFE62E42FEFA39EF, %fd70;
	sub.f64 	%fd72, %fd71, %fd64;
	sub.f64 	%fd73, %fd66, %fd72;
	fma.rn.f64 	%fd74, %fd69, 0d3C7ABC9E3B39803F, %fd73;
	add.f64 	%fd75, %fd70, %fd74;
	sub.f64 	%fd76, %fd70, %fd75;
	add.f64 	%fd77, %fd74, %fd76;
	mov.f64 	%fd78, 0d4000000000000000;
	{
	.reg .b32 %temp; 
	mov.b64 	{%temp, %r28}, %fd78;
	}
	{
	.reg .b32 %temp; 
	mov.b64 	{%r29, %temp}, %fd78;
	}
	shl.b32 	%r30, %r28, 1;
	setp.gt.u32 	%p3, %r30, -33554433;
	and.b32  	%r31, %r28, -15728641;
	selp.b32 	%r32, %r31, %r28, %p3;
	mov.b64 	%fd79, {%r29, %r32};
	mul.rn.f64 	%fd80, %fd75, %fd79;
	neg.f64 	%fd81, %fd80;
	fma.rn.f64 	%fd82, %fd75, %fd79, %fd81;
	fma.rn.f64 	%fd83, %fd77, %fd79, %fd82;
	add.f64 	%fd4, %fd80, %fd83;
	sub.f64 	%fd84, %fd80, %fd4;
	add.f64 	%fd5, %fd83, %fd84;
	fma.rn.f64 	%fd85, %fd4, 0d3FF71547652B82FE, 0d4338000000000000;
	{
	.reg .b32 %temp; 
	mov.b64 	{%r13, %temp}, %fd85;
	}
	mov.f64 	%fd86, 0dC338000000000000;
	add.rn.f64 	%fd87, %fd85, %fd86;
	fma.rn.f64 	%fd88, %fd87, 0dBFE62E42FEFA39EF, %fd4;
	fma.rn.f64 	%fd89, %fd87, 0dBC7ABC9E3B39803F, %fd88;
	fma.rn.f64 	%fd90, %fd89, 0d3E5ADE1569CE2BDF, 0d3E928AF3FCA213EA;
	fma.rn.f64 	%fd91, %fd90, %fd89, 0d3EC71DEE62401315;
	fma.rn.f64 	%fd92, %fd91, %fd89, 0d3EFA01997C89EB71;
	fma.rn.f64 	%fd93, %fd92, %fd89, 0d3F2A01A014761F65;
	fma.rn.f64 	%fd94, %fd93, %fd89, 0d3F56C16C1852B7AF;
	fma.rn.f64 	%fd95, %fd94, %fd89, 0d3F81111111122322;
	fma.rn.f64 	%fd96, %fd95, %fd89, 0d3FA55555555502A1;
	fma.rn.f64 	%fd97, %fd96, %fd89, 0d3FC5555555555511;
	fma.rn.f64 	%fd98, %fd97, %fd89, 0d3FE000000000000B;
	fma.rn.f64 	%fd99, %fd98, %fd89, 0d3FF0000000000000;
	fma.rn.f64 	%fd100, %fd99, %fd89, 0d3FF0000000000000;
	{
	.reg .b32 %temp; 
	mov.b64 	{%r14, %temp}, %fd100;
	}
	{
	.reg .b32 %temp; 
	mov.b64 	{%temp, %r15}, %fd100;
	}
	shl.b32 	%r33, %r13, 20;
	add.s32 	%r34, %r33, %r15;
	mov.b64 	%fd108, {%r14, %r34};
	{
	.reg .b32 %temp; 
	mov.b64 	{%temp, %r35}, %fd4;
	}
	mov.b32 	%f2, %r35;
	abs.f32 	%f1, %f2;
	setp.lt.f32 	%p4, %f1, 0f4086232B;
	@%p4 bra 	$L__BB19_7;
	setp.lt.f64 	%p5, %fd4, 0d0000000000000000;
	add.f64 	%fd101, %fd4, 0d7FF0000000000000;
	selp.f64 	%fd108, 0d0000000000000000, %fd101, %p5;
	setp.geu.f32 	%p6, %f1, 0f40874800;
	@%p6 bra 	$L__BB19_7;
	shr.u32 	%r36, %r13, 31;
	add.s32 	%r37, %r13, %r36;
	shr.s32 	%r38, %r37, 1;
	shl.b32 	%r39, %r38, 20;
	add.s32 	%r40, %r15, %r39;
	mov.b64 	%fd102, {%r14, %r40};
	sub.s32 	%r41, %r13, %r38;
	shl.b32 	%r42, %r41, 20;
	add.s32 	%r43, %r42, 1072693248;
	mov.b32 	%r44, 0;
	mov.b64 	%fd103, {%r44, %r43};
	mul.f64 	%fd108, %fd103, %fd102;
$L__BB19_7:
	abs.f64 	%fd104, %fd108;
	setp.eq.f64 	%p7, %fd104, 0d7FF0000000000000;
	fma.rn.f64 	%fd105, %fd108, %fd5, %fd108;
	selp.f64 	%fd106, %fd108, %fd105, %p7;
	st.param.f64 	[func_retval0], %fd106;
	ret;

}


// ===== COMPILED SASS (sm_100) =====

	.target	sm_100

	.elftype	@"ET_EXEC"


//--------------------- .note.nv.tkinfo           --------------------------
	.section	.note.nv.tkinfo,"",@"SHT_NOTE"
	.sectionflags	@"SHF_NOTE_NV_TKINFO"
	.tkinfo
        /*0018*/ 	.word	0x00000002
        /*0030*/ 	.string	""
        /*0030*/ 	.string	"ptxas"
        /*0030*/ 	.string	"Cuda compilation tools, release 13.0, V13.0.88"
        /*0030*/ 	.string	"Build cuda_13.0.r13.0/compiler.36424714_0"
        /*0030*/ 	.string	"-arch sm_100 -m 64 "



//--------------------- .note.nv.cuinfo           --------------------------
	.section	.note.nv.cuinfo,"",@"SHT_NOTE"
	.sectionflags	@"SHF_NOTE_NV_CUINFO"
        /*0018*/ 	.short	0x0002
        /*001a*/ 	.short	0x0064
        /*001c*/ 	.short	0x0082
	.zero		2


//--------------------- .nv.info                  --------------------------
	.section	.nv.info,"",@"SHT_CUDA_INFO"
	.align	4


	//----- nvinfo : EIATTR_REGCOUNT
	.align		4
        /*0000*/ 	.byte	0x04, 0x2f
        /*0002*/ 	.short	(.L_5 - .L_4)
	.align		4
.L_4:
        /*0004*/ 	.word	index@(_Z14cuda_step_fd3dPfS_S_fffiiifS_b)
        /*0008*/ 	.word	0x00000020


	//----- nvinfo : EIATTR_FRAME_SIZE
	.align		4
.L_5:
        /*000c*/ 	.byte	0x04, 0x11
        /*000e*/ 	.short	(.L_7 - .L_6)
	.align		4
.L_6:
        /*0010*/ 	.word	index@(_Z14cuda_step_fd3dPfS_S_fffiiifS_b)
        /*0014*/ 	.word	0x00000000


	//----- nvinfo : EIATTR_REGCOUNT
	.align		4
.L_7:
        /*0018*/ 	.byte	0x04, 0x2f
        /*001a*/ 	.short	(.L_9 - .L_8)
	.align		4
.L_8:
        /*001c*/ 	.word	index@(_Z15cuda_add_sourcebPfS_Pii)
        /*0020*/ 	.word	0x0000000e


	//----- nvinfo : EIATTR_FRAME_SIZE
	.align		4
.L_9:
        /*0024*/ 	.byte	0x04, 0x11
        /*0026*/ 	.short	(.L_11 - .L_10)
	.align		4
.L_10:
        /*0028*/ 	.word	index@(_Z15cuda_add_sourcebPfS_Pii)
        /*002c*/ 	.word	0x00000000


	//----- nvinfo : EIATTR_REGCOUNT
	.align		4
.L_11:
        /*0030*/ 	.byte	0x04, 0x2f
        /*0032*/ 	.short	(.L_13 - .L_12)
	.align		4
.L_12:
        /*0034*/ 	.word	index@(_Z11cuda_recordPfS_Piiiib)
        /*0038*/ 	.word	0x0000000e


	//----- nvinfo : EIATTR_FRAME_SIZE
	.align		4
.L_13:
        /*003c*/ 	.byte	0x04, 0x11
        /*003e*/ 	.short	(.L_15 - .L_14)
	.align		4
.L_14:
        /*0040*/ 	.word	index@(_Z11cuda_recordPfS_Piiiib)
        /*0044*/ 	.word	0x00000000


	//----- nvinfo : EIATTR_REGCOUNT
	.align		4
.L_15:
        /*0048*/ 	.byte	0x04, 0x2f
        /*004a*/ 	.short	(.L_17 - .L_16)
	.align		4
.L_16:
        /*004c*/ 	.word	index@(_Z14cuda_cal_illumPfS_iii)
        /*0050*/ 	.word	0x00000020


	//----- nvinfo : EIATTR_FRAME_SIZE
	.align		4
.L_17:
        /*0054*/ 	.byte	0x04, 0x11
        /*0056*/ 	.short	(.L_19 - .L_18)
	.align		4
.L_18:
        /*0058*/ 	.word	index@(_Z14cuda_cal_illumPfS_iii)
        /*005c*/ 	.word	0x00000000


	//----- nvinfo : EIATTR_REGCOUNT
	.align		4
.L_19:
        /*0060*/ 	.byte	0x04, 0x2f
        /*0062*/ 	.short	(.L_21 - .L_20)
	.align		4
.L_20:
        /*0064*/ 	.word	index@(_Z10cuda_illumPfS_iii)
        /*0068*/ 	.word	0x00000020


	//----- nvinfo : EIATTR_FRAME_SIZE
	.align		4
.L_21:
        /*006c*/ 	.byte	0x04, 0x11
        /*006e*/ 	.short	(.L_23 - .L_22)
	.align		4
.L_22:
        /*0070*/ 	.word	index@($__internal_10_$__cuda_sm3x_div_rn_noftz_f32_slowpath)
        /*0074*/ 	.word	0x00000000


	//----- nvinfo : EIATTR_FRAME_SIZE
	.align		4
.L_23:
        /*0078*/ 	.byte	0x04, 0x11
        /*007a*/ 	.short	(.L_25 - .L_24)
	.align		4
.L_24:
        /*007c*/ 	.word	index@(_Z10cuda_illumPfS_iii)
        /*0080*/ 	.word	0x00000000


	//----- nvinfo : EIATTR_REGCOUNT
	.align		4
.L_25:
        /*0084*/ 	.byte	0x04, 0x2f
        /*0086*/ 	.short	(.L_27 - .L_26)
	.align		4
.L_26:
        /*0088*/ 	.word	index@(_Z8cuda_sumPfS_iii)
        /*008c*/ 	.word	0x00000020


	//----- nvinfo : EIATTR_FRAME_SIZE
	.align		4
.L_27:
        /*0090*/ 	.byte	0x04, 0x11
        /*0092*/ 	.short	(.L_29 - .L_28)
	.align		4
.L_28:
        /*0094*/ 	.word	index@(_Z8cuda_sumPfS_iii)
        /*0098*/ 	.word	0x00000000


	//----- nvinfo : EIATTR_REGCOUNT
	.align		4
.L_29:
        /*009c*/ 	.byte	0x04, 0x2f
        /*009e*/ 	.short	(.L_31 - .L_30)
	.align		4
.L_30:
        /*00a0*/ 	.word	index@(_Z18cuda_cal_migrationPfS_S_iii)
        /*00a4*/ 	.word	0x00000020


	//----- nvinfo : EIATTR_FRAME_SIZE
	.align		4
.L_31:
        /*00a8*/ 	.byte	0x04, 0x11
        /*00aa*/ 	.short	(.L_33 - .L_32)
	.align		4
.L_32:
        /*00ac*/ 	.word	index@(_Z18cuda_cal_migrationPfS_S_iii)
        /*00b0*/ 	.word	0x00000000


	//----- nvinfo : EIATTR_REGCOUNT
	.align		4
.L_33:
        /*00b4*/ 	.byte	0x04, 0x2f
        /*00b6*/ 	.short	(.L_35 - .L_34)
	.align		4
.L_34:
        /*00b8*/ 	.word	index@(_Z16cuda_absorb_bndrPfS_iiif)
        /*00bc*/ 	.word	0x00000026


	//----- nvinfo : EIATTR_FRAME_SIZE
	.align		4
.L_35:
        /*00c0*/ 	.byte	0x04, 0x11
        /*00c2*/ 	.short	(.L_37 - .L_36)
	.align		4
.L_36:
        /*00c4*/ 	.word	index@($_Z16cuda_absorb_bndrPfS_iiif$__internal_accurate_pow)
        /*00c8*/ 	.word	0x00000000


	//----- nvinfo : EIATTR_FRAME_SIZE
	.align		4
.L_37:
        /*00cc*/ 	.byte	0x04, 0x11
        /*00ce*/ 	.short	(.L_39 - .L_38)
	.align		4
.L_38:
        /*00d0*/ 	.word	index@($__internal_9_$__cuda_sm20_div_rn_f64_full)
        /*00d4*/ 	.word	0x00000000


	//----- nvinfo : EIATTR_FRAME_SIZE
	.align		4
.L_39:
        /*00d8*/ 	.byte	0x04, 0x11
        /*00da*/ 	.short	(.L_41 - .L_40)
	.align		4
.L_40:
        /*00dc*/ 	.word	index@(_Z16cuda_absorb_bndrPfS_iiif)
        /*00e0*/ 	.word	0x00000000


	//----- nvinfo : EIATTR_REGCOUNT
	.align		4
.L_41:
        /*00e4*/ 	.byte	0x04, 0x2f
        /*00e6*/ 	.short	(.L_43 - .L_42)
	.align		4
.L_42:
        /*00e8*/ 	.word	index@(_Z19cuda_ricker_waveletPfffif)
        /*00ec*/ 	.word	0x00000012


	//----- nvinfo : EIATTR_FRAME_SIZE
	.align		4
.L_43:
        /*00f0*/ 	.byte	0x04, 0x11
        /*00f2*/ 	.short	(.L_45 - .L_44)
	.align		4
.L_44:
        /*00f4*/ 	.word	index@($__internal_8_$__cuda_sm20_dblrcp_rn_slowpath_v3)
        /*00f8*/ 	.word	0x00000000


	//----- nvinfo : EIATTR_FRAME_SIZE
	.align		4
.L_45:
        /*00fc*/ 	.byte	0x04, 0x11
        /*00fe*/ 	.short	(.L_47 - .L_46)
	.align		4
.L_46:
        /*0100*/ 	.word	index@(_Z19cuda_ricker_waveletPfffif)
        /*0104*/ 	.word	0x00000000


	//----- nvinfo : EIATTR_REGCOUNT
	.align		4
.L_47:
        /*0108*/ 	.byte	0x04, 0x2f
        /*010a*/ 	.short	(.L_49 - .L_48)
	.align		4
.L_48:
        /*010c*/ 	.word	index@(_Z10cuda_set_sPiiiiiiiiiiii)
        /*0110*/ 	.word	0x0000000c


	//----- nvinfo : EIATTR_FRAME_SIZE
	.align		4
.L_49:
        /*0114*/ 	.byte	0x04, 0x11
        /*0116*/ 	.short	(.L_51 - .L_50)
	.align		4
.L_50:
        /*0118*/ 	.word	index@(_Z10cuda_set_sPiiiiiiiiiiii)
        /*011c*/ 	.word	0x00000000


	//----- nvinfo : EIATTR_REGCOUNT
	.align		4
.L_51:
        /*0120*/ 	.byte	0x04, 0x2f
        /*0122*/ 	.short	(.L_53 - .L_52)
	.align		4
.L_52:
        /*0124*/ 	.word	index@(_Z14cuda_set_up_doPiS_S_iiii)
        /*0128*/ 	.word	0x00000011


	//----- nvinfo : EIATTR_FRAME_SIZE
	.align		4
.L_53:
        /*012c*/ 	.byte	0x04, 0x11
        /*012e*/ 	.short	(.L_55 - .L_54)
	.align		4
.L_54:
        /*0130*/ 	.word	index@(_Z14cuda_set_up_doPiS_S_iiii)
        /*0134*/ 	.word	0x00000000


	//----- nvinfo : EIATTR_REGCOUNT
	.align		4
.L_55:
        /*0138*/ 	.byte	0x04, 0x2f
        /*013a*/ 	.short	(.L_57 - .L_56)
	.align		4
.L_56:
        /*013c*/ 	.word	index@(_Z14cuda_set_fr_baPiS_iiii)
        /*0140*/ 	.word	0x0000000e


	//----- nvinfo : EIATTR_FRAME_SIZE
	.align		4
.L_57:
        /*0144*/ 	.byte	0x04, 0x11
        /*0146*/ 	.short	(.L_59 - .L_58)
	.align		4
.L_58:
        /*0148*/ 	.word	index@(_Z14cuda_set_fr_baPiS_iiii)
        /*014c*/ 	.word	0x00000000


	//----- nvinfo : EIATTR_REGCOUNT
	.align		4
.L_59:
        /*0150*/ 	.byte	0x04, 0x2f
        /*0152*/ 	.short	(.L_61 - .L_60)
	.align		4
.L_60:
        /*0154*/ 	.word	index@(_Z14cuda_set_le_riPiS_iiii)
        /*0158*/ 	.word	0x0000000e


	//----- nvinfo : EIATTR_FRAME_SIZE
	.align		4
.L_61:
        /*015c*/ 	.byte	0x04, 0x11
        /*015e*/ 	.short	(.L_63 - .L_62)
	.align		4
.L_62:
        /*0160*/ 	.word	index@(_Z14cuda_set_le_riPiS_iiii)
        /*0164*/ 	.word	0x00000000


	//----- nvinfo : EIATTR_REGCOUNT
	.align		4
.L_63:
        /*0168*/ 	.byte	0x04, 0x2f
        /*016a*/ 	.short	(.L_65 - .L_64)
	.align		4
.L_64:
        /*016c*/ 	.word	index@(_Z14cuda_save_bndrPfS_PiS0_S0_S0_S0_S0_iiib)
        /*0170*/ 	.word	0x0000000c


	//----- nvinfo : EIATTR_FRAME_SIZE
	.align		4
.L_65:
        /*0174*/ 	.byte	0x04, 0x11
        /*0176*/ 	.short	(.L_67 - .L_66)
	.align		4
.L_66:
        /*0178*/ 	.word	index@(_Z14cuda_save_bndrPfS_PiS0_S0_S0_S0_S0_iiib)
        /*017c*/ 	.word	0x00000000


	//----- nvinfo : EIATTR_REGCOUNT
	.align		4
.L_67:
        /*0180*/ 	.byte	0x04, 0x2f
        /*0182*/ 	.short	(.L_69 - .L_68)
	.align		4
.L_68:
        /*0184*/ 	.word	index@(_Z19cuda_scale_gradientPfS_S_iiib)
        /*0188*/ 	.word	0x00000028


	//----- nvinfo : EIATTR_FRAME_SIZE
	.align		4
.L_69:
        /*018c*/ 	.byte	0x04, 0x11
        /*018e*/ 	.short	(.L_71 - .L_70)
	.align		4
.L_70:
        /*0190*/ 	.word	index@($__internal_7_$__cuda_sm20_sqrt_rn_f32_slowpath)
        /*0194*/ 	.word	0x00000000


	//----- nvinfo : EIATTR_FRAME_SIZE
	.align		4
.L_71:
        /*0198*/ 	.byte	0x04, 0x11
        /*019a*/ 	.short	(.L_73 - .L_72)
	.align		4
.L_72:
        /*019c*/ 	.word	index@($__internal_6_$__cuda_sm20_div_rn_f64_full)
        /*01a0*/ 	.word	0x00000000


	//----- nvinfo : EIATTR_FRAME_SIZE
	.align		4
.L_73:
        /*01a4*/ 	.byte	0x04, 0x11
        /*01a6*/ 	.short	(.L_75 - .L_74)
	.align		4
.L_74:
        /*01a8*/ 	.word	index@(_Z19cuda_scale_gradientPfS_S_iiib)
        /*01ac*/ 	.word	0x00000000


	//----- nvinfo : EIATTR_REGCOUNT
	.align		4
.L_75:
        /*01b0*/ 	.byte	0x04, 0x2f
        /*01b2*/ 	.short	(.L_77 - .L_76)
	.align		4
.L_76:
        /*01b4*/ 	.word	index@(_Z17cuda_bell_smoothzPfiiii)
        /*01b8*/ 	.word	0x00000028


	//----- nvinfo : EIATTR_FRAME_SIZE
	.align		4
.L_77:
        /*01bc*/ 	.byte	0x04, 0x11
        /*01be*/ 	.short	(.L_79 - .L_78)
	.align		4
.L_78:
        /*01c0*/ 	.word	index@($__internal_5_$__cuda_sm20_div_rn_f64_full)
        /*01c4*/ 	.word	0x00000000


	//----- nvinfo : EIATTR_FRAME_SIZE
	.align		4
.L_79:
        /*01c8*/ 	.byte	0x04, 0x11
        /*01ca*/ 	.short	(.L_81 - .L_80)
	.align		4
.L_80:
        /*01cc*/ 	.word	index@(_Z17cuda_bell_smoothzPfiiii)
        /*01d0*/ 	.word	0x00000000


	//----- nvinfo : EIATTR_REGCOUNT
	.align		4
.L_81:
        /*01d4*/ 	.byte	0x04, 0x2f
        /*01d6*/ 	.short	(.L_83 - .L_82)
	.align		4
.L_82:
        /*01d8*/ 	.word	index@(_Z17cuda_bell_smoothxPfiiii)
        /*01dc*/ 	.word	0x00000028


	//----- nvinfo : EIATTR_FRAME_SIZE
	.align		4
.L_83:
        /*01e0*/ 	.byte	0x04, 0x11
        /*01e2*/ 	.short	(.L_85 - .L_84)
	.align		4
.L_84:
        /*01e4*/ 	.word	index@($__internal_4_$__cuda_sm20_div_rn_f64_full)
        /*01e8*/ 	.word	0x00000000


	//----- nvinfo : EIATTR_FRAME_SIZE
	.align		4
.L_85:
        /*01ec*/ 	.byte	0x04, 0x11
        /*01ee*/ 	.short	(.L_87 - .L_86)
	.align		4
.L_86:
        /*01f0*/ 	.word	index@(_Z17cuda_bell_smoothxPfiiii)
        /*01f4*/ 	.word	0x00000000


	//----- nvinfo : EIATTR_REGCOUNT
	.align		4
.L_87:
        /*01f8*/ 	.byte	0x04, 0x2f
        /*01fa*/ 	.short	(.L_89 - .L_88)
	.align		4
.L_88:
        /*01fc*/ 	.word	index@(_Z17cuda_bell_smoothyPfiiii)
        /*0200*/ 	.word	0x00000028


	//----- nvinfo : EIATTR_FRAME_SIZE
	.align		4
.L_89:
        /*0204*/ 	.byte	0x04, 0x11
        /*0206*/ 	.short	(.L_91 - .L_90)
	.align		4
.L_90:
        /*0208*/ 	.word	index@($__internal_3_$__cuda_sm20_div_rn_f64_full)
        /*020c*/ 	.word	0x00000000


	//----- nvinfo : EIATTR_FRAME_SIZE
	.align		4
.L_91:
        /*0210*/ 	.byte	0x04, 0x11
        /*0212*/ 	.short	(.L_93 - .L_92)
	.align		4
.L_92:
        /*0214*/ 	.word	index@(_Z17cuda_bell_smoothyPfiiii)
        /*0218*/ 	.word	0x00000000


	//----- nvinfo : EIATTR_REGCOUNT
	.align		4
.L_93:
        /*021c*/ 	.byte	0x04, 0x2f
        /*021e*/ 	.short	(.L_95 - .L_94)
	.align		4
.L_94:
        /*0220*/ 	.word	index@(_Z15mute_directwaveiiifffffiiiiiiPfS_ii)
        /*0224*/ 	.word	0x00000028


	//----- nvinfo : EIATTR_FRAME_SIZE
	.align		4
.L_95:
        /*0228*/ 	.byte	0x04, 0x11
        /*022a*/ 	.short	(.L_97 - .L_96)
	.align		4
.L_96:
        /*022c*/ 	.word	index@($_Z15mute_directwaveiiifffffiiiiiiPfS_ii$__internal_accurate_pow)
        /*0230*/ 	.word	0x00000000


	//----- nvinfo : EIATTR_FRAME_SIZE
	.align		4
.L_97:
        /*0234*/ 	.byte	0x04, 0x11
        /*0236*/ 	.short	(.L_99 - .L_98)
	.align		4
.L_98:
        /*0238*/ 	.word	index@($__internal_2_$__cuda_sm3x_div_rn_noftz_f32_slowpath)
        /*023c*/ 	.word	0x00000000


	//----- nvinfo : EIATTR_FRAME_SIZE
	.align		4
.L_99:
        /*0240*/ 	.byte	0x04, 0x11
        /*0242*/ 	.short	(.L_101 - .L_100)
	.align		4
.L_100:
        /*0244*/ 	.word	index@($__internal_1_$__cuda_sm20_sqrt_rn_f32_slowpath)
        /*0248*/ 	.word	0x00000000


	//----- nvinfo : EIATTR_FRAME_SIZE
	.align		4
.L_101:
        /*024c*/ 	.byte	0x04, 0x11
        /*024e*/ 	.short	(.L_103 - .L_102)
	.align		4
.L_102:
        /*0250*/ 	.word	index@($__internal_0_$__cuda_sm20_div_rn_f64_full)
        /*0254*/ 	.word	0x00000000


	//----- nvinfo : EIATTR_FRAME_SIZE
	.align		4
.L_103:
        /*0258*/ 	.byte	0x04, 0x11
        /*025a*/ 	.short	(.L_105 - .L_104)
	.align		4
.L_104:
        /*025c*/ 	.word	index@(_Z15mute_directwaveiiifffffiiiiiiPfS_ii)
        /*0260*/ 	.word	0x00000000


	//----- nvinfo : EIATTR_MIN_STACK_SIZE
	.align		4
.L_105:
        /*0264*/ 	.byte	0x04, 0x12
        /*0266*/ 	.short	(.L_107 - .L_106)
	.align		4
.L_106:
        /*0268*/ 	.word	index@(_Z15mute_directwaveiiifffffiiiiiiPfS_ii)
        /*026c*/ 	.word	0x00000000


	//----- nvinfo : EIATTR_MIN_STACK_SIZE
	.align		4
.L_107:
        /*0270*/ 	.byte	0x04, 0x12
        /*0272*/ 	.short	(.L_109 - .L_108)
	.align		4
.L_108:
        /*0274*/ 	.word	index@(_Z17cuda_bell_smoothyPfiiii)
        /*0278*/ 	.word	0x00000000


	//----- nvinfo : EIATTR_MIN_STACK_SIZE
	.align		4
.L_109:
        /*027c*/ 	.byte	0x04, 0x12
        /*027e*/ 	.short	(.L_111 - .L_110)
	.align		4
.L_110:
        /*0280*/ 	.word	index@(_Z17cuda_bell_smoothxPfiiii)
        /*0284*/ 	.word	0x00000000


	//----- nvinfo : EIATTR_MIN_STACK_SIZE
	.align		4
.L_111:
        /*0288*/ 	.byte	0x04, 0x12
        /*028a*/ 	.short	(.L_113 - .L_112)
	.align		4
.L_112:
        /*028c*/ 	.word	index@(_Z17cuda_bell_smoothzPfiiii)
        /*0290*/ 	.word	0x00000000


	//----- nvinfo : EIATTR_MIN_STACK_SIZE
	.align		4
.L_113:
        /*0294*/ 	.byte	0x04, 0x12
        /*0296*/ 	.short	(.L_115 - .L_114)
	.align		4
.L_114:
        /*0298*/ 	.word	index@(_Z19cuda_scale_gradientPfS_S_iiib)
        /*029c*/ 	.word	0x00000000


	//----- nvinfo : EIATTR_MIN_STACK_SIZE
	.align		4
.L_115:
        /*02a0*/ 	.byte	0x04, 0x12
        /*02a2*/ 	.short	(.L_117 - .L_116)
	.align		4
.L_116:
        /*02a4*/ 	.word	index@(_Z14cuda_save_bndrPfS_PiS0_S0_S0_S0_S0_iiib)
        /*02a8*/ 	.word	0x00000000


	//----- nvinfo : EIATTR_MIN_STACK_SIZE
	.align		4
.L_117:
        /*02ac*/ 	.byte	0x04, 0x12
        /*02ae*/ 	.short	(.L_119 - .L_118)
	.align		4
.L_118:
        /*02b0*/ 	.word	index@(_Z14cuda_set_le_riPiS_iiii)
        /*02b4*/ 	.word	0x00000000


	//----- nvinfo : EIATTR_MIN_STACK_SIZE
	.align		4
.L_119:
        /*02b8*/ 	.byte	0x04, 0x12
        /*02ba*/ 	.short	(.L_121 - .L_120)
	.align		4
.L_120:
        /*02bc*/ 	.word	index@(_Z14cuda_set_fr_baPiS_iiii)
        /*02c0*/ 	.word	0x00000000


	//----- nvinfo : EIATTR_MIN_STACK_SIZE
	.align		4
.L_121:
        /*02c4*/ 	.byte	0x04, 0x12
        /*02c6*/ 	.short	(.L_123 - .L_122)
	.align		4
.L_122:
        /*02c8*/ 	.word	index@(_Z14cuda_set_up_doPiS_S_iiii)
        /*02cc*/ 	.word	0x00000000


	//----- nvinfo : EIATTR_MIN_STACK_SIZE
	.align		4
.L_123:
        /*02d0*/ 	.byte	0x04, 0x12
        /*02d2*/ 	.short	(.L_125 - .L_124)
	.align		4
.L_124:
        /*02d4*/ 	.word	index@(_Z10cuda_set_sPiiiiiiiiiiii)
        /*02d8*/ 	.word	0x00000000


	//----- nvinfo : EIATTR_MIN_STACK_SIZE
	.align		4
.L_125:
        /*02dc*/ 	.byte	0x04, 0x12
        /*02de*/ 	.short	(.L_127 - .L_126)
	.align		4
.L_126:
        /*02e0*/ 	.word	index@(_Z19cuda_ricker_waveletPfffif)
        /*02e4*/ 	.word	0x00000000


	//----- nvinfo : EIATTR_MIN_STACK_SIZE
	.align		4
.L_127:
        /*02e8*/ 	.byte	0x04, 0x12
        /*02ea*/ 	.short	(.L_129 - .L_128)
	.align		4
.L_128:
        /*02ec*/ 	.word	index@(_Z16cuda_absorb_bndrPfS_iiif)
        /*02f0*/ 	.word	0x00000000


	//----- nvinfo : EIATTR_MIN_STACK_SIZE
	.align		4
.L_129:
        /*02f4*/ 	.byte	0x04, 0x12
        /*02f6*/ 	.short	(.L_131 - .L_130)
	.align		4
.L_130:
        /*02f8*/ 	.word	index@(_Z18cuda_cal_migrationPfS_S_iii)
        /*02fc*/ 	.word	0x00000000


	//----- nvinfo : EIATTR_MIN_STACK_SIZE
	.align		4
.L_131:
        /*0300*/ 	.byte	0x04, 0x12
        /*0302*/ 	.short	(.L_133 - .L_132)
	.align		4
.L_132:
        /*0304*/ 	.word	index@(_Z8cuda_sumPfS_iii)
        /*0308*/ 	.word	0x00000000


	//----- nvinfo : EIATTR_MIN_STACK_SIZE
	.align		4
.L_133:
        /*030c*/ 	.byte	0x04, 0x12
        /*030e*/ 	.short	(.L_135 - .L_134)
	.align		4
.L_134:
        /*0310*/ 	.word	index@(_Z10cuda_illumPfS_iii)
        /*0314*/ 	.word	0x00000000


	//----- nvinfo : EIATTR_MIN_STACK_SIZE
	.align		4
.L_135:
        /*0318*/ 	.byte	0x04, 0x12
        /*031a*/ 	.short	(.L_137 - .L_136)
	.align		4
.L_136:
        /*031c*/ 	.word	index@(_Z14cuda_cal_illumPfS_iii)
        /*0320*/ 	.word	0x00000000


	//----- nvinfo : EIATTR_MIN_STACK_SIZE
	.align		4
.L_137:
        /*0324*/ 	.byte	0x04, 0x12
        /*0326*/ 	.short	(.L_139 - .L_138)
	.align		4
.L_138:
        /*0328*/ 	.word	index@(_Z11cuda_recordPfS_Piiiib)
        /*032c*/ 	.word	0x00000000


	//----- nvinfo : EIATTR_MIN_STACK_SIZE
	.align		4
.L_139:
        /*0330*/ 	.byte	0x04, 0x12
        /*0332*/ 	.short	(.L_141 - .L_140)
	.align		4
.L_140:
        /*0334*/ 	.word	index@(_Z15cuda_add_sourcebPfS_Pii)
        /*0338*/ 	.word	0x00000000


	//----- nvinfo : EIATTR_MIN_STACK_SIZE
	.align		4
.L_141:
        /*033c*/ 	.byte	0x04, 0x12
        /*033e*/ 	.short	(.L_143 - .L_142)
	.align		4
.L_142:
        /*0340*/ 	.word	index@(_Z14cuda_step_fd3dPfS_S_fffiiifS_b)
        /*0344*/ 	.word	0x00000000
.L_143:


//--------------------- .nv.compat                --------------------------
	.section	.nv.compat,"",@"SHT_CUDA_COMPAT_INFO"
	.align	4
        /*0000*/ 	.byte	0x02, 0x09, 0x00, 0x00, 0x02, 0x02, 0x01, 0x00, 0x02, 0x05, 0x05, 0x00, 0x03, 0x07, 0x01, 0x01
        /*0010*/ 	.byte	0x02, 0x03, 0x00, 0x00, 0x02, 0x06, 0x01, 0x00, 0x04, 0x0b, 0x08, 0x00, 0x01, 0x00, 0x00, 0x00
        /*0020*/ 	.byte	0x00, 0x00, 0x00, 0x00


//--------------------- .nv.info._Z15mute_directwaveiiifffffiiiiiiPfS_ii --------------------------
	.section	.nv.info._Z15mute_directwaveiiifffffiiiiiiPfS_ii,"",@"SHT_CUDA_INFO"
	.sectionflags	@""
	.align	4


	//----- nvinfo : EIATTR_CUDA_API_VERSION
	.align		4
        /*0000*/ 	.byte	0x04, 0x37
        /*0002*/ 	.short	(.L_145 - .L_144)
.L_144:
        /*0004*/ 	.word	0x00000082


	//----- nvinfo : EIATTR_KPARAM_INFO
	.align		4
.L_145:
        /*0008*/ 	.byte	0x04, 0x17
        /*000a*/ 	.short	(.L_147 - .L_146)
.L_146:
        /*000c*/ 	.word	0x00000000
        /*0010*/ 	.short	0x0011
        /*0012*/ 	.short	0x004c
        /*0014*/ 	.byte	0x00, 0xf0, 0x11, 0x00


	//----- nvinfo : EIATTR_KPARAM_INFO
	.align		4
.L_147:
        /*0018*/ 	.byte	0x04, 0x17
        /*001a*/ 	.short	(.L_149 - .L_148)
.L_148:
        /*001c*/ 	.word	0x00000000
        /*0020*/ 	.short	0x0010
        /*0022*/ 	.short	0x0048
        /*0024*/ 	.byte	0x00, 0xf0, 0x11, 0x00


	//----- nvinfo : EIATTR_KPARAM_INFO
	.align		4
.L_149:
        /*0028*/ 	.byte	0x04, 0x17
        /*002a*/ 	.short	(.L_151 - .L_150)
.L_150:
        /*002c*/ 	.word	0x00000000
        /*0030*/ 	.short	0x000f
        /*0032*/ 	.short	0x0040
        /*0034*/ 	.byte	0x00, 0xf5, 0x21, 0x00


	//----- nvinfo : EIATTR_KPARAM_INFO
	.align		4
.L_151:
        /*0038*/ 	.byte	0x04, 0x17
        /*003a*/ 	.short	(.L_153 - .L_152)
.L_152:
        /*003c*/ 	.word	0x00000000
        /*0040*/ 	.short	0x000e
        /*0042*/ 	.short	0x0038
        /*0044*/ 	.byte	0x00, 0xf5, 0x21, 0x00


	//----- nvinfo : EIATTR_KPARAM_INFO
	.align		4
.L_153:
        /*0048*/ 	.byte	0x04, 0x17
        /*004a*/ 	.short	(.L_155 - .L_154)
.L_154:
        /*004c*/ 	.word	0x00000000
        /*0050*/ 	.short	0x000d
        /*0052*/ 	.short	0x0034
        /*0054*/ 	.byte	0x00, 0xf0, 0x11, 0x00


	//----- nvinfo : EIATTR_KPARAM_INFO
	.align		4
.L_155:
        /*0058*/ 	.byte	0x04, 0x17
        /*005a*/ 	.short	(.L_157 - .L_156)
.L_156:
        /*005c*/ 	.word	0x00000000
        /*0060*/ 	.short	0x000c
        /*0062*/ 	.short	0x0030
        /*0064*/ 	.byte	0x00, 0xf0, 0x11, 0x00


	//----- nvinfo : EIATTR_KPARAM_INFO
	.align		4
.L_157:
        /*0068*/ 	.byte	0x04, 0x17
        /*006a*/ 	.short	(.L_159 - .L_158)
.L_158:
        /*006c*/ 	.word	0x00000000
        /*0070*/ 	.short	0x000b
        /*0072*/ 	.short	0x002c
        /*0074*/ 	.byte	0x00, 0xf0, 0x11, 0x00


	//----- nvinfo : EIATTR_KPARAM_INFO
	.align		4
.L_159:
        /*0078*/ 	.byte	0x04, 0x17
        /*007a*/ 	.short	(.L_161 - .L_160)
.L_160:
        /*007c*/ 	.word	0x00000000
        /*0080*/ 	.short	0x000a
        /*0082*/ 	.short	0x0028
        /*0084*/ 	.byte	0x00, 0xf0, 0x11, 0x00


	//----- nvinfo : EIATTR_KPARAM_INFO
	.align		4
.L_161:
        /*0088*/ 	.byte	0x04, 0x17
        /*008a*/ 	.short	(.L_163 - .L_162)
.L_162:
        /*008c*/ 	.word	0x00000000
        /*0090*/ 	.short	0x0009
        /*0092*/ 	.short	0x0024
        /*0094*/ 	.byte	0x00, 0xf0, 0x11, 0x00


	//----- nvinfo : EIATTR_KPARAM_INFO
	.align		4
.L_163:
        /*0098*/ 	.byte	0x04, 0x17
        /*009a*/ 	.short	(.L_165 - .L_164)
.L_164:
        /*009c*/ 	.word	0x00000000
        /*00a0*/ 	.short	0x0008
        /*00a2*/ 	.short	0x0020
        /*00a4*/ 	.byte	0x00, 0xf0, 0x11, 0x00


	//----- nvinfo : EIATTR_KPARAM_INFO
	.align		4
.L_165:
        /*00a8*/ 	.byte	0x04, 0x17
        /*00aa*/ 	.short	(.L_167 - .L_166)
.L_166:
        /*00ac*/ 	.word	0x00000000
        /*00b0*/ 	.short	0x0007
        /*00b2*/ 	.short	0x001c
        /*00b4*/ 	.byte	0x00, 0xf0, 0x11, 0x00


	//----- nvinfo : EIATTR_KPARAM_INFO
	.align		4
.L_167:
        /*00b8*/ 	.byte	0x04, 0x17
        /*00ba*/ 	.short	(.L_169 - .L_168)
.L_168:
        /*00bc*/ 	.word	0x00000000
        /*00c0*/ 	.short	0x0006
        /*00c2*/ 	.short	0x0018
        /*00c4*/ 	.byte	0x00, 0xf0, 0x11, 0x00


	//----- nvinfo : EIATTR_KPARAM_INFO
	.align		4
.L_169:
        /*00c8*/ 	.byte	0x04, 0x17
        /*00ca*/ 	.short	(.L_171 - .L_170)
.L_170:
        /*00cc*/ 	.word	0x00000000
        /*00d0*/ 	.short	0x0005
        /*00d2*/ 	.short	0x0014
        /*00d4*/ 	.byte	0x00, 0xf0, 0x11, 0x00


	//----- nvinfo : EIATTR_KPARAM_INFO
	.align		4
.L_171:
        /*00d8*/ 	.byte	0x04, 0x17
        /*00da*/ 	.short	(.L_173 - .L_172)
.L_172:
        /*00dc*/ 	.word	0x00000000
        /*00e0*/ 	.short	0x0004
        /*00e2*/ 	.short	0x0010
        /*00e4*/ 	.byte	0x00, 0xf0, 0x11, 0x00


	//----- nvinfo : EIATTR_KPARAM_INFO
	.align		4
.L_173:
        /*00e8*/ 	.byte	0x04, 0x17
        /*00ea*/ 	.short	(.L_175 - .L_174)
.L_174:
        /*00ec*/ 	.word	0x00000000
        /*00f0*/ 	.short	0x0003
        /*00f2*/ 	.short	0x000c
        /*00f4*/ 	.byte	0x00, 0xf0, 0x11, 0x00


	//----- nvinfo : EIATTR_KPARAM_INFO
	.align		4
.L_175:
        /*00f8*/ 	.byte	0x04, 0x17
        /*00fa*/ 	.short	(.L_177 - .L_176)
.L_176:
        /*00fc*/ 	.word	0x00000000
        /*0100*/ 	.short	0x0002
        /*0102*/ 	.short	0x0008
        /*0104*/ 	.byte	0x00, 0xf0, 0x11, 0x00


	//----- nvinfo : EIATTR_KPARAM_INFO
	.align		4
.L_177:
        /*0108*/ 	.byte	0x04, 0x17
        /*010a*/ 	.short	(.L_179 - .L_178)
.L_178:
        /*010c*/ 	.word	0x00000000
        /*0110*/ 	.short	0x0001
        /*0112*/ 	.short	0x0004
        /*0114*/ 	.byte	0x00, 0xf0, 0x11, 0x00


	//----- nvinfo : EIATTR_KPARAM_INFO
	.align		4
.L_179:
        /*0118*/ 	.byte	0x04, 0x17
        /*011a*/ 	.short	(.L_181 - .L_180)
.L_180:
        /*011c*/ 	.word	0x00000000
        /*0120*/ 	.short	0x0000
        /*0122*/ 	.short	0x0000
        /*0124*/ 	.byte	0x00, 0xf0, 0x11, 0x00


	//----- nvinfo : EIATTR_SPARSE_MMA_MASK
	.align		4
.L_181:
        /*0128*/ 	.byte	0x03, 0x50
        /*012a*/ 	.short	0x0000


	//----- nvinfo : EIATTR_MAXREG_COUNT
	.align		4
        /*012c*/ 	.byte	0x03, 0x1b
        /*012e*/ 	.short	0x00ff


	//----- nvinfo : EIATTR_MERCURY_ISA_VERSION
	.align		4
        /*0130*/ 	.byte	0x03, 0x5f
        /*0132*/ 	.short	0x0101


	//----- nvinfo : EIATTR_VRC_CTA_INIT_COUNT
	.align		4
        /*0134*/ 	.byte	0x02, 0x4a
	.zero		1
	.zero		1


	//----- nvinfo : EIATTR_EXIT_INSTR_OFFSETS
	.align		4
        /*0138*/ 	.byte	0x04, 0x1c
        /*013a*/ 	.short	(.L_183 - .L_182)


	//   ....[0]....
.L_182:
        /*013c*/ 	.word	0x00000050


	//   ....[1]....
        /*0140*/ 	.word	0x00000de0


	//----- nvinfo : EIATTR_CRS_STACK_SIZE
	.align		4
.L_183:
        /*0144*/ 	.byte	0x04, 0x1e
        /*0146*/ 	.short	(.L_185 - .L_184)
.L_184:
        /*0148*/ 	.word	0x00000000


	//----- nvinfo : EIATTR_CBANK_PARAM_SIZE
	.align		4
.L_185:
        /*014c*/ 	.byte	0x03, 0x19
        /*014e*/ 	.short	0x0050


	//----- nvinfo : EIATTR_PARAM_CBANK
	.align		4
        /*0150*/ 	.byte	0x04, 0x0a
        /*0152*/ 	.short	(.L_187 - .L_186)
	.align		4
.L_186:
        /*0154*/ 	.word	index@(.nv.constant0._Z15mute_directwaveiiifffffiiiiiiPfS_ii)
        /*0158*/ 	.short	0x0380
        /*015a*/ 	.short	0x0050


	//----- nvinfo : EIATTR_SW_WAR
	.align		4
.L_187:
        /*015c*/ 	.byte	0x04, 0x36
        /*015e*/ 	.short	(.L_189 - .L_188)
.L_188:
        /*0160*/ 	.word	0x00000008
.L_189:


//--------------------- .nv.info._Z17cuda_bell_smoothyPfiiii --------------------------
	.section	.nv.info._Z17cuda_bell_smoothyPfiiii,"",@"SHT_CUDA_INFO"
	.sectionflags	@""
	.align	4


	//----- nvinfo : EIATTR_CUDA_API_VERSION
	.align		4
        /*0000*/ 	.byte	0x04, 0x37
        /*0002*/ 	.short	(.L_191 - .L_190)
.L_190:
        /*0004*/ 	.word	0x00000082


	//----- nvinfo : EIATTR_KPARAM_INFO
	.align		4
.L_191:
        /*0008*/ 	.byte	0x04, 0x17
        /*000a*/ 	.short	(.L_193 - .L_192)
.L_192:
        /*000c*/ 	.word	0x00000000
        /*0010*/ 	.short	0x0004
        /*0012*/ 	.short	0x0014
        /*0014*/ 	.byte	0x00, 0xf0, 0x11, 0x00


	//----- nvinfo : EIATTR_KPARAM_INFO
	.align		4
.L_193:
        /*0018*/ 	.byte	0x04, 0x17
        /*001a*/ 	.short	(.L_195 - .L_194)
.L_194:
        /*001c*/ 	.word	0x00000000
        /*0020*/ 	.short	0x0003
        /*0022*/ 	.short	0x0010
        /*0024*/ 	.byte	0x00, 0xf0, 0x11, 0x00


	//----- nvinfo : EIATTR_KPARAM_INFO
	.align		4
.L_195:
        /*0028*/ 	.byte	0x04, 0x17
        /*002a*/ 	.short	(.L_197 - .L_196)
.L_196:
        /*002c*/ 	.word	0x00000000
        /*0030*/ 	.short	0x0002
        /*0032*/ 	.short	0x000c
        /*0034*/ 	.byte	0x00, 0xf0, 0x11, 0x00


	//----- nvinfo : EIATTR_KPARAM_INFO
	.align		4
.L_197:
        /*0038*/ 	.byte	0x04, 0x17
        /*003a*/ 	.short	(.L_199 - .L_198)
.L_198:
        /*003c*/ 	.word	0x00000000
        /*0040*/ 	.short	0x0001
        /*0042*/ 	.short	0x0008
        /*0044*/ 	.byte	0x00, 0xf0, 0x11, 0x00


	//----- nvinfo : EIATTR_KPARAM_INFO
	.align		4
.L_199:
        /*0048*/ 	.byte	0x04, 0x17
        /*004a*/ 	.short	(.L_201 - .L_200)
.L_200:
        /*004c*/ 	.word	0x00000000
        /*0050*/ 	.short	0x0000
        /*0052*/ 	.short	0x0000
        /*0054*/ 	.byte	0x00, 0xf5, 0x21, 0x00


	//----- nvinfo : EIATTR_SPARSE_MMA_MASK
	.align		4
.L_201:
        /*0058*/ 	.byte	0x03, 0x50
        /*005a*/ 	.short	0x0000


	//----- nvinfo : EIATTR_MAXREG_COUNT
	.align		4
        /*005c*/ 	.byte	0x03, 0x1b
        /*005e*/ 	.short	0x00ff


	//----- nvinfo : EIATTR_MERCURY_ISA_VERSION
	.align		4
        /*0060*/ 	.byte	0x03, 0x5f
        /*0062*/ 	.short	0x0101


	//----- nvinfo : EIATTR_VRC_CTA_INIT_COUNT
	.align		4
        /*0064*/ 	.byte	0x02, 0x4a
	.zero		1
	.zero		1


	//----- nvinfo : EIATTR_EXIT_INSTR_OFFSETS
	.align		4
        /*0068*/ 	.byte	0x04, 0x1c
        /*006a*/ 	.short	(.L_203 - .L_202)


	//   ....[0]....
.L_202:
        /*006c*/ 	.word	0x00000040


	//   ....[1]....
        /*0070*/ 	.word	0x00000390


	//   ....[2]....
        /*0074*/ 	.word	0x00000450


	//   ....[3]....
        /*0078*/ 	.word	0x00001ab0


	//----- nvinfo : EIATTR_CRS_STACK_SIZE
	.align		4
.L_203:
        /*007c*/ 	.byte	0x04, 0x1e
        /*007e*/ 	.short	(.L_205 - .L_204)
.L_204:
        /*0080*/ 	.word	0x00000000


	//----- nvinfo : EIATTR_CBANK_PARAM_SIZE
	.align		4
.L_205:
        /*0084*/ 	.byte	0x03, 0x19
        /*0086*/ 	.short	0x0018


	//----- nvinfo : EIATTR_PARAM_CBANK
	.align		4
        /*0088*/ 	.byte	0x04, 0x0a
        /*008a*/ 	.short	(.L_207 - .L_206)
	.align		4
.L_206:
        /*008c*/ 	.word	index@(.nv.constant0._Z17cuda_bell_smoothyPfiiii)
        /*0090*/ 	.short	0x0380
        /*0092*/ 	.short	0x0018


	//----- nvinfo : EIATTR_SW_WAR
	.align		4
.L_207:
        /*0094*/ 	.byte	0x04, 0x36
        /*0096*/ 	.short	(.L_209 - .L_208)
.L_208:
        /*0098*/ 	.word	0x00000008
.L_209:


//--------------------- .nv.info._Z17cuda_bell_smoothxPfiiii --------------------------
	.section	.nv.info._Z17cuda_bell_smoothxPfiiii,"",@"SHT_CUDA_INFO"
	.sectionflags	@""
	.align	4


	//----- nvinfo : EIATTR_CUDA_API_VERSION
	.align		4
        /*0000*/ 	.byte	0x04, 0x37
        /*0002*/ 	.short	(.L_211 - .L_210)
.L_210:
        /*0004*/ 	.word	0x00000082


	//----- nvinfo : EIATTR_KPARAM_INFO
	.align		4
.L_211:
        /*0008*/ 	.byte	0x04, 0x17
        /*000a*/ 	.short	(.L_213 - .L_212)
.L_212:
        /*000c*/ 	.word	0x00000000
        /*0010*/ 	.short	0x0004
        /*0012*/ 	.short	0x0014
        /*0014*/ 	.byte	0x00, 0xf0, 0x11, 0x00


	//----- nvinfo : EIATTR_KPARAM_INFO
	.align		4
.L_213:
        /*0018*/ 	.byte	0x04, 0x17
        /*001a*/ 	.short	(.L_215 - .L_214)
.L_214:
        /*001c*/ 	.word	0x00000000
        /*0020*/ 	.short	0x0003
        /*0022*/ 	.short	0x0010
        /*0024*/ 	.byte	0x00, 0xf0, 0x11, 0x00


	//----- nvinfo : EIATTR_KPARAM_INFO
	.align		4
.L_215:
        /*0028*/ 	.byte	0x04, 0x17
        /*002a*/ 	.short	(.L_217 - .L_216)
.L_216:
        /*002c*/ 	.word	0x00000000
        /*0030*/ 	.short	0x0002
        /*0032*/ 	.short	0x000c
        /*0034*/ 	.byte	0x00, 0xf0, 0x11, 0x00


	//----- nvinfo : EIATTR_KPARAM_INFO
	.align		4
.L_217:
        /*0038*/ 	.byte	0x04, 0x17
        /*003a*/ 	.short	(.L_219 - .L_218)
.L_218:
        /*003c*/ 	.word	0x00000000
        /*0040*/ 	.short	0x0001
        /*0042*/ 	.short	0x0008
        /*0044*/ 	.byte	0x00, 0xf0, 0x11, 0x00


	//----- nvinfo : EIATTR_KPARAM_INFO
	.align		4
.L_219:
        /*0048*/ 	.byte	0x04, 0x17
        /*004a*/ 	.short	(.L_221 - .L_220)
.L_220:
        /*004c*/ 	.word	0x00000000
        /*0050*/ 	.short	0x0000
        /*0052*/ 	.short	0x0000
        /*0054*/ 	.byte	0x00, 0xf5, 0x21, 0x00


	//----- nvinfo : EIATTR_SPARSE_MMA_MASK
	.align		4
.L_221:
        /*0058*/ 	.byte	0x03, 0x50
        /*005a*/ 	.short	0x0000


	//----- nvinfo : EIATTR_MAXREG_COUNT
	.align		4
        /*005c*/ 	.byte	0x03, 0x1b
        /*005e*/ 	.short	0x00ff


	//----- nvinfo : EIATTR_MERCURY_ISA_VERSION
	.align		4
        /*0060*/ 	.byte	0x03, 0x5f
        /*0062*/ 	.short	0x0101


	//----- nvinfo : EIATTR_VRC_CTA_INIT_COUNT
	.align		4
        /*0064*/ 	.byte	0x02, 0x4a
	.zero		1
	.zero		1


	//----- nvinfo : EIATTR_EXIT_INSTR_OFFSETS
	.align		4
        /*0068*/ 	.byte	0x04, 0x1c
        /*006a*/ 	.short	(.L_223 - .L_222)


	//   ....[0]....
.L_222:
        /*006c*/ 	.word	0x00000040


	//   ....[1]....
        /*0070*/ 	.word	0x000003a0


	//   ....[2]....
        /*0074*/ 	.word	0x00000480


	//   ....[3]....
        /*0078*/ 	.word	0x00001cc0


	//----- nvinfo : EIATTR_CRS_STACK_SIZE
	.align		4
.L_223:
        /*007c*/ 	.byte	0x04, 0x1e
        /*007e*/ 	.short	(.L_225 - .L_224)
.L_224:
        /*0080*/ 	.word	0x00000000


	//----- nvinfo : EIATTR_CBANK_PARAM_SIZE
	.align		4
.L_225:
        /*0084*/ 	.byte	0x03, 0x19
        /*0086*/ 	.short	0x0018


	//----- nvinfo : EIATTR_PARAM_CBANK
	.align		4
        /*0088*/ 	.byte	0x04, 0x0a
        /*008a*/ 	.short	(.L_227 - .L_226)
	.align		4
.L_226:
        /*008c*/ 	.word	index@(.nv.constant0._Z17cuda_bell_smoothxPfiiii)
        /*0090*/ 	.short	0x0380
        /*0092*/ 	.short	0x0018


	//----- nvinfo : EIATTR_SW_WAR
	.align		4
.L_227:
        /*0094*/ 	.byte	0x04, 0x36
        /*0096*/ 	.short	(.L_229 - .L_228)
.L_228:
        /*0098*/ 	.word	0x00000008
.L_229:


//--------------------- .nv.info._Z17cuda_bell_smoothzPfiiii --------------------------
	.section	.nv.info._Z17cuda_bell_smoothzPfiiii,"",@"SHT_CUDA_INFO"
	.sectionflags	@""
	.align	4


	//----- nvinfo : EIATTR_CUDA_API_VERSION
	.align		4
        /*0000*/ 	.byte	0x04, 0x37
        /*0002*/ 	.short	(.L_231 - .L_230)
.L_230:
        /*0004*/ 	.word	0x00000082


	//----- nvinfo : EIATTR_KPARAM_INFO
	.align		4
.L_231:
        /*0008*/ 	.byte	0x04, 0x17
        /*000a*/ 	.short	(.L_233 - .L_232)
.L_232:
        /*000c*/ 	.word	0x00000000
        /*0010*/ 	.short	0x0004
        /*0012*/ 	.short	0x0014
        /*0014*/ 	.byte	0x00, 0xf0, 0x11, 0x00


	//----- nvinfo : EIATTR_KPARAM_INFO
	.align		4
.L_233:
        /*0018*/ 	.byte	0x04, 0x17
        /*001a*/ 	.short	(.L_235 - .L_234)
.L_234:
        /*001c*/ 	.word	0x00000000
        /*0020*/ 	.short	0x0003
        /*0022*/ 	.short	0x0010
        /*0024*/ 	.byte	0x00, 0xf0, 0x11, 0x00


	//----- nvinfo : EIATTR_KPARAM_INFO
	.align		4
.L_235:
        /*0028*/ 	.byte	0x04, 0x17
        /*002a*/ 	.short	(.L_237 - .L_236)
.L_236:
        /*002c*/ 	.word	0x00000000
        /*0030*/ 	.short	0x0002
        /*0032*/ 	.short	0x000c
        /*0034*/ 	.byte	0x00, 0xf0, 0x11, 0x00


	//----- nvinfo : EIATTR_KPARAM_INFO
	.align		4
.L_237:
        /*0038*/ 	.byte	0x04, 0x17
        /*003a*/ 	.short	(.L_239 - .L_238)
.L_238:
        /*003c*/ 	.word	0x00000000
        /*0040*/ 	.short	0x0001
        /*0042*/ 	.short	0x0008
        /*0044*/ 	.byte	0x00, 0xf0, 0x11, 0x00


	//----- nvinfo : EIATTR_KPARAM_INFO
	.align		4
.L_239:
        /*0048*/ 	.byte	0x04, 0x17
        /*004a*/ 	.short	(.L_241 - .L_240)
.L_240:
        /*004c*/ 	.word	0x00000000
        /*0050*/ 	.short	0x0000
        /*0052*/ 	.short	0x0000
        /*0054*/ 	.byte	0x00, 0xf5, 0x21, 0x00


	//----- nvinfo : EIATTR_SPARSE_MMA_MASK
	.align		4
.L_241:
        /*0058*/ 	.byte	0x03, 0x50
        /*005a*/ 	.short	0x0000


	//----- nvinfo : EIATTR_MAXREG_COUNT
	.align		4
        /*005c*/ 	.byte	0x03, 0x1b
        /*005e*/ 	.short	0x00ff


	//----- nvinfo : EIATTR_MERCURY_ISA_VERSION
	.align		4
        /*0060*/ 	.byte	0x03, 0x5f
        /*0062*/ 	.short	0x0101


	//----- nvinfo : EIATTR_VRC_CTA_INIT_COUNT
	.align		4
        /*0064*/ 	.byte	0x02, 0x4a
	.zero		1
	.zero		1


	//----- nvinfo : EIATTR_EXIT_INSTR_OFFSETS
	.align		4
        /*0068*/ 	.byte	0x04, 0x1c
        /*006a*/ 	.short	(.L_243 - .L_242)


	//   ....[0]....
.L_242:
        /*006c*/ 	.word	0x00000060


	//   ....[1]....
        /*0070*/ 	.word	0x000003a0


	//   ....[2]....
        /*0074*/ 	.word	0x00000480


	//   ....[3]....
        /*0078*/ 	.word	0x00001a80


	//----- nvinfo : EIATTR_CRS_STACK_SIZE
	.align		4
.L_243:
        /*007c*/ 	.byte	0x04, 0x1e
        /*007e*/ 	.short	(.L_245 - .L_244)
.L_244:
        /*0080*/ 	.word	0x00000000


	//----- nvinfo : EIATTR_CBANK_PARAM_SIZE
	.align		4
.L_245:
        /*0084*/ 	.byte	0x03, 0x19
        /*0086*/ 	.short	0x0018


	//----- nvinfo : EIATTR_PARAM_CBANK
	.align		4
        /*0088*/ 	.byte	0x04, 0x0a
        /*008a*/ 	.short	(.L_247 - .L_246)
	.align		4
.L_246:
        /*008c*/ 	.word	index@(.nv.constant0._Z17cuda_bell_smoothzPfiiii)
        /*0090*/ 	.short	0x0380
        /*0092*/ 	.short	0x0018


	//----- nvinfo : EIATTR_SW_WAR
	.align		4
.L_247:
        /*0094*/ 	.byte	0x04, 0x36
        /*0096*/ 	.short	(.L_249 - .L_248)
.L_248:
        /*0098*/ 	.word	0x00000008
.L_249:


//--------------------- .nv.info._Z19cuda_scale_gradientPfS_S_iiib --------------------------
	.section	.nv.info._Z19cuda_scale_gradientPfS_S_iiib,"",@"SHT_CUDA_INFO"
	.sectionflags	@""
	.align	4


	//----- nvinfo : EIATTR_CUDA_API_VERSION
	.align		4
        /*0000*/ 	.byte	0x04, 0x37
        /*0002*/ 	.short	(.L_251 - .L_250)
.L_250:
        /*0004*/ 	.word	0x00000082


	//----- nvinfo : EIATTR_KPARAM_INFO
	.align		4
.L_251:
        /*0008*/ 	.byte	0x04, 0x17
        /*000a*/ 	.short	(.L_253 - .L_252)
.L_252:
        /*000c*/ 	.word	0x00000000
        /*0010*/ 	.short	0x0006
        /*0012*/ 	.short	0x0024
        /*0014*/ 	.byte	0x00, 0xf0, 0x05, 0x00


	//----- nvinfo : EIATTR_KPARAM_INFO
	.align		4
.L_253:
        /*0018*/ 	.byte	0x04, 0x17
        /*001a*/ 	.short	(.L_255 - .L_254)
.L_254:
        /*001c*/ 	.word	0x00000000
        /*0020*/ 	.short	0x0005
        /*0022*/ 	.short	0x0020
        /*0024*/ 	.byte	0x00, 0xf0, 0x11, 0x00


	//----- nvinfo : EIATTR_KPARAM_INFO
	.align		4
.L_255:
        /*0028*/ 	.byte	0x04, 0x17
        /*002a*/ 	.short	(.L_257 - .L_256)
.L_256:
        /*002c*/ 	.word	0x00000000
        /*0030*/ 	.short	0x0004
        /*0032*/ 	.short	0x001c
        /*0034*/ 	.byte	0x00, 0xf0, 0x11, 0x00


	//----- nvinfo : EIATTR_KPARAM_INFO
	.align		4
.L_257:
        /*0038*/ 	.byte	0x04, 0x17
        /*003a*/ 	.short	(.L_259 - .L_258)
.L_258:
        /*003c*/ 	.word	0x00000000
        /*0040*/ 	.short	0x0003
        /*0042*/ 	.short	0x0018
        /*0044*/ 	.byte	0x00, 0xf0, 0x11, 0x00


	//----- nvinfo : EIATTR_KPARAM_INFO
	.align		4
.L_259:
        /*0048*/ 	.byte	0x04, 0x17
        /*004a*/ 	.short	(.L_261 - .L_260)
.L_260:
        /*004c*/ 	.word	0x00000000
        /*0050*/ 	.short	0x0002
        /*0052*/ 	.short	0x0010
        /*0054*/ 	.byte	0x00, 0xf5, 0x21, 0x00


	//----- nvinfo : EIATTR_KPARAM_INFO
	.align		4
.L_261:
        /*0058*/ 	.byte	0x04, 0x17
        /*005a*/ 	.short	(.L_263 - .L_262)
.L_262:
        /*005c*/ 	.word	0x00000000
        /*0060*/ 	.short	0x0001
        /*0062*/ 	.short	0x0008
        /*0064*/ 	.byte	0x00, 0xf5, 0x21, 0x00


	//----- nvinfo : EIATTR_KPARAM_INFO
	.align		4
.L_263:
        /*0068*/ 	.byte	0x04, 0x17
        /*006a*/ 	.short	(.L_265 - .L_264)
.L_264:
        /*006c*/ 	.word	0x00000000
        /*0070*/ 	.short	0x0000
        /*0072*/ 	.short	0x0000
        /*0074*/ 	.byte	0x00, 0xf5, 0x21, 0x00


	//----- nvinfo : EIATTR_SPARSE_MMA_MASK
	.align		4
.L_265:
        /*0078*/ 	.byte	0x03, 0x50
        /*007a*/ 	.short	0x0000


	//----- nvinfo : EIATTR_MAXREG_COUNT
	.align		4
        /*007c*/ 	.byte	0x03, 0x1b
        /*007e*/ 	.short	0x00ff


	//----- nvinfo : EIATTR_MERCURY_ISA_VERSION
	.align		4
        /*0080*/ 	.byte	0x03, 0x5f
        /*0082*/ 	.short	0x0101


	//----- nvinfo : EIATTR_VRC_CTA_INIT_COUNT
	.align		4
        /*0084*/ 	.byte	0x02, 0x4a
	.zero		1
	.zero		1


	//----- nvinfo : EIATTR_EXIT_INSTR_OFFSETS
	.align		4
        /*0088*/ 	.byte	0x04, 0x1c
        /*008a*/ 	.short	(.L_267 - .L_266)


	//   ....[0]....
.L_266:
        /*008c*/ 	.word	0x00000080


	//   ....[1]....
        /*0090*/ 	.word	0x00000b00


	//   ....[2]....
        /*0094*/ 	.word	0x00000de0


	//   ....[3]....
        /*0098*/ 	.word	0x00001d10


	//   ....[4]....
        /*009c*/ 	.word	0x00002170


	//----- nvinfo : EIATTR_CRS_STACK_SIZE
	.align		4
.L_267:
        /*00a0*/ 	.byte	0x04, 0x1e
        /*00a2*/ 	.short	(.L_269 - .L_268)
.L_268:
        /*00a4*/ 	.word	0x00000000


	//----- nvinfo : EIATTR_CBANK_PARAM_SIZE
	.align		4
.L_269:
        /*00a8*/ 	.byte	0x03, 0x19
        /*00aa*/ 	.short	0x0025


	//----- nvinfo : EIATTR_PARAM_CBANK
	.align		4
        /*00ac*/ 	.byte	0x04, 0x0a
        /*00ae*/ 	.short	(.L_271 - .L_270)
	.align		4
.L_270:
        /*00b0*/ 	.word	index@(.nv.constant0._Z19cuda_scale_gradientPfS_S_iiib)
        /*00b4*/ 	.short	0x0380
        /*00b6*/ 	.short	0x0025


	//----- nvinfo : EIATTR_SW_WAR
	.align		4
.L_271:
        /*00b8*/ 	.byte	0x04, 0x36
        /*00ba*/ 	.short	(.L_273 - .L_272)
.L_272:
        /*00bc*/ 	.word	0x00000008
.L_273:


//--------------------- .nv.info._Z14cuda_save_bndrPfS_PiS0_S0_S0_S0_S0_iiib --------------------------
	.section	.nv.info._Z14cuda_save_bndrPfS_PiS0_S0_S0_S0_S0_iiib,"",@"SHT_CUDA_INFO"
	.sectionflags	@""
	.align	4


	//----- nvinfo : EIATTR_CUDA_API_VERSION
	.align		4
        /*0000*/ 	.byte	0x04, 0x37
        /*0002*/ 	.short	(.L_275 - .L_274)
.L_274:
        /*0004*/ 	.word	0x00000082


	//----- nvinfo : EIATTR_KPARAM_INFO
	.align		4
.L_275:
        /*0008*/ 	.byte	0x04, 0x17
        /*000a*/ 	.short	(.L_277 - .L_276)
.L_276:
        /*000c*/ 	.word	0x00000000
        /*0010*/ 	.short	0x000b
        /*0012*/ 	.short	0x004c
        /*0014*/ 	.byte	0x00, 0xf0, 0x05, 0x00


	//----- nvinfo : EIATTR_KPARAM_INFO
	.align		4
.L_277:
        /*0018*/ 	.byte	0x04, 0x17
        /*001a*/ 	.short	(.L_279 - .L_278)
.L_278:
        /*001c*/ 	.word	0x00000000
        /*0020*/ 	.short	0x000a
        /*0022*/ 	.short	0x0048
        /*0024*/ 	.byte	0x00, 0xf0, 0x11, 0x00


	//----- nvinfo : EIATTR_KPARAM_INFO
	.align		4
.L_279:
        /*0028*/ 	.byte	0x04, 0x17
        /*002a*/ 	.short	(.L_281 - .L_280)
.L_280:
        /*002c*/ 	.word	0x00000000
        /*0030*/ 	.short	0x0009
        /*0032*/ 	.short	0x0044
        /*0034*/ 	.byte	0x00, 0xf0, 0x11, 0x00


	//----- nvinfo : EIATTR_KPARAM_INFO
	.align		4
.L_281:
        /*0038*/ 	.byte	0x04, 0x17
        /*003a*/ 	.short	(.L_283 - .L_282)
.L_282:
        /*003c*/ 	.word	0x00000000
        /*0040*/ 	.short	0x0008
        /*0042*/ 	.short	0x0040
        /*0044*/ 	.byte	0x00, 0xf0, 0x11, 0x00


	//----- nvinfo : EIATTR_KPARAM_INFO
	.align		4
.L_283:
        /*0048*/ 	.byte	0x04, 0x17
        /*004a*/ 	.short	(.L_285 - .L_284)
.L_284:
        /*004c*/ 	.word	0x00000000
        /*0050*/ 	.short	0x0007
        /*0052*/ 	.short	0x0038
        /*0054*/ 	.byte	0x00, 0xf5, 0x21, 0x00


	//----- nvinfo : EIATTR_KPARAM_INFO
	.align		4
.L_285:
        /*0058*/ 	.byte	0x04, 0x17
        /*005a*/ 	.short	(.L_287 - .L_286)
.L_286:
        /*005c*/ 	.word	0x00000000
        /*0060*/ 	.short	0x0006
        /*0062*/ 	.short	0x0030
        /*0064*/ 	.byte	0x00, 0xf5, 0x21, 0x00


	//----- nvinfo : EIATTR_KPARAM_INFO
	.align		4
.L_287:
        /*0068*/ 	.byte	0x04, 0x17
        /*006a*/ 	.short	(.L_289 - .L_288)
.L_288:
        /*006c*/ 	.word	0x00000000
        /*0070*/ 	.short	0x0005
        /*0072*/ 	.short	0x0028
        /*0074*/ 	.byte	0x00, 0xf5, 0x21, 0x00


	//----- nvinfo : EIATTR_KPARAM_INFO
	.align		4
.L_289:
        /*0078*/ 	.byte	0x04, 0x17
        /*007a*/ 	.short	(.L_291 - .L_290)
.L_290:
        /*007c*/ 	.word	0x00000000
        /*0080*/ 	.short	0x0004
        /*0082*/ 	.short	0x0020
        /*0084*/ 	.byte	0x00, 0xf5, 0x21, 0x00


	//----- nvinfo : EIATTR_KPARAM_INFO
	.align		4
.L_291:
        /*0088*/ 	.byte	0x04, 0x17
        /*008a*/ 	.short	(.L_293 - .L_292)
.L_292:
        /*008c*/ 	.word	0x00000000
        /*0090*/ 	.short	0x0003
        /*0092*/ 	.short	0x0018
        /*0094*/ 	.byte	0x00, 0xf5, 0x21, 0x00


	//----- nvinfo : EIATTR_KPARAM_INFO
	.align		4
.L_293:
        /*0098*/ 	.byte	0x04, 0x17
        /*009a*/ 	.short	(.L_295 - .L_294)
.L_294:
        /*009c*/ 	.word	0x00000000
        /*00a0*/ 	.short	0x0002
        /*00a2*/ 	.short	0x0010
        /*00a4*/ 	.byte	0x00, 0xf5, 0x21, 0x00


	//----- nvinfo : EIATTR_KPARAM_INFO
	.align		4
.L_295:
        /*00a8*/ 	.byte	0x04, 0x17
        /*00aa*/ 	.short	(.L_297 - .L_296)
.L_296:
        /*00ac*/ 	.word	0x00000000
        /*00b0*/ 	.short	0x0001
        /*00b2*/ 	.short	0x0008
        /*00b4*/ 	.byte	0x00, 0xf5, 0x21, 0x00


	//----- nvinfo : EIATTR_KPARAM_INFO
	.align		4
.L_297:
        /*00b8*/ 	.byte	0x04, 0x17
        /*00ba*/ 	.short	(.L_299 - .L_298)
.L_298:
        /*00bc*/ 	.word	0x00000000
        /*00c0*/ 	.short	0x0000
        /*00c2*/ 	.short	0x0000
        /*00c4*/ 	.byte	0x00, 0xf5, 0x21, 0x00


	//----- nvinfo : EIATTR_SPARSE_MMA_MASK
	.align		4
.L_299:
        /*00c8*/ 	.byte	0x03, 0x50
        /*00ca*/ 	.short	0x0000


	//----- nvinfo : EIATTR_MAXREG_COUNT
	.align		4
        /*00cc*/ 	.byte	0x03, 0x1b
        /*00ce*/ 	.short	0x00ff


	//----- nvinfo : EIATTR_MERCURY_ISA_VERSION
	.align		4
        /*00d0*/ 	.byte	0x03, 0x5f
        /*00d2*/ 	.short	0x0101


	//----- nvinfo : EIATTR_VRC_CTA_INIT_COUNT
	.align		4
        /*00d4*/ 	.byte	0x02, 0x4a
	.zero		1
	.zero		1


	//----- nvinfo : EIATTR_EXIT_INSTR_OFFSETS
	.align		4
        /*00d8*/ 	.byte	0x04, 0x1c
        /*00da*/ 	.short	(.L_301 - .L_300)


	//   ....[0]....
.L_300:
        /*00dc*/ 	.word	0x00000170


	//   ....[1]....
        /*00e0*/ 	.word	0x00000250


	//   ....[2]....
        /*00e4*/ 	.word	0x00000340


	//   ....[3]....
        /*00e8*/ 	.word	0x00000420


	//   ....[4]....
        /*00ec*/ 	.word	0x00000500


	//   ....[5]....
        /*00f0*/ 	.word	0x00000520


	//   ....[6]....
        /*00f4*/ 	.word	0x00000550


	//   ....[7]....
        /*00f8*/ 	.word	0x00000600


	//   ....[8]....
        /*00fc*/ 	.word	0x000006e0


	//   ....[9]....
        /*0100*/ 	.word	0x000007c0


	//   ....[10]....
        /*0104*/ 	.word	0x000008b0


	//   ....[11]....
        /*0108*/ 	.word	0x00000990


	//   ....[12]....
        /*010c*/ 	.word	0x00000a70


	//   ....[13]....
        /*0110*/ 	.word	0x00000a90


	//   ....[14]....
        /*0114*/ 	.word	0x00000ac0


	//   ....[15]....
        /*0118*/ 	.word	0x00000b70


	//----- nvinfo : EIATTR_CRS_STACK_SIZE
	.align		4
.L_301:
        /*011c*/ 	.byte	0x04, 0x1e
        /*011e*/ 	.short	(.L_303 - .L_302)
.L_302:
        /*0120*/ 	.word	0x00000000


	//----- nvinfo : EIATTR_CBANK_PARAM_SIZE
	.align		4
.L_303:
        /*0124*/ 	.byte	0x03, 0x19
        /*0126*/ 	.short	0x004d


	//----- nvinfo : EIATTR_PARAM_CBANK
	.align		4
        /*0128*/ 	.byte	0x04, 0x0a
        /*012a*/ 	.short	(.L_305 - .L_304)
	.align		4
.L_304:
        /*012c*/ 	.word	index@(.nv.constant0._Z14cuda_save_bndrPfS_PiS0_S0_S0_S0_S0_iiib)
        /*0130*/ 	.short	0x0380
        /*0132*/ 	.short	0x004d


	//----- nvinfo : EIATTR_SW_WAR
	.align		4
.L_305:
        /*0134*/ 	.byte	0x04, 0x36
        /*0136*/ 	.short	(.L_307 - .L_306)
.L_306:
        /*0138*/ 	.word	0x00000008
.L_307:


//--------------------- .nv.info._Z14cuda_set_le_riPiS_iiii --------------------------
	.section	.nv.info._Z14cuda_set_le_riPiS_iiii,"",@"SHT_CUDA_INFO"
	.sectionflags	@""
	.align	4


	//----- nvinfo : EIATTR_CUDA_API_VERSION
	.align		4
        /*0000*/ 	.byte	0x04, 0x37
        /*0002*/ 	.short	(.L_309 - .L_308)
.L_308:
        /*0004*/ 	.word	0x00000082


	//----- nvinfo : EIATTR_KPARAM_INFO
	.align		4
.L_309:
        /*0008*/ 	.byte	0x04, 0x17
        /*000a*/ 	.short	(.L_311 - .L_310)
.L_310:
        /*000c*/ 	.word	0x00000000
        /*0010*/ 	.short	0x0005
        /*0012*/ 	.short	0x001c
        /*0014*/ 	.byte	0x00, 0xf0, 0x11, 0x00


	//----- nvinfo : EIATTR_KPARAM_INFO
	.align		4
.L_311:
        /*0018*/ 	.byte	0x04, 0x17
        /*001a*/ 	.short	(.L_313 - .L_312)
.L_312:
        /*001c*/ 	.word	0x00000000
        /*0020*/ 	.short	0x0004
        /*0022*/ 	.short	0x0018
        /*0024*/ 	.byte	0x00, 0xf0, 0x11, 0x00


	//----- nvinfo : EIATTR_KPARAM_INFO
	.align		4
.L_313:
        /*0028*/ 	.byte	0x04, 0x17
        /*002a*/ 	.short	(.L_315 - .L_314)
.L_314:
        /*002c*/ 	.word	0x00000000
        /*0030*/ 	.short	0x0003
        /*0032*/ 	.short	0x0014
        /*0034*/ 	.byte	0x00, 0xf0, 0x11, 0x00


	//----- nvinfo : EIATTR_KPARAM_INFO
	.align		4
.L_315:
        /*0038*/ 	.byte	0x04, 0x17
        /*003a*/ 	.short	(.L_317 - .L_316)
.L_316:
        /*003c*/ 	.word	0x00000000
        /*0040*/ 	.short	0x0002
        /*0042*/ 	.short	0x0010
        /*0044*/ 	.byte	0x00, 0xf0, 0x11, 0x00


	//----- nvinfo : EIATTR_KPARAM_INFO
	.align		4
.L_317:
        /*0048*/ 	.byte	0x04, 0x17
        /*004a*/ 	.short	(.L_319 - .L_318)
.L_318:
        /*004c*/ 	.word	0x00000000
        /*0050*/ 	.short	0x0001
        /*0052*/ 	.short	0x0008
        /*0054*/ 	.byte	0x00, 0xf5, 0x21, 0x00


	//----- nvinfo : EIATTR_KPARAM_INFO
	.align		4
.L_319:
        /*0058*/ 	.byte	0x04, 0x17
        /*005a*/ 	.short	(.L_321 - .L_320)
.L_320:
        /*005c*/ 	.word	0x00000000
        /*0060*/ 	.short	0x0000
        /*0062*/ 	.short	0x0000
        /*0064*/ 	.byte	0x00, 0xf5, 0x21, 0x00


	//----- nvinfo : EIATTR_SPARSE_MMA_MASK
	.align		4
.L_321:
        /*0068*/ 	.byte	0x03, 0x50
        /*006a*/ 	.short	0x0000


	//----- nvinfo : EIATTR_MAXREG_COUNT
	.align		4
        /*006c*/ 	.byte	0x03, 0x1b
        /*006e*/ 	.short	0x00ff


	//----- nvinfo : EIATTR_MERCURY_ISA_VERSION
	.align		4
        /*0070*/ 	.byte	0x03, 0x5f
        /*0072*/ 	.short	0x0101


	//----- nvinfo : EIATTR_VRC_CTA_INIT_COUNT
	.align		4
        /*0074*/ 	.byte	0x02, 0x4a
	.zero		1
	.zero		1


	//----- nvinfo : EIATTR_EXIT_INSTR_OFFSETS
	.align		4
        /*0078*/ 	.byte	0x04, 0x1c
        /*007a*/ 	.short	(.L_323 - .L_322)


	//   ....[0]....
.L_322:
        /*007c*/ 	.word	0x00000070


	//   ....[1]....
        /*0080*/ 	.word	0x00000350


	//----- nvinfo : EIATTR_CBANK_PARAM_SIZE
	.align		4
.L_323:
        /*0084*/ 	.byte	0x03, 0x19
        /*0086*/ 	.short	0x0020


	//----- nvinfo : EIATTR_PARAM_CBANK
	.align		4
        /*0088*/ 	.byte	0x04, 0x0a
        /*008a*/ 	.short	(.L_325 - .L_324)
	.align		4
.L_324:
        /*008c*/ 	.word	index@(.nv.constant0._Z14cuda_set_le_riPiS_iiii)
        /*0090*/ 	.short	0x0380
        /*0092*/ 	.short	0x0020


	//----- nvinfo : EIATTR_SW_WAR
	.align		4
.L_325:
        /*0094*/ 	.byte	0x04, 0x36
        /*0096*/ 	.short	(.L_327 - .L_326)
.L_326:
        /*0098*/ 	.word	0x00000008
.L_327:


//--------------------- .nv.info._Z14cuda_set_fr_baPiS_iiii --------------------------
	.section	.nv.info._Z14cuda_set_fr_baPiS_iiii,"",@"SHT_CUDA_INFO"
	.sectionflags	@""
	.align	4


	//----- nvinfo : EIATTR_CUDA_API_VERSION
	.align		4
        /*0000*/ 	.byte	0x04, 0x37
        /*0002*/ 	.short	(.L_329 - .L_328)
.L_328:
        /*0004*/ 	.word	0x00000082


	//----- nvinfo : EIATTR_KPARAM_INFO
	.align		4
.L_329:
        /*0008*/ 	.byte	0x04, 0x17
        /*000a*/ 	.short	(.L_331 - .L_330)
.L_330:
        /*000c*/ 	.word	0x00000000
        /*0010*/ 	.short	0x0005
        /*0012*/ 	.short	0x001c
        /*0014*/ 	.byte	0x00, 0xf0, 0x11, 0x00


	//----- nvinfo : EIATTR_KPARAM_INFO
	.align		4
.L_331:
        /*0018*/ 	.byte	0x04, 0x17
        /*001a*/ 	.short	(.L_333 - .L_332)
.L_332:
        /*001c*/ 	.word	0x00000000
        /*0020*/ 	.short	0x0004
        /*0022*/ 	.short	0x0018
        /*0024*/ 	.byte	0x00, 0xf0, 0x11, 0x00


	//----- nvinfo : EIATTR_KPARAM_INFO
	.align		4
.L_333:
        /*0028*/ 	.byte	0x04, 0x17
        /*002a*/ 	.short	(.L_335 - .L_334)
.L_334:
        /*002c*/ 	.word	0x00000000
        /*0030*/ 	.short	0x0003
        /*0032*/ 	.short	0x0014
        /*0034*/ 	.byte	0x00, 0xf0, 0x11, 0x00


	//----- nvinfo : EIATTR_KPARAM_INFO
	.align		4
.L_335:
        /*0038*/ 	.byte	0x04, 0x17
        /*003a*/ 	.short	(.L_337 - .L_336)
.L_336:
        /*003c*/ 	.word	0x00000000
        /*0040*/ 	.short	0x0002
        /*0042*/ 	.short	0x0010
        /*0044*/ 	.byte	0x00, 0xf0, 0x11, 0x00


	//----- nvinfo : EIATTR_KPARAM_INFO
	.align		4
.L_337:
        /*0048*/ 	.byte	0x04, 0x17
        /*004a*/ 	.short	(.L_339 - .L_338)
.L_338:
        /*004c*/ 	.word	0x00000000
        /*0050*/ 	.short	0x0001
        /*0052*/ 	.short	0x0008
        /*0054*/ 	.byte	0x00, 0xf5, 0x21, 0x00


	//----- nvinfo : EIATTR_KPARAM_INFO
	.align		4
.L_339:
        /*0058*/ 	.byte	0x04, 0x17
        /*005a*/ 	.short	(.L_341 - .L_340)
.L_340:
        /*005c*/ 	.word	0x00000000
        /*0060*/ 	.short	0x0000
        /*0062*/ 	.short	0x0000
        /*0064*/ 	.byte	0x00, 0xf5, 0x21, 0x00


	//----- nvinfo : EIATTR_SPARSE_MMA_MASK
	.align		4
.L_341:
        /*0068*/ 	.byte	0x03, 0x50
        /*006a*/ 	.short	0x0000


	//----- nvinfo : EIATTR_MAXREG_COUNT
	.align		4
        /*006c*/ 	.byte	0x03, 0x1b
        /*006e*/ 	.short	0x00ff


	//----- nvinfo : EIATTR_MERCURY_ISA_VERSION
	.align		4
        /*0070*/ 	.byte	0x03, 0x5f
        /*0072*/ 	.short	0x0101


	//----- nvinfo : EIATTR_VRC_CTA_INIT_COUNT
	.align		4
        /*0074*/ 	.byte	0x02, 0x4a
	.zero		1
	.zero		1


	//----- nvinfo : EIATTR_EXIT_INSTR_OFFSETS
	.align		4
        /*0078*/ 	.byte	0x04, 0x1c
        /*007a*/ 	.short	(.L_343 - .L_342)


	//   ....[0]....
.L_342:
        /*007c*/ 	.word	0x00000070


	//   ....[1]....
        /*0080*/ 	.word	0x00000350


	//----- nvinfo : EIATTR_CBANK_PARAM_SIZE
	.align		4
.L_343:
        /*0084*/ 	.byte	0x03, 0x19
        /*0086*/ 	.short	0x0020


	//----- nvinfo : EIATTR_PARAM_CBANK
	.align		4
        /*0088*/ 	.byte	0x04, 0x0a
        /*008a*/ 	.short	(.L_345 - .L_344)
	.align		4
.L_344:
        /*008c*/ 	.word	index@(.nv.constant0._Z14cuda_set_fr_baPiS_iiii)
        /*0090*/ 	.short	0x0380
        /*0092*/ 	.short	0x0020


	//----- nvinfo : EIATTR_SW_WAR
	.align		4
.L_345:
        /*0094*/ 	.byte	0x04, 0x36
        /*0096*/ 	.short	(.L_347 - .L_346)
.L_346:
        /*0098*/ 	.word	0x00000008
.L_347:


//--------------------- .nv.info._Z14cuda_set_up_doPiS_S_iiii --------------------------
	.section	.nv.info._Z14cuda_set_up_doPiS_S_iiii,"",@"SHT_CUDA_INFO"
	.sectionflags	@""
	.align	4


	//----- nvinfo : EIATTR_CUDA_API_VERSION
	.align		4
        /*0000*/ 	.byte	0x04, 0x37
        /*0002*/ 	.short	(.L_349 - .L_348)
.L_348:
        /*0004*/ 	.word	0x00000082


	//----- nvinfo : EIATTR_KPARAM_INFO
	.align		4
.L_349:
        /*0008*/ 	.byte	0x04, 0x17
        /*000a*/ 	.short	(.L_351 - .L_350)
.L_350:
        /*000c*/ 	.word	0x00000000
        /*0010*/ 	.short	0x0006
        /*0012*/ 	.short	0x0024
        /*0014*/ 	.byte	0x00, 0xf0, 0x11, 0x00


	//----- nvinfo : EIATTR_KPARAM_INFO
	.align		4
.L_351:
        /*0018*/ 	.byte	0x04, 0x17
        /*001a*/ 	.short	(.L_353 - .L_352)
.L_352:
        /*001c*/ 	.word	0x00000000
        /*0020*/ 	.short	0x0005
        /*0022*/ 	.short	0x0020
        /*0024*/ 	.byte	0x00, 0xf0, 0x11, 0x00


	//----- nvinfo : EIATTR_KPARAM_INFO
	.align		4
.L_353:
        /*0028*/ 	.byte	0x04, 0x17
        /*002a*/ 	.short	(.L_355 - .L_354)
.L_354:
        /*002c*/ 	.word	0x00000000
        /*0030*/ 	.short	0x0004
        /*0032*/ 	.short	0x001c
        /*0034*/ 	.byte	0x00, 0xf0, 0x11, 0x00


	//----- nvinfo : EIATTR_KPARAM_INFO
	.align		4
.L_355:
        /*0038*/ 	.byte	0x04, 0x17
        /*003a*/ 	.short	(.L_357 - .L_356)
.L_356:
        /*003c*/ 	.word	0x00000000
        /*0040*/ 	.short	0x0003
        /*0042*/ 	.short	0x0018
        /*0044*/ 	.byte	0x00, 0xf0, 0x11, 0x00


	//----- nvinfo : EIATTR_KPARAM_INFO
	.align		4
.L_357:
        /*0048*/ 	.byte	0x04, 0x17
        /*004a*/ 	.short	(.L_359 - .L_358)
.L_358:
        /*004c*/ 	.word	0x00000000
        /*0050*/ 	.short	0x0002
        /*0052*/ 	.short	0x0010
        /*0054*/ 	.byte	0x00, 0xf5, 0x21, 0x00


	//----- nvinfo : EIATTR_KPARAM_INFO
	.align		4
.L_359:
        /*0058*/ 	.byte	0x04, 0x17
        /*005a*/ 	.short	(.L_361 - .L_360)
.L_360:
        /*005c*/ 	.word	0x00000000
        /*0060*/ 	.short	0x0001
        /*0062*/ 	.short	0x0008
        /*0064*/ 	.byte	0x00, 0xf5, 0x21, 0x00


	//----- nvinfo : EIATTR_KPARAM_INFO
	.align		4
.L_361:
        /*0068*/ 	.byte	0x04, 0x17
        /*006a*/ 	.short	(.L_363 - .L_362)
.L_362:
        /*006c*/ 	.word	0x00000000
        /*0070*/ 	.short	0x0000
        /*0072*/ 	.short	0x0000
        /*0074*/ 	.byte	0x00, 0xf5, 0x21, 0x00


	//----- nvinfo : EIATTR_SPARSE_MMA_MASK
	.align		4
.L_363:
        /*0078*/ 	.byte	0x03, 0x50
        /*007a*/ 	.short	0x0000


	//----- nvinfo : EIATTR_MAXREG_COUNT
	.align		4
        /*007c*/ 	.byte	0x03, 0x1b
        /*007e*/ 	.short	0x00ff


	//----- nvinfo : EIATTR_MERCURY_ISA_VERSION
	.align		4
        /*0080*/ 	.byte	0x03, 0x5f
        /*0082*/ 	.short	0x0101


	//----- nvinfo : EIATTR_VRC_CTA_INIT_COUNT
	.align		4
        /*0084*/ 	.byte	0x02, 0x4a
	.zero		1
	.zero		1


	//----- nvinfo : EIATTR_EXIT_INSTR_OFFSETS
	.align		4
        /*0088*/ 	.byte	0x04, 0x1c
        /*008a*/ 	.short	(.L_365 - .L_364)


	//   ....[0]....
.L_364:
        /*008c*/ 	.word	0x00000070


	//   ....[1]....
        /*0090*/ 	.word	0x00000360


	//----- nvinfo : EIATTR_CBANK_PARAM_SIZE
	.align		4
.L_365:
        /*0094*/ 	.byte	0x03, 0x19
        /*0096*/ 	.short	0x0028


	//----- nvinfo : EIATTR_PARAM_CBANK
	.align		4
        /*0098*/ 	.byte	0x04, 0x0a
        /*009a*/ 	.short	(.L_367 - .L_366)
	.align		4
.L_366:
        /*009c*/ 	.word	index@(.nv.constant0._Z14cuda_set_up_doPiS_S_iiii)
        /*00a0*/ 	.short	0x0380
        /*00a2*/ 	.short	0x0028


	//----- nvinfo : EIATTR_SW_WAR
	.align		4
.L_367:
        /*00a4*/ 	.byte	0x04, 0x36
        /*00a6*/ 	.short	(.L_369 - .L_368)
.L_368:
        /*00a8*/ 	.word	0x00000008
.L_369:


//--------------------- .nv.info._Z10cuda_set_sPiiiiiiiiiiii --------------------------
	.section	.nv.info._Z10cuda_set_sPiiiiiiiiiiii,"",@"SHT_CUDA_INFO"
	.sectionflags	@""
	.align	4


	//----- nvinfo : EIATTR_CUDA_API_VERSION
	.align		4
        /*0000*/ 	.byte	0x04, 0x37
        /*0002*/ 	.short	(.L_371 - .L_370)
.L_370:
        /*0004*/ 	.word	0x00000082


	//----- nvinfo : EIATTR_KPARAM_INFO
	.align		4
.L_371:
        /*0008*/ 	.byte	0x04, 0x17
        /*000a*/ 	.short	(.L_373 - .L_372)
.L_372:
        /*000c*/ 	.word	0x00000000
        /*0010*/ 	.short	0x000b
        /*0012*/ 	.short	0x0030
        /*0014*/ 	.byte	0x00, 0xf0, 0x11, 0x00


	//----- nvinfo : EIATTR_KPARAM_INFO
	.align		4
.L_373:
        /*0018*/ 	.byte	0x04, 0x17
        /*001a*/ 	.short	(.L_375 - .L_374)
.L_374:
        /*001c*/ 	.word	0x00000000
        /*0020*/ 	.short	0x000a
        /*0022*/ 	.short	0x002c
        /*0024*/ 	.byte	0x00, 0xf0, 0x11, 0x00


	//----- nvinfo : EIATTR_KPARAM_INFO
	.align		4
.L_375:
        /*0028*/ 	.byte	0x04, 0x17
        /*002a*/ 	.short	(.L_377 - .L_376)
.L_376:
        /*002c*/ 	.word	0x00000000
        /*0030*/ 	.short	0x0009
        /*0032*/ 	.short	0x0028
        /*0034*/ 	.byte	0x00, 0xf0, 0x11, 0x00


	//----- nvinfo : EIATTR_KPARAM_INFO
	.align		4
.L_377:
        /*0038*/ 	.byte	0x04, 0x17
        /*003a*/ 	.short	(.L_379 - .L_378)
.L_378:
        /*003c*/ 	.word	0x00000000
        /*0040*/ 	.short	0x0008
        /*0042*/ 	.short	0x0024
        /*0044*/ 	.byte	0x00, 0xf0, 0x11, 0x00


	//----- nvinfo : EIATTR_KPARAM_INFO
	.align		4
.L_379:
        /*0048*/ 	.byte	0x04, 0x17
        /*004a*/ 	.short	(.L_381 - .L_380)
.L_380:
        /*004c*/ 	.word	0x00000000
        /*0050*/ 	.short	0x0007
        /*0052*/ 	.short	0x0020
        /*0054*/ 	.byte	0x00, 0xf0, 0x11, 0x00


	//----- nvinfo : EIATTR_KPARAM_INFO
	.align		4
.L_381:
        /*0058*/ 	.byte	0x04, 0x17
        /*005a*/ 	.short	(.L_383 - .L_382)
.L_382:
        /*005c*/ 	.word	0x00000000
        /*0060*/ 	.short	0x0006
        /*0062*/ 	.short	0x001c
        /*0064*/ 	.byte	0x00, 0xf0, 0x11, 0x00


	//----- nvinfo : EIATTR_KPARAM_INFO
	.align		4
.L_383:
        /*0068*/ 	.byte	0x04, 0x17
        /*006a*/ 	.short	(.L_385 - .L_384)
.L_384:
        /*006c*/ 	.word	0x00000000
        /*0070*/ 	.short	0x0005
        /*0072*/ 	.short	0x0018
        /*0074*/ 	.byte	0x00, 0xf0, 0x11, 0x00


	//----- nvinfo : EIATTR_KPARAM_INFO
	.align		4
.L_385:
        /*0078*/ 	.byte	0x04, 0x17
        /*007a*/ 	.short	(.L_387 - .L_386)
.L_386:
        /*007c*/ 	.word	0x00000000
        /*0080*/ 	.short	0x0004
        /*0082*/ 	.short	0x0014
        /*0084*/ 	.byte	0x00, 0xf0, 0x11, 0x00


	//----- nvinfo : EIATTR_KPARAM_INFO
	.align		4
.L_387:
        /*0088*/ 	.byte	0x04, 0x17
        /*008a*/ 	.short	(.L_389 - .L_388)
.L_388:
        /*008c*/ 	.word	0x00000000
        /*0090*/ 	.short	0x0003
        /*0092*/ 	.short	0x0010
        /*0094*/ 	.byte	0x00, 0xf0, 0x11, 0x00


	//----- nvinfo : EIATTR_KPARAM_INFO
	.align		4
.L_389:
        /*0098*/ 	.byte	0x04, 0x17
        /*009a*/ 	.short	(.L_391 - .L_390)
.L_390:
        /*009c*/ 	.word	0x00000000
        /*00a0*/ 	.short	0x0002
        /*00a2*/ 	.short	0x000c
        /*00a4*/ 	.byte	0x00, 0xf0, 0x11, 0x00


	//----- nvinfo : EIATTR_KPARAM_INFO
	.align		4
.L_391:
        /*00a8*/ 	.byte	0x04, 0x17
        /*00aa*/ 	.short	(.L_393 - .L_392)
.L_392:
        /*00ac*/ 	.word	0x00000000
        /*00b0*/ 	.short	0x0001
        /*00b2*/ 	.short	0x0008
        /*00b4*/ 	.byte	0x00, 0xf0, 0x11, 0x00


	//----- nvinfo : EIATTR_KPARAM_INFO
	.align		4
.L_393:
        /*00b8*/ 	.byte	0x04, 0x17
        /*00ba*/ 	.short	(.L_395 - .L_394)
.L_394:
        /*00bc*/ 	.word	0x00000000
        /*00c0*/ 	.short	0x0000
        /*00c2*/ 	.short	0x0000
        /*00c4*/ 	.byte	0x00, 0xf5, 0x21, 0x00


	//----- nvinfo : EIATTR_SPARSE_MMA_MASK
	.align		4
.L_395:
        /*00c8*/ 	.byte	0x03, 0x50
        /*00ca*/ 	.short	0x0000


	//----- nvinfo : EIATTR_MAXREG_COUNT
	.align		4
        /*00cc*/ 	.byte	0x03, 0x1b
        /*00ce*/ 	.short	0x00ff


	//----- nvinfo : EIATTR_MERCURY_ISA_VERSION
	.align		4
        /*00d0*/ 	.byte	0x03, 0x5f
        /*00d2*/ 	.short	0x0101


	//----- nvinfo : EIATTR_VRC_CTA_INIT_COUNT
	.align		4
        /*00d4*/ 	.byte	0x02, 0x4a
	.zero		1
	.zero		1


	//----- nvinfo : EIATTR_EXIT_INSTR_OFFSETS
	.align		4
        /*00d8*/ 	.byte	0x04, 0x1c
        /*00da*/ 	.short	(.L_397 - .L_396)


	//   ....[0]....
.L_396:
        /*00dc*/ 	.word	0x00000070


	//   ....[1]....
        /*00e0*/ 	.word	0x00000330


	//----- nvinfo : EIATTR_CBANK_PARAM_SIZE
	.align		4
.L_397:
        /*00e4*/ 	.byte	0x03, 0x19
        /*00e6*/ 	.short	0x0034


	//----- nvinfo : EIATTR_PARAM_CBANK
	.align		4
        /*00e8*/ 	.byte	0x04, 0x0a
        /*00ea*/ 	.short	(.L_399 - .L_398)
	.align		4
.L_398:
        /*00ec*/ 	.word	index@(.nv.constant0._Z10cuda_set_sPiiiiiiiiiiii)
        /*00f0*/ 	.short	0x0380
        /*00f2*/ 	.short	0x0034


	//----- nvinfo : EIATTR_SW_WAR
	.align		4
.L_399:
        /*00f4*/ 	.byte	0x04, 0x36
        /*00f6*/ 	.short	(.L_401 - .L_400)
.L_400:
        /*00f8*/ 	.word	0x00000008
.L_401:


//--------------------- .nv.info._Z19cuda_ricker_waveletPfffif --------------------------
	.section	.nv.info._Z19cuda_ricker_waveletPfffif,"",@"SHT_CUDA_INFO"
	.sectionflags	@""
	.align	4


	//----- nvinfo : EIATTR_CUDA_API_VERSION
	.align		4
        /*0000*/ 	.byte	0x04, 0x37
        /*0002*/ 	.short	(.L_403 - .L_402)
.L_402:
        /*0004*/ 	.word	0x00000082


	//----- nvinfo : EIATTR_KPARAM_INFO
	.align		4
.L_403:
        /*0008*/ 	.byte	0x04, 0x17
        /*000a*/ 	.short	(.L_405 - .L_404)
.L_404:
        /*000c*/ 	.word	0x00000000
        /*0010*/ 	.short	0x0004
        /*0012*/ 	.short	0x0014
        /*0014*/ 	.byte	0x00, 0xf0, 0x11, 0x00


	//----- nvinfo : EIATTR_KPARAM_INFO
	.align		4
.L_405:
        /*0018*/ 	.byte	0x04, 0x17
        /*001a*/ 	.short	(.L_407 - .L_406)
.L_406:
        /*001c*/ 	.word	0x00000000
        /*0020*/ 	.short	0x0003
        /*0022*/ 	.short	0x0010
        /*0024*/ 	.byte	0x00, 0xf0, 0x11, 0x00


	//----- nvinfo : EIATTR_KPARAM_INFO
	.align		4
.L_407:
        /*0028*/ 	.byte	0x04, 0x17
        /*002a*/ 	.short	(.L_409 - .L_408)
.L_408:
        /*002c*/ 	.word	0x00000000
        /*0030*/ 	.short	0x0002
        /*0032*/ 	.short	0x000c
        /*0034*/ 	.byte	0x00, 0xf0, 0x11, 0x00


	//----- nvinfo : EIATTR_KPARAM_INFO
	.align		4
.L_409:
        /*0038*/ 	.byte	0x04, 0x17
        /*003a*/ 	.short	(.L_411 - .L_410)
.L_410:
        /*003c*/ 	.word	0x00000000
        /*0040*/ 	.short	0x0001
        /*0042*/ 	.short	0x0008
        /*0044*/ 	.byte	0x00, 0xf0, 0x11, 0x00


	//----- nvinfo : EIATTR_KPARAM_INFO
	.align		4
.L_411:
        /*0048*/ 	.byte	0x04, 0x17
        /*004a*/ 	.short	(.L_413 - .L_412)
.L_412:
        /*004c*/ 	.word	0x00000000
        /*0050*/ 	.short	0x0000
        /*0052*/ 	.short	0x0000
        /*0054*/ 	.byte	0x00, 0xf5, 0x21, 0x00


	//----- nvinfo : EIATTR_SPARSE_MMA_MASK
	.align		4
.L_413:
        /*0058*/ 	.byte	0x03, 0x50
        /*005a*/ 	.short	0x0000


	//----- nvinfo : EIATTR_MAXREG_COUNT
	.align		4
        /*005c*/ 	.byte	0x03, 0x1b
        /*005e*/ 	.short	0x00ff


	//----- nvinfo : EIATTR_MERCURY_ISA_VERSION
	.align		4
        /*0060*/ 	.byte	0x03, 0x5f
        /*0062*/ 	.short	0x0101


	//----- nvinfo : EIATTR_VRC_CTA_INIT_COUNT
	.align		4
        /*0064*/ 	.byte	0x02, 0x4a
	.zero		1
	.zero		1


	//----- nvinfo : EIATTR_EXIT_INSTR_OFFSETS
	.align		4
        /*0068*/ 	.byte	0x04, 0x1c
        /*006a*/ 	.short	(.L_415 - .L_414)


	//   ....[0]....
.L_414:
        /*006c*/ 	.word	0x00000070


	//   ....[1]....
        /*0070*/ 	.word	0x00000390


	//----- nvinfo : EIATTR_CRS_STACK_SIZE
	.align		4
.L_415:
        /*0074*/ 	.byte	0x04, 0x1e
        /*0076*/ 	.short	(.L_417 - .L_416)
.L_416:
        /*0078*/ 	.word	0x00000000


	//----- nvinfo : EIATTR_CBANK_PARAM_SIZE
	.align		4
.L_417:
        /*007c*/ 	.byte	0x03, 0x19
        /*007e*/ 	.short	0x0018


	//----- nvinfo : EIATTR_PARAM_CBANK
	.align		4
        /*0080*/ 	.byte	0x04, 0x0a
        /*0082*/ 	.short	(.L_419 - .L_418)
	.align		4
.L_418:
        /*0084*/ 	.word	index@(.nv.constant0._Z19cuda_ricker_waveletPfffif)
        /*0088*/ 	.short	0x0380
        /*008a*/ 	.short	0x0018


	//----- nvinfo : EIATTR_SW_WAR
	.align		4
.L_419:
        /*008c*/ 	.byte	0x04, 0x36
        /*008e*/ 	.short	(.L_421 - .L_420)
.L_420:
        /*0090*/ 	.word	0x00000008
.L_421:


//--------------------- .nv.info._Z16cuda_absorb_bndrPfS_iiif --------------------------
	.section	.nv.info._Z16cuda_absorb_bndrPfS_iiif,"",@"SHT_CUDA_INFO"
	.sectionflags	@""
	.align	4


	//----- nvinfo : EIATTR_CUDA_API_VERSION
	.align		4
        /*0000*/ 	.byte	0x04, 0x37
        /*0002*/ 	.short	(.L_423 - .L_422)
.L_422:
        /*0004*/ 	.word	0x00000082


	//----- nvinfo : EIATTR_KPARAM_INFO
	.align		4
.L_423:
        /*0008*/ 	.byte	0x04, 0x17
        /*000a*/ 	.short	(.L_425 - .L_424)
.L_424:
        /*000c*/ 	.word	0x00000000
        /*0010*/ 	.short	0x0005
        /*0012*/ 	.short	0x001c
        /*0014*/ 	.byte	0x00, 0xf0, 0x11, 0x00


	//----- nvinfo : EIATTR_KPARAM_INFO
	.align		4
.L_425:
        /*0018*/ 	.byte	0x04, 0x17
        /*001a*/ 	.short	(.L_427 - .L_426)
.L_426:
        /*001c*/ 	.word	0x00000000
        /*0020*/ 	.short	0x0004
        /*0022*/ 	.short	0x0018
        /*0024*/ 	.byte	0x00, 0xf0, 0x11, 0x00


	//----- nvinfo : EIATTR_KPARAM_INFO
	.align		4
.L_427:
        /*0028*/ 	.byte	0x04, 0x17
        /*002a*/ 	.short	(.L_429 - .L_428)
.L_428:
        /*002c*/ 	.word	0x00000000
        /*0030*/ 	.short	0x0003
        /*0032*/ 	.short	0x0014
        /*0034*/ 	.byte	0x00, 0xf0, 0x11, 0x00


	//----- nvinfo : EIATTR_KPARAM_INFO
	.align		4
.L_429:
        /*0038*/ 	.byte	0x04, 0x17
        /*003a*/ 	.short	(.L_431 - .L_430)
.L_430:
        /*003c*/ 	.word	0x00000000
        /*0040*/ 	.short	0x0002
        /*0042*/ 	.short	0x0010
        /*0044*/ 	.byte	0x00, 0xf0, 0x11, 0x00


	//----- nvinfo : EIATTR_KPARAM_INFO
	.align		4
.L_431:
        /*0048*/ 	.byte	0x04, 0x17
        /*004a*/ 	.short	(.L_433 - .L_432)
.L_432:
        /*004c*/ 	.word	0x00000000
        /*0050*/ 	.short	0x0001
        /*0052*/ 	.short	0x0008
        /*0054*/ 	.byte	0x00, 0xf5, 0x21, 0x00


	//----- nvinfo : EIATTR_KPARAM_INFO
	.align		4
.L_433:
        /*0058*/ 	.byte	0x04, 0x17
        /*005a*/ 	.short	(.L_435 - .L_434)
.L_434:
        /*005c*/ 	.word	0x00000000
        /*0060*/ 	.short	0x0000
        /*0062*/ 	.short	0x0000
        /*0064*/ 	.byte	0x00, 0xf5, 0x21, 0x00


	//----- nvinfo : EIATTR_SPARSE_MMA_MASK
	.align		4
.L_435:
        /*0068*/ 	.byte	0x03, 0x50
        /*006a*/ 	.short	0x0000


	//----- nvinfo : EIATTR_MAXREG_COUNT
	.align		4
        /*006c*/ 	.byte	0x03, 0x1b
        /*006e*/ 	.short	0x00ff


	//----- nvinfo : EIATTR_MERCURY_ISA_VERSION
	.align		4
        /*0070*/ 	.byte	0x03, 0x5f
        /*0072*/ 	.short	0x0101


	//----- nvinfo : EIATTR_VRC_CTA_INIT_COUNT
	.align		4
        /*0074*/ 	.byte	0x02, 0x4a
	.zero		1
	.zero		1


	//----- nvinfo : EIATTR_EXIT_INSTR_OFFSETS
	.align		4
        /*0078*/ 	.byte	0x04, 0x1c
        /*007a*/ 	.short	(.L_437 - .L_436)


	//   ....[0]....
.L_436:
        /*007c*/ 	.word	0x00000040


	//   ....[1]....
        /*0080*/ 	.word	0x000019a0


	//----- nvinfo : EIATTR_CRS_STACK_SIZE
	.align		4
.L_437:
        /*0084*/ 	.byte	0x04, 0x1e
        /*0086*/ 	.short	(.L_439 - .L_438)
.L_438:
        /*0088*/ 	.word	0x00000000


	//----- nvinfo : EIATTR_CBANK_PARAM_SIZE
	.align		4
.L_439:
        /*008c*/ 	.byte	0x03, 0x19
        /*008e*/ 	.short	0x0020


	//----- nvinfo : EIATTR_PARAM_CBANK
	.align		4
        /*0090*/ 	.byte	0x04, 0x0a
        /*0092*/ 	.short	(.L_441 - .L_440)
	.align		4
.L_440:
        /*0094*/ 	.word	index@(.nv.constant0._Z16cuda_absorb_bndrPfS_iiif)
        /*0098*/ 	.short	0x0380
        /*009a*/ 	.short	0x0020


	//----- nvinfo : EIATTR_SW_WAR
	.align		4
.L_441:
        /*009c*/ 	.byte	0x04, 0x36
        /*009e*/ 	.short	(.L_443 - .L_442)
.L_442:
        /*00a0*/ 	.word	0x00000008
.L_443:


//--------------------- .nv.info._Z18cuda_cal_migrationPfS_S_iii --------------------------
	.section	.nv.info._Z18cuda_cal_migrationPfS_S_iii,"",@"SHT_CUDA_INFO"
	.sectionflags	@""
	.align	4


	//----- nvinfo : EIATTR_CUDA_API_VERSION
	.align		4
        /*0000*/ 	.byte	0x04, 0x37
        /*0002*/ 	.short	(.L_445 - .L_444)
.L_444:
        /*0004*/ 	.word	0x00000082


	//----- nvinfo : EIATTR_KPARAM_INFO
	.align		4
.L_445:
        /*0008*/ 	.byte	0x04, 0x17
        /*000a*/ 	.short	(.L_447 - .L_446)
.L_446:
        /*000c*/ 	.word	0x00000000
        /*0010*/ 	.short	0x0005
        /*0012*/ 	.short	0x0020
        /*0014*/ 	.byte	0x00, 0xf0, 0x11, 0x00


	//----- nvinfo : EIATTR_KPARAM_INFO
	.align		4
.L_447:
        /*0018*/ 	.byte	0x04, 0x17
        /*001a*/ 	.short	(.L_449 - .L_448)
.L_448:
        /*001c*/ 	.word	0x00000000
        /*0020*/ 	.short	0x0004
        /*0022*/ 	.short	0x001c
        /*0024*/ 	.byte	0x00, 0xf0, 0x11, 0x00


	//----- nvinfo : EIATTR_KPARAM_INFO
	.align		4
.L_449:
        /*0028*/ 	.byte	0x04, 0x17
        /*002a*/ 	.short	(.L_451 - .L_450)
.L_450:
        /*002c*/ 	.word	0x00000000
        /*0030*/ 	.short	0x0003
        /*0032*/ 	.short	0x0018
        /*0034*/ 	.byte	0x00, 0xf0, 0x11, 0x00


	//----- nvinfo : EIATTR_KPARAM_INFO
	.align		4
.L_451:
        /*0038*/ 	.byte	0x04, 0x17
        /*003a*/ 	.short	(.L_453 - .L_452)
.L_452:
        /*003c*/ 	.word	0x00000000
        /*0040*/ 	.short	0x0002
        /*0042*/ 	.short	0x0010
        /*0044*/ 	.byte	0x00, 0xf5, 0x21, 0x00


	//----- nvinfo : EIATTR_KPARAM_INFO
	.align		4
.L_453:
        /*0048*/ 	.byte	0x04, 0x17
        /*004a*/ 	.short	(.L_455 - .L_454)
.L_454:
        /*004c*/ 	.word	0x00000000
        /*0050*/ 	.short	0x0001
        /*0052*/ 	.short	0x0008
        /*0054*/ 	.byte	0x00, 0xf5, 0x21, 0x00


	//----- nvinfo : EIATTR_KPARAM_INFO
	.align		4
.L_455:
        /*0058*/ 	.byte	0x04, 0x17
        /*005a*/ 	.short	(.L_457 - .L_456)
.L_456:
        /*005c*/ 	.word	0x00000000
        /*0060*/ 	.short	0x0000
        /*0062*/ 	.short	0x0000
        /*0064*/ 	.byte	0x00, 0xf5, 0x21, 0x00


	//----- nvinfo : EIATTR_SPARSE_MMA_MASK
	.align		4
.L_457:
        /*0068*/ 	.byte	0x03, 0x50
        /*006a*/ 	.short	0x0000


	//----- nvinfo : EIATTR_MAXREG_COUNT
	.align		4
        /*006c*/ 	.byte	0x03, 0x1b
        /*006e*/ 	.short	0x00ff


	//----- nvinfo : EIATTR_MERCURY_ISA_VERSION
	.align		4
        /*0070*/ 	.byte	0x03, 0x5f
        /*0072*/ 	.short	0x0101


	//----- nvinfo : EIATTR_VRC_CTA_INIT_COUNT
	.align		4
        /*0074*/ 	.byte	0x02, 0x4a
	.zero		1
	.zero		1


	//----- nvinfo : EIATTR_EXIT_INSTR_OFFSETS
	.align		4
        /*0078*/ 	.byte	0x04, 0x1c
        /*007a*/ 	.short	(.L_459 - .L_458)


	//   ....[0]....
.L_458:
        /*007c*/ 	.word	0x00000050


	//   ....[1]....
        /*0080*/ 	.word	0x000005f0


	//   ....[2]....
        /*0084*/ 	.word	0x00000750


	//----- nvinfo : EIATTR_CBANK_PARAM_SIZE
	.align		4
.L_459:
        /*0088*/ 	.byte	0x03, 0x19
        /*008a*/ 	.short	0x0024


	//----- nvinfo : EIATTR_PARAM_CBANK
	.align		4
        /*008c*/ 	.byte	0x04, 0x0a
        /*008e*/ 	.short	(.L_461 - .L_460)
	.align		4
.L_460:
        /*0090*/ 	.word	index@(.nv.constant0._Z18cuda_cal_migrationPfS_S_iii)
        /*0094*/ 	.short	0x0380
        /*0096*/ 	.short	0x0024


	//----- nvinfo : EIATTR_SW_WAR
	.align		4
.L_461:
        /*0098*/ 	.byte	0x04, 0x36
        /*009a*/ 	.short	(.L_463 - .L_462)
.L_462:
        /*009c*/ 	.word	0x00000008
.L_463:


//--------------------- .nv.info._Z8cuda_sumPfS_iii --------------------------
	.section	.nv.info._Z8cuda_sumPfS_iii,"",@"SHT_CUDA_INFO"
	.sectionflags	@""
	.align	4


	//----- nvinfo : EIATTR_CUDA_API_VERSION
	.align		4
        /*0000*/ 	.byte	0x04, 0x37
        /*0002*/ 	.short	(.L_465 - .L_464)
.L_464:
        /*0004*/ 	.word	0x00000082


	//----- nvinfo : EIATTR_KPARAM_INFO
	.align		4
.L_465:
        /*0008*/ 	.byte	0x04, 0x17
        /*000a*/ 	.short	(.L_467 - .L_466)
.L_466:
        /*000c*/ 	.word	0x00000000
        /*0010*/ 	.short	0x0004
        /*0012*/ 	.short	0x0018
        /*0014*/ 	.byte	0x00, 0xf0, 0x11, 0x00


	//----- nvinfo : EIATTR_KPARAM_INFO
	.align		4
.L_467:
        /*0018*/ 	.byte	0x04, 0x17
        /*001a*/ 	.short	(.L_469 - .L_468)
.L_468:
        /*001c*/ 	.word	0x00000000
        /*0020*/ 	.short	0x0003
        /*0022*/ 	.short	0x0014
        /*0024*/ 	.byte	0x00, 0xf0, 0x11, 0x00


	//----- nvinfo : EIATTR_KPARAM_INFO
	.align		4
.L_469:
        /*0028*/ 	.byte	0x04, 0x17
        /*002a*/ 	.short	(.L_471 - .L_470)
.L_470:
        /*002c*/ 	.word	0x00000000
        /*0030*/ 	.short	0x0002
        /*0032*/ 	.short	0x0010
        /*0034*/ 	.byte	0x00, 0xf0, 0x11, 0x00


	//----- nvinfo : EIATTR_KPARAM_INFO
	.align		4
.L_471:
        /*0038*/ 	.byte	0x04, 0x17
        /*003a*/ 	.short	(.L_473 - .L_472)
.L_472:
        /*003c*/ 	.word	0x00000000
        /*0040*/ 	.short	0x0001
        /*0042*/ 	.short	0x0008
        /*0044*/ 	.byte	0x00, 0xf5, 0x21, 0x00


	//----- nvinfo : EIATTR_KPARAM_INFO
	.align		4
.L_473:
        /*0048*/ 	.byte	0x04, 0x17
        /*004a*/ 	.short	(.L_475 - .L_474)
.L_474:
        /*004c*/ 	.word	0x00000000
        /*0050*/ 	.short	0x0000
        /*0052*/ 	.short	0x0000
        /*0054*/ 	.byte	0x00, 0xf5, 0x21, 0x00


	//----- nvinfo : EIATTR_SPARSE_MMA_MASK
	.align		4
.L_475:
        /*0058*/ 	.byte	0x03, 0x50
        /*005a*/ 	.short	0x0000


	//----- nvinfo : EIATTR_MAXREG_COUNT
	.align		4
        /*005c*/ 	.byte	0x03, 0x1b
        /*005e*/ 	.short	0x00ff


	//----- nvinfo : EIATTR_MERCURY_ISA_VERSION
	.align		4
        /*0060*/ 	.byte	0x03, 0x5f
        /*0062*/ 	.short	0x0101


	//----- nvinfo : EIATTR_VRC_CTA_INIT_COUNT
	.align		4
        /*0064*/ 	.byte	0x02, 0x4a
	.zero		1
	.zero		1


	//----- nvinfo : EIATTR_EXIT_INSTR_OFFSETS
	.align		4
        /*0068*/ 	.byte	0x04, 0x1c
        /*006a*/ 	.short	(.L_477 - .L_476)


	//   ....[0]....
.L_476:
        /*006c*/ 	.word	0x00000050


	//   ....[1]....
        /*0070*/ 	.word	0x00001550


	//   ....[2]....
        /*0074*/ 	.word	0x00001680


	//----- nvinfo : EIATTR_CBANK_PARAM_SIZE
	.align		4
.L_477:
        /*0078*/ 	.byte	0x03, 0x19
        /*007a*/ 	.short	0x001c


	//----- nvinfo : EIATTR_PARAM_CBANK
	.align		4
        /*007c*/ 	.byte	0x04, 0x0a
        /*007e*/ 	.short	(.L_479 - .L_478)
	.align		4
.L_478:
        /*0080*/ 	.word	index@(.nv.constant0._Z8cuda_sumPfS_iii)
        /*0084*/ 	.short	0x0380
        /*0086*/ 	.short	0x001c


	//----- nvinfo : EIATTR_SW_WAR
	.align		4
.L_479:
        /*0088*/ 	.byte	0x04, 0x36
        /*008a*/ 	.short	(.L_481 - .L_480)
.L_480:
        /*008c*/ 	.word	0x00000008
.L_481:


//--------------------- .nv.info._Z10cuda_illumPfS_iii --------------------------
	.section	.nv.info._Z10cuda_illumPfS_iii,"",@"SHT_CUDA_INFO"
	.sectionflags	@""
	.align	4


	//----- nvinfo : EIATTR_CUDA_API_VERSION
	.align		4
        /*0000*/ 	.byte	0x04, 0x37
        /*0002*/ 	.short	(.L_483 - .L_482)
.L_482:
        /*0004*/ 	.word	0x00000082


	//----- nvinfo : EIATTR_KPARAM_INFO
	.align		4
.L_483:
        /*0008*/ 	.byte	0x04, 0x17
        /*000a*/ 	.short	(.L_485 - .L_484)
.L_484:
        /*000c*/ 	.word	0x00000000
        /*0010*/ 	.short	0x0004
        /*0012*/ 	.short	0x0018
        /*0014*/ 	.byte	0x00, 0xf0, 0x11, 0x00


	//----- nvinfo : EIATTR_KPARAM_INFO
	.align		4
.L_485:
        /*0018*/ 	.byte	0x04, 0x17
        /*001a*/ 	.short	(.L_487 - .L_486)
.L_486:
        /*001c*/ 	.word	0x00000000
        /*0020*/ 	.short	0x0003
        /*0022*/ 	.short	0x0014
        /*0024*/ 	.byte	0x00, 0xf0, 0x11, 0x00


	//----- nvinfo : EIATTR_KPARAM_INFO
	.align		4
.L_487:
        /*0028*/ 	.byte	0x04, 0x17
        /*002a*/ 	.short	(.L_489 - .L_488)
.L_488:
        /*002c*/ 	.word	0x00000000
        /*0030*/ 	.short	0x0002
        /*0032*/ 	.short	0x0010
        /*0034*/ 	.byte	0x00, 0xf0, 0x11, 0x00


	//----- nvinfo : EIATTR_KPARAM_INFO
	.align		4
.L_489:
        /*0038*/ 	.byte	0x04, 0x17
        /*003a*/ 	.short	(.L_491 - .L_490)
.L_490:
        /*003c*/ 	.word	0x00000000
        /*0040*/ 	.short	0x0001
        /*0042*/ 	.short	0x0008
        /*0044*/ 	.byte	0x00, 0xf5, 0x21, 0x00


	//----- nvinfo : EIATTR_KPARAM_INFO
	.align		4
.L_491:
        /*0048*/ 	.byte	0x04, 0x17
        /*004a*/ 	.short	(.L_493 - .L_492)
.L_492:
        /*004c*/ 	.word	0x00000000
        /*0050*/ 	.short	0x0000
        /*0052*/ 	.short	0x0000
        /*0054*/ 	.byte	0x00, 0xf5, 0x21, 0x00


	//----- nvinfo : EIATTR_SPARSE_MMA_MASK
	.align		4
.L_493:
        /*0058*/ 	.byte	0x03, 0x50
        /*005a*/ 	.short	0x0000


	//----- nvinfo : EIATTR_MAXREG_COUNT
	.align		4
        /*005c*/ 	.byte	0x03, 0x1b
        /*005e*/ 	.short	0x00ff


	//----- nvinfo : EIATTR_MERCURY_ISA_VERSION
	.align		4
        /*0060*/ 	.byte	0x03, 0x5f
        /*0062*/ 	.short	0x0101


	//----- nvinfo : EIATTR_VRC_CTA_INIT_COUNT
	.align		4
        /*0064*/ 	.byte	0x02, 0x4a
	.zero		1
	.zero		1


	//----- nvinfo : EIATTR_EXIT_INSTR_OFFSETS
	.align		4
        /*0068*/ 	.byte	0x04, 0x1c
        /*006a*/ 	.short	(.L_495 - .L_494)


	//   ....[0]....
.L_494:
        /*006c*/ 	.word	0x00000050


	//   ....[1]....
        /*0070*/ 	.word	0x00000910


	//   ....[2]....
        /*0074*/ 	.word	0x00000b50


	//----- nvinfo : EIATTR_CRS_STACK_SIZE
	.align		4
.L_495:
        /*0078*/ 	.byte	0x04, 0x1e
        /*007a*/ 	.short	(.L_497 - .L_496)
.L_496:
        /*007c*/ 	.word	0x00000000


	//----- nvinfo : EIATTR_CBANK_PARAM_SIZE
	.align		4
.L_497:
        /*0080*/ 	.byte	0x03, 0x19
        /*0082*/ 	.short	0x001c


	//----- nvinfo : EIATTR_PARAM_CBANK
	.align		4
        /*0084*/ 	.byte	0x04, 0x0a
        /*0086*/ 	.short	(.L_499 - .L_498)
	.align		4
.L_498:
        /*0088*/ 	.word	index@(.nv.constant0._Z10cuda_illumPfS_iii)
        /*008c*/ 	.short	0x0380
        /*008e*/ 	.short	0x001c


	//----- nvinfo : EIATTR_SW_WAR
	.align		4
.L_499:
        /*0090*/ 	.byte	0x04, 0x36
        /*0092*/ 	.short	(.L_501 - .L_500)
.L_500:
        /*0094*/ 	.word	0x00000008
.L_501:


//--------------------- .nv.info._Z14cuda_cal_illumPfS_iii --------------------------
	.section	.nv.info._Z14cuda_cal_illumPfS_iii,"",@"SHT_CUDA_INFO"
	.sectionflags	@""
	.align	4


	//----- nvinfo : EIATTR_CUDA_API_VERSION
	.align		4
        /*0000*/ 	.byte	0x04, 0x37
        /*0002*/ 	.short	(.L_503 - .L_502)
.L_502:
        /*0004*/ 	.word	0x00000082


	//----- nvinfo : EIATTR_KPARAM_INFO
	.align		4
.L_503:
        /*0008*/ 	.byte	0x04, 0x17
        /*000a*/ 	.short	(.L_505 - .L_504)
.L_504:
        /*000c*/ 	.word	0x00000000
        /*0010*/ 	.short	0x0004
        /*0012*/ 	.short	0x0018
        /*0014*/ 	.byte	0x00, 0xf0, 0x11, 0x00


	//----- nvinfo : EIATTR_KPARAM_INFO
	.align		4
.L_505:
        /*0018*/ 	.byte	0x04, 0x17
        /*001a*/ 	.short	(.L_507 - .L_506)
.L_506:
        /*001c*/ 	.word	0x00000000
        /*0020*/ 	.short	0x0003
        /*0022*/ 	.short	0x0014
        /*0024*/ 	.byte	0x00, 0xf0, 0x11, 0x00


	//----- nvinfo : EIATTR_KPARAM_INFO
	.align		4
.L_507:
        /*0028*/ 	.byte	0x04, 0x17
        /*002a*/ 	.short	(.L_509 - .L_508)
.L_508:
        /*002c*/ 	.word	0x00000000
        /*0030*/ 	.short	0x0002
        /*0032*/ 	.short	0x0010
        /*0034*/ 	.byte	0x00, 0xf0, 0x11, 0x00


	//----- nvinfo : EIATTR_KPARAM_INFO
	.align		4
.L_509:
        /*0038*/ 	.byte	0x04, 0x17
        /*003a*/ 	.short	(.L_511 - .L_510)
.L_510:
        /*003c*/ 	.word	0x00000000
        /*0040*/ 	.short	0x0001
        /*0042*/ 	.short	0x0008
        /*0044*/ 	.byte	0x00, 0xf5, 0x21, 0x00


	//----- nvinfo : EIATTR_KPARAM_INFO
	.align		4
.L_511:
        /*0048*/ 	.byte	0x04, 0x17
        /*004a*/ 	.short	(.L_513 - .L_512)
.L_512:
        /*004c*/ 	.word	0x00000000
        /*0050*/ 	.short	0x0000
        /*0052*/ 	.short	0x0000
        /*0054*/ 	.byte	0x00, 0xf5, 0x21, 0x00


	//----- nvinfo : EIATTR_SPARSE_MMA_MASK
	.align		4
.L_513:
        /*0058*/ 	.byte	0x03, 0x50
        /*005a*/ 	.short	0x0000


	//----- nvinfo : EIATTR_MAXREG_COUNT
	.align		4
        /*005c*/ 	.byte	0x03, 0x1b
        /*005e*/ 	.short	0x00ff


	//----- nvinfo : EIATTR_MERCURY_ISA_VERSION
	.align		4
        /*0060*/ 	.byte	0x03, 0x5f
        /*0062*/ 	.short	0x0101


	//----- nvinfo : EIATTR_VRC_CTA_INIT_COUNT
	.align		4
        /*0064*/ 	.byte	0x02, 0x4a
	.zero		1
	.zero		1


	//----- nvinfo : EIATTR_EXIT_INSTR_OFFSETS
	.align		4
        /*0068*/ 	.byte	0x04, 0x1c
        /*006a*/ 	.short	(.L_515 - .L_514)


	//   ....[0]....
.L_514:
        /*006c*/ 	.word	0x00000050


	//   ....[1]....
        /*0070*/ 	.word	0x00001550


	//   ....[2]....
        /*0074*/ 	.word	0x00001680


	//----- nvinfo : EIATTR_CBANK_PARAM_SIZE
	.align		4
.L_515:
        /*0078*/ 	.byte	0x03, 0x19
        /*007a*/ 	.short	0x001c


	//----- nvinfo : EIATTR_PARAM_CBANK
	.align		4
        /*007c*/ 	.byte	0x04, 0x0a
        /*007e*/ 	.short	(.L_517 - .L_516)
	.align		4
.L_516:
        /*0080*/ 	.word	index@(.nv.constant0._Z14cuda_cal_illumPfS_iii)
        /*0084*/ 	.short	0x0380
        /*0086*/ 	.short	0x001c


	//----- nvinfo : EIATTR_SW_WAR
	.align		4
.L_517:
        /*0088*/ 	.byte	0x04, 0x36
        /*008a*/ 	.short	(.L_519 - .L_518)
.L_518:
        /*008c*/ 	.word	0x00000008
.L_519:


//--------------------- .nv.info._Z11cuda_recordPfS_Piiiib --------------------------
	.section	.nv.info._Z11cuda_recordPfS_Piiiib,"",@"SHT_CUDA_INFO"
	.sectionflags	@""
	.align	4


	//----- nvinfo : EIATTR_CUDA_API_VERSION
	.align		4
        /*0000*/ 	.byte	0x04, 0x37
        /*0002*/ 	.short	(.L_521 - .L_520)
.L_520:
        /*0004*/ 	.word	0x00000082


	//----- nvinfo : EIATTR_KPARAM_INFO
	.align		4
.L_521:
        /*0008*/ 	.byte	0x04, 0x17
        /*000a*/ 	.short	(.L_523 - .L_522)
.L_522:
        /*000c*/ 	.word	0x00000000
        /*0010*/ 	.short	0x0006
        /*0012*/ 	.short	0x0024
        /*0014*/ 	.byte	0x00, 0xf0, 0x05, 0x00


	//----- nvinfo : EIATTR_KPARAM_INFO
	.align		4
.L_523:
        /*0018*/ 	.byte	0x04, 0x17
        /*001a*/ 	.short	(.L_525 - .L_524)
.L_524:
        /*001c*/ 	.word	0x00000000
        /*0020*/ 	.short	0x0005
        /*0022*/ 	.short	0x0020
        /*0024*/ 	.byte	0x00, 0xf0, 0x11, 0x00


	//----- nvinfo : EIATTR_KPARAM_INFO
	.align		4
.L_525:
        /*0028*/ 	.byte	0x04, 0x17
        /*002a*/ 	.short	(.L_527 - .L_526)
.L_526:
        /*002c*/ 	.word	0x00000000
        /*0030*/ 	.short	0x0004
        /*0032*/ 	.short	0x001c
        /*0034*/ 	.byte	0x00, 0xf0, 0x11, 0x00


	//----- nvinfo : EIATTR_KPARAM_INFO
	.align		4
.L_527:
        /*0038*/ 	.byte	0x04, 0x17
        /*003a*/ 	.short	(.L_529 - .L_528)
.L_528:
        /*003c*/ 	.word	0x00000000
        /*0040*/ 	.short	0x0003
        /*0042*/ 	.short	0x0018
        /*0044*/ 	.byte	0x00, 0xf0, 0x11, 0x00


	//----- nvinfo : EIATTR_KPARAM_INFO
	.align		4
.L_529:
        /*0048*/ 	.byte	0x04, 0x17
        /*004a*/ 	.short	(.L_531 - .L_530)
.L_530:
        /*004c*/ 	.word	0x00000000
        /*0050*/ 	.short	0x0002
        /*0052*/ 	.short	0x0010
        /*0054*/ 	.byte	0x00, 0xf5, 0x21, 0x00


	//----- nvinfo : EIATTR_KPARAM_INFO
	.align		4
.L_531:
        /*0058*/ 	.byte	0x04, 0x17
        /*005a*/ 	.short	(.L_533 - .L_532)
.L_532:
        /*005c*/ 	.word	0x00000000
        /*0060*/ 	.short	0x0001
        /*0062*/ 	.short	0x0008
        /*0064*/ 	.byte	0x00, 0xf5, 0x21, 0x00


	//----- nvinfo : EIATTR_KPARAM_INFO
	.align		4
.L_533:
        /*0068*/ 	.byte	0x04, 0x17
        /*006a*/ 	.short	(.L_535 - .L_534)
.L_534:
        /*006c*/ 	.word	0x00000000
        /*0070*/ 	.short	0x0000
        /*0072*/ 	.short	0x0000
        /*0074*/ 	.byte	0x00, 0xf5, 0x21, 0x00


	//----- nvinfo : EIATTR_SPARSE_MMA_MASK
	.align		4
.L_535:
        /*0078*/ 	.byte	0x03, 0x50
        /*007a*/ 	.short	0x0000


	//----- nvinfo : EIATTR_MAXREG_COUNT
	.align		4
        /*007c*/ 	.byte	0x03, 0x1b
        /*007e*/ 	.short	0x00ff


	//----- nvinfo : EIATTR_MERCURY_ISA_VERSION
	.align		4
        /*0080*/ 	.byte	0x03, 0x5f
        /*0082*/ 	.short	0x0101


	//----- nvinfo : EIATTR_VRC_CTA_INIT_COUNT
	.align		4
        /*0084*/ 	.byte	0x02, 0x4a
	.zero		1
	.zero		1


	//----- nvinfo : EIATTR_EXIT_INSTR_OFFSETS
	.align		4
        /*0088*/ 	.byte	0x04, 0x1c
        /*008a*/ 	.short	(.L_537 - .L_536)


	//   ....[0]....
.L_536:
        /*008c*/ 	.word	0x00000070


	//   ....[1]....
        /*0090*/ 	.word	0x00000190


	//   ....[2]....
        /*0094*/ 	.word	0x00000260


	//----- nvinfo : EIATTR_CBANK_PARAM_SIZE
	.align		4
.L_537:
        /*0098*/ 	.byte	0x03, 0x19
        /*009a*/ 	.short	0x0025


	//----- nvinfo : EIATTR_PARAM_CBANK
	.align		4
        /*009c*/ 	.byte	0x04, 0x0a
        /*009e*/ 	.short	(.L_539 - .L_538)
	.align		4
.L_538:
        /*00a0*/ 	.word	index@(.nv.constant0._Z11cuda_recordPfS_Piiiib)
        /*00a4*/ 	.short	0x0380
        /*00a6*/ 	.short	0x0025


	//----- nvinfo : EIATTR_SW_WAR
	.align		4
.L_539:
        /*00a8*/ 	.byte	0x04, 0x36
        /*00aa*/ 	.short	(.L_541 - .L_540)
.L_540:
        /*00ac*/ 	.word	0x00000008
.L_541:


//--------------------- .nv.info._Z15cuda_add_sourcebPfS_Pii --------------------------
	.section	.nv.info._Z15cuda_add_sourcebPfS_Pii,"",@"SHT_CUDA_INFO"
	.sectionflags	@""
	.align	4


	//----- nvinfo : EIATTR_CUDA_API_VERSION
	.align		4
        /*0000*/ 	.byte	0x04, 0x37
        /*0002*/ 	.short	(.L_543 - .L_542)
.L_542:
        /*0004*/ 	.word	0x00000082


	//----- nvinfo : EIATTR_KPARAM_INFO
	.align		4
.L_543:
        /*0008*/ 	.byte	0x04, 0x17
        /*000a*/ 	.short	(.L_545 - .L_544)
.L_544:
        /*000c*/ 	.word	0x00000000
        /*0010*/ 	.short	0x0004
        /*0012*/ 	.short	0x0020
        /*0014*/ 	.byte	0x00, 0xf0, 0x11, 0x00


	//----- nvinfo : EIATTR_KPARAM_INFO
	.align		4
.L_545:
        /*0018*/ 	.byte	0x04, 0x17
        /*001a*/ 	.short	(.L_547 - .L_546)
.L_546:
        /*001c*/ 	.word	0x00000000
        /*0020*/ 	.short	0x0003
        /*0022*/ 	.short	0x0018
        /*0024*/ 	.byte	0x00, 0xf5, 0x21, 0x00


	//----- nvinfo : EIATTR_KPARAM_INFO
	.align		4
.L_547:
        /*0028*/ 	.byte	0x04, 0x17
        /*002a*/ 	.short	(.L_549 - .L_548)
.L_548:
        /*002c*/ 	.word	0x00000000
        /*0030*/ 	.short	0x0002
        /*0032*/ 	.short	0x0010
        /*0034*/ 	.byte	0x00, 0xf5, 0x21, 0x00


	//----- nvinfo : EIATTR_KPARAM_INFO
	.align		4
.L_549:
        /*0038*/ 	.byte	0x04, 0x17
        /*003a*/ 	.short	(.L_551 - .L_550)
.L_550:
        /*003c*/ 	.word	0x00000000
        /*0040*/ 	.short	0x0001
        /*0042*/ 	.short	0x0008
        /*0044*/ 	.byte	0x00, 0xf5, 0x21, 0x00


	//----- nvinfo : EIATTR_KPARAM_INFO
	.align		4
.L_551:
        /*0048*/ 	.byte	0x04, 0x17
        /*004a*/ 	.short	(.L_553 - .L_552)
.L_552:
        /*004c*/ 	.word	0x00000000
        /*0050*/ 	.short	0x0000
        /*0052*/ 	.short	0x0000
        /*0054*/ 	.byte	0x00, 0xf0, 0x05, 0x00


	//----- nvinfo : EIATTR_SPARSE_MMA_MASK
	.align		4
.L_553:
        /*0058*/ 	.byte	0x03, 0x50
        /*005a*/ 	.short	0x0000


	//----- nvinfo : EIATTR_MAXREG_COUNT
	.align		4
        /*005c*/ 	.byte	0x03, 0x1b
        /*005e*/ 	.short	0x00ff


	//----- nvinfo : EIATTR_MERCURY_ISA_VERSION
	.align		4
        /*0060*/ 	.byte	0x03, 0x5f
        /*0062*/ 	.short	0x0101


	//----- nvinfo : EIATTR_VRC_CTA_INIT_COUNT
	.align		4
        /*0064*/ 	.byte	0x02, 0x4a
	.zero		1
	.zero		1


	//----- nvinfo : EIATTR_EXIT_INSTR_OFFSETS
	.align		4
        /*0068*/ 	.byte	0x04, 0x1c
        /*006a*/ 	.short	(.L_555 - .L_554)


	//   ....[0]....
.L_554:
        /*006c*/ 	.word	0x00000070


	//   ....[1]....
        /*0070*/ 	.word	0x00000180


	//   ....[2]....
        /*0074*/ 	.word	0x00000240


	//----- nvinfo : EIATTR_CBANK_PARAM_SIZE
	.align		4
.L_555:
        /*0078*/ 	.byte	0x03, 0x19
        /*007a*/ 	.short	0x0024


	//----- nvinfo : EIATTR_PARAM_CBANK
	.align		4
        /*007c*/ 	.byte	0x04, 0x0a
        /*007e*/ 	.short	(.L_557 - .L_556)
	.align		4
.L_556:
        /*0080*/ 	.word	index@(.nv.constant0._Z15cuda_add_sourcebPfS_Pii)
        /*0084*/ 	.short	0x0380
        /*0086*/ 	.short	0x0024


	//----- nvinfo : EIATTR_SW_WAR
	.align		4
.L_557:
        /*0088*/ 	.byte	0x04, 0x36
        /*008a*/ 	.short	(.L_559 - .L_558)
.L_558:
        /*008c*/ 	.word	0x00000008
.L_559:


//--------------------- .nv.info._Z14cuda_step_fd3dPfS_S_fffiiifS_b --------------------------
	.section	.nv.info._Z14cuda_step_fd3dPfS_S_fffiiifS_b,"",@"SHT_CUDA_INFO"
	.sectionflags	@""
	.align	4


	//----- nvinfo : EIATTR_CUDA_API_VERSION
	.align		4
        /*0000*/ 	.byte	0x04, 0x37
        /*0002*/ 	.short	(.L_561 - .L_560)
.L_560:
        /*0004*/ 	.word	0x00000082


	//----- nvinfo : EIATTR_KPARAM_INFO
	.align		4
.L_561:
        /*0008*/ 	.byte	0x04, 0x17
        /*000a*/ 	.short	(.L_563 - .L_562)
.L_562:
        /*000c*/ 	.word	0x00000000
        /*0010*/ 	.short	0x000b
        /*0012*/ 	.short	0x0040
        /*0014*/ 	.byte	0x00, 0xf0, 0x05, 0x00


	//----- nvinfo : EIATTR_KPARAM_INFO
	.align		4
.L_563:
        /*0018*/ 	.byte	0x04, 0x17
        /*001a*/ 	.short	(.L_565 - .L_564)
.L_564:
        /*001c*/ 	.word	0x00000000
        /*0020*/ 	.short	0x000a
        /*0022*/ 	.short	0x0038
        /*0024*/ 	.byte	0x00, 0xf5, 0x21, 0x00


	//----- nvinfo : EIATTR_KPARAM_INFO
	.align		4
.L_565:
        /*0028*/ 	.byte	0x04, 0x17
        /*002a*/ 	.short	(.L_567 - .L_566)
.L_566:
        /*002c*/ 	.word	0x00000000
        /*0030*/ 	.short	0x0009
        /*0032*/ 	.short	0x0030
        /*0034*/ 	.byte	0x00, 0xf0, 0x11, 0x00


	//----- nvinfo : EIATTR_KPARAM_INFO
	.align		4
.L_567:
        /*0038*/ 	.byte	0x04, 0x17
        /*003a*/ 	.short	(.L_569 - .L_568)
.L_568:
        /*003c*/ 	.word	0x00000000
        /*0040*/ 	.short	0x0008
        /*0042*/ 	.short	0x002c
        /*0044*/ 	.byte	0x00, 0xf0, 0x11, 0x00


	//----- nvinfo : EIATTR_KPARAM_INFO
	.align		4
.L_569:
        /*0048*/ 	.byte	0x04, 0x17
        /*004a*/ 	.short	(.L_571 - .L_570)
.L_570:
        /*004c*/ 	.word	0x00000000
        /*0050*/ 	.short	0x0007
        /*0052*/ 	.short	0x0028
        /*0054*/ 	.byte	0x00, 0xf0, 0x11, 0x00


	//----- nvinfo : EIATTR_KPARAM_INFO
	.align		4
.L_571:
        /*0058*/ 	.byte	0x04, 0x17
        /*005a*/ 	.short	(.L_573 - .L_572)
.L_572:
        /*005c*/ 	.word	0x00000000
        /*0060*/ 	.short	0x0006
        /*0062*/ 	.short	0x0024
        /*0064*/ 	.byte	0x00, 0xf0, 0x11, 0x00


	//----- nvinfo : EIATTR_KPARAM_INFO
	.align		4
.L_573:
        /*0068*/ 	.byte	0x04, 0x17
        /*006a*/ 	.short	(.L_575 - .L_574)
.L_574:
        /*006c*/ 	.word	0x00000000
        /*0070*/ 	.short	0x0005
        /*0072*/ 	.short	0x0020
        /*0074*/ 	.byte	0x00, 0xf0, 0x11, 0x00


	//----- nvinfo : EIATTR_KPARAM_INFO
	.align		4
.L_575:
        /*0078*/ 	.byte	0x04, 0x17
        /*007a*/ 	.short	(.L_577 - .L_576)
.L_576:
        /*007c*/ 	.word	0x00000000
        /*0080*/ 	.short	0x0004
        /*0082*/ 	.short	0x001c
        /*0084*/ 	.byte	0x00, 0xf0, 0x11, 0x00


	//----- nvinfo : EIATTR_KPARAM_INFO
	.align		4
.L_577:
        /*0088*/ 	.byte	0x04, 0x17
        /*008a*/ 	.short	(.L_579 - .L_578)
.L_578:
        /*008c*/ 	.word	0x00000000
        /*0090*/ 	.short	0x0003
        /*0092*/ 	.short	0x0018
        /*0094*/ 	.byte	0x00, 0xf0, 0x11, 0x00


	//----- nvinfo : EIATTR_KPARAM_INFO
	.align		4
.L_579:
        /*0098*/ 	.byte	0x04, 0x17
        /*009a*/ 	.short	(.L_581 - .L_580)
.L_580:
        /*009c*/ 	.word	0x00000000
        /*00a0*/ 	.short	0x0002
        /*00a2*/ 	.short	0x0010
        /*00a4*/ 	.byte	0x00, 0xf5, 0x21, 0x00


	//----- nvinfo : EIATTR_KPARAM_INFO
	.align		4
.L_581:
        /*00a8*/ 	.byte	0x04, 0x17
        /*00aa*/ 	.short	(.L_583 - .L_582)
.L_582:
        /*00ac*/ 	.word	0x00000000
        /*00b0*/ 	.short	0x0001
        /*00b2*/ 	.short	0x0008
        /*00b4*/ 	.byte	0x00, 0xf5, 0x21, 0x00


	//----- nvinfo : EIATTR_KPARAM_INFO
	.align		4
.L_583:
        /*00b8*/ 	.byte	0x04, 0x17
        /*00ba*/ 	.short	(.L_585 - .L_584)
.L_584:
        /*00bc*/ 	.word	0x00000000
        /*00c0*/ 	.short	0x0000
        /*00c2*/ 	.short	0x0000
        /*00c4*/ 	.byte	0x00, 0xf5, 0x21, 0x00


	//----- nvinfo : EIATTR_SPARSE_MMA_MASK
	.align		4
.L_585:
        /*00c8*/ 	.byte	0x03, 0x50
        /*00ca*/ 	.short	0x0000


	//----- nvinfo : EIATTR_MAXREG_COUNT
	.align		4
        /*00cc*/ 	.byte	0x03, 0x1b
        /*00ce*/ 	.short	0x00ff


	//----- nvinfo : EIATTR_NUM_BARRIERS
	.align		4
        /*00d0*/ 	.byte	0x02, 0x4c
        /*00d2*/ 	.byte	0x01
	.zero		1


	//----- nvinfo : EIATTR_MERCURY_ISA_VERSION
	.align		4
        /*00d4*/ 	.byte	0x03, 0x5f
        /*00d6*/ 	.short	0x0101


	//----- nvinfo : EIATTR_VRC_CTA_INIT_COUNT
	.align		4
        /*00d8*/ 	.byte	0x02, 0x4a
	.zero		1
	.zero		1


	//----- nvinfo : EIATTR_EXIT_INSTR_OFFSETS
	.align		4
        /*00dc*/ 	.byte	0x04, 0x1c
        /*00de*/ 	.short	(.L_587 - .L_586)


	//   ....[0]....
.L_586:
        /*00e0*/ 	.word	0x00000380


	//   ....[1]....
        /*00e4*/ 	.word	0x00000df0


	//----- nvinfo : EIATTR_CRS_STACK_SIZE
	.align		4
.L_587:
        /*00e8*/ 	.byte	0x04, 0x1e
        /*00ea*/ 	.short	(.L_589 - .L_588)
.L_588:
        /*00ec*/ 	.word	0x00000000


	//----- nvinfo : EIATTR_CBANK_PARAM_SIZE
	.align		4
.L_589:
        /*00f0*/ 	.byte	0x03, 0x19
        /*00f2*/ 	.short	0x0041


	//----- nvinfo : EIATTR_PARAM_CBANK
	.align		4
        /*00f4*/ 	.byte	0x04, 0x0a
        /*00f6*/ 	.short	(.L_591 - .L_590)
	.align		4
.L_590:
        /*00f8*/ 	.word	index@(.nv.constant0._Z14cuda_step_fd3dPfS_S_fffiiifS_b)
        /*00fc*/ 	.short	0x0380
        /*00fe*/ 	.short	0x0041


	//----- nvinfo : EIATTR_SW_WAR
	.align		4
.L_591:
        /*0100*/ 	.byte	0x04, 0x36
        /*0102*/ 	.short	(.L_593 - .L_592)
.L_592:
        /*0104*/ 	.word	0x00000008
.L_593:


//--------------------- .nv.callgraph             --------------------------
	.section	.nv.callgraph,"",@"SHT_CUDA_CALLGRAPH"
	.align	4
	.sectionentsize	8
	.align		4
        /*0000*/ 	.word	0x00000000
	.align		4
        /*0004*/ 	.word	0xffffffff
	.align		4
        /*0008*/ 	.word	0x00000000
	.align		4
        /*000c*/ 	.word	0xfffffffe
	.align		4
        /*0010*/ 	.word	0x00000000
	.align		4
        /*0014*/ 	.word	0xfffffffd
	.align		4
        /*0018*/ 	.word	0x00000000
	.align		4
        /*001c*/ 	.word	0xfffffffc


//--------------------- .nv.constant4             --------------------------
	.section	.nv.constant4,"a",@progbits
	.align	8
	.align		8
.nv.constant4:
        /*0000*/ 	.dword	s
	.align		8
        /*0008*/ 	.dword	t
	.align		8
        /*0010*/ 	.dword	r


//--------------------- .nv.constant3             --------------------------
	.section	.nv.constant3,"a",@progbits
	.align	4
.nv.constant3:
	.type		stencil,@object
	.size		stencil,(.L_3 - stencil)
stencil:
        /*0000*/ 	.byte	0xe4, 0x38, 0x36, 0xc0, 0xcd, 0xcc, 0xcc, 0x3f, 0xcd, 0xcc, 0x4c, 0xbe, 0x01, 0x0d, 0xd0, 0x3c
        /*0010*/ 	.byte	0xa1, 0x0e, 0xea, 0xba
.L_3:


//--------------------- .text._Z15mute_directwaveiiifffffiiiiiiPfS_ii --------------------------
	.section	.text._Z15mute_directwaveiiifffffiiiiiiPfS_ii,"ax",@progbits
	.align	128
        .global         _Z15mute_directwaveiiifffffiiiiiiPfS_ii
        .type           _Z15mute_directwaveiiifffffiiiiiiPfS_ii,@function
        .size           _Z15mute_directwaveiiifffffiiiiiiPfS_ii,(.L_x_330 - _Z15mute_directwaveiiifffffiiiiiiPfS_ii)
        .other          _Z15mute_directwaveiiifffffiiiiiiPfS_ii,@"STO_CUDA_ENTRY STV_DEFAULT"
_Z15mute_directwaveiiifffffiiiiiiPfS_ii:
.text._Z15mute_directwaveiiifffffiiiiiiPfS_ii:
[----:B------:R-:W-:Y:S08]  /*0000*/  LDC R1, c[0x0][0x37c] ;  /* 0x0000df00ff017b82 */ /* 0x000ff00000000800 */
[----:B------:R-:W0:Y:S08]  /*0010*/  LDC R15, c[0x0][0x388] ;  /* 0x0000e200ff0f7b82 */ /* 0x000e300000000800 */
[----:B------:R-:W1:Y:S08]  /*0020*/  S2UR UR4, SR_CTAID.X ;  /* 0x00000000000479c3 */ /* 0x000e700000002500 */
[----:B------:R-:W2:Y:S01]  /*0030*/  S2UR UR5, SR_CTAID.Y ;  /* 0x00000000000579c3 */ /* 0x000ea20000002600 */
[----:B0-----:R-:W-:-:S13]  /*0040*/  ISETP.GE.AND P0, PT, R15, 0x1, PT ;  /* 0x000000010f00780c */ /* 0x001fda0003f06270 */
[----:B-12---:R-:W-:Y:S05]  /*0050*/  @!P0 EXIT ;  /* 0x000000000000894d */ /* 0x006fea0003800000 */
[----:B------:R-:W0:Y:S01]  /*0060*/  LDC R6, c[0x0][0x390] ;  /* 0x0000e400ff067b82 */ /* 0x000e220000000800 */
[----:B------:R-:W0:Y:S01]  /*0070*/  LDCU UR6, c[0x0][0x38c] ;  /* 0x00007180ff0677ac */ /* 0x000e220008000800 */
[----:B------:R-:W-:Y:S01]  /*0080*/  IMAD.MOV.U32 R2, RZ, RZ, 0x1 ;  /* 0x00000001ff027424 */ /* 0x000fe200078e00ff */
[----:B------:R-:W1:Y:S01]  /*0090*/  S2R R11, SR_TID.X ;  /* 0x00000000000b7919 */ /* 0x000e620000002100 */
[----:B------:R-:W2:Y:S04]  /*00a0*/  S2R R13, SR_TID.Y ;  /* 0x00000000000d7919 */ /* 0x000ea80000002200 */
[----:B------:R-:W1:Y:S08]  /*00b0*/  LDC R0, c[0x0][0x360] ;  /* 0x0000d800ff007b82 */ /* 0x000e700000000800 */
[----:B------:R-:W2:Y:S01]  /*00c0*/  LDC R10, c[0x0][0x364] ;  /* 0x0000d900ff0a7b82 */ /* 0x000ea20000000800 */
[----:B0-----:R-:W-:Y:S01]  /*00d0*/  FMUL R6, R6, UR6 ;  /* 0x0000000606067c20 */ /* 0x001fe20008400000 */
[----:B------:R-:W0:Y:S05]  /*00e0*/  LDCU UR6, c[0x0][0x380] ;  /* 0x00007000ff0677ac */ /* 0x000e2a0008000800 */
[----:B------:R-:W3:Y:S08]  /*00f0*/  F2F.F64.F32 R6, R6 ;  /* 0x0000000600067310 */ /* 0x000ef00000201800 */
[----:B---3--:R-:W3:Y:S02]  /*0100*/  MUFU.RCP64H R3, R7 ;  /* 0x0000000700037308 */ /* 0x008ee40000001800 */
[----:B---3--:R-:W-:-:S08]  /*0110*/  DFMA R4, -R6, R2, 1 ;  /* 0x3ff000000604742b */ /* 0x008fd00000000102 */
[----:B------:R-:W-:-:S08]  /*0120*/  DFMA R4, R4, R4, R4 ;  /* 0x000000040404722b */ /* 0x000fd00000000004 */
[----:B------:R-:W-:-:S08]  /*0130*/  DFMA R4, R2, R4, R2 ;  /* 0x000000040204722b */ /* 0x000fd00000000002 */
[----:B------:R-:W-:-:S08]  /*0140*/  DFMA R2, -R6, R4, 1 ;  /* 0x3ff000000602742b */ /* 0x000fd00000000104 */
[----:B------:R-:W-:-:S08]  /*0150*/  DFMA R2, R4, R2, R4 ;  /* 0x000000020402722b */ /* 0x000fd00000000004 */
[----:B------:R-:W-:-:S08]  /*0160*/  DMUL R8, R2, 2 ;  /* 0x4000000002087828 */ /* 0x000fd00000000000 */
[----:B------:R-:W-:-:S08]  /*0170*/  DFMA R4, -R6, R8, 2 ;  /* 0x400000000604742b */ /* 0x000fd00000000108 */
[----:B------:R-:W-:Y:S01]  /*0180*/  DFMA R8, R2, R4, R8 ;  /* 0x000000040208722b */ /* 0x000fe20000000008 */
[----:B-1----:R-:W-:Y:S01]  /*0190*/  IMAD R2, R0, UR4, R11 ;  /* 0x0000000400027c24 */ /* 0x002fe2000f8e020b */
[----:B------:R-:W-:Y:S01]  /*01a0*/  UMOV UR4, URZ ;  /* 0x000000ff00047c82 */ /* 0x000fe20008000000 */
[----:B--2---:R-:W-:-:S07]  /*01b0*/  IMAD R3, R10, UR5, R13 ;  /* 0x000000050a037c24 */ /* 0x004fce000f8e020d */
[----:B------:R-:W-:-:S05]  /*01c0*/  FFMA R4, RZ, R7, R9 ;  /* 0x00000007ff047223 */ /* 0x000fca0000000009 */
[----:B------:R-:W-:Y:S01]  /*01d0*/  FSETP.GT.AND P0, PT, |R4|, 1.469367938527859385e-39, PT ;  /* 0x001000000400780b */ /* 0x000fe20003f04200 */
[----:B0-----:R-:W-:-:S04]  /*01e0*/  IMAD R4, R3, UR6, R2 ;  /* 0x0000000603047c24 */ /* 0x001fc8000f8e0202 */
[----:B------:R-:W-:-:S08]  /*01f0*/  IMAD R4, R4, R15, RZ ;  /* 0x0000000f04047224 */ /* 0x000fd000078e02ff */
[----:B------:R-:W-:Y:S05]  /*0200*/  @P0 BRA `(.L_x_0) ;  /* 0x0000000000080947 */ /* 0x000fea0003800000 */
[----:B------:R-:W-:-:S07]  /*0210*/  MOV R0, 0x230 ;  /* 0x0000023000007802 */ /* 0x000fce0000000f00 */
[----:B------:R-:W-:Y:S05]  /*0220*/  CALL.REL.NOINC `($__internal_0_$__cuda_sm20_div_rn_f64_full) ;  /* 0x0000000800f07944 */ /* 0x000fea0003c00000 */
.L_x_0:
[----:B------:R-:W0:Y:S01]  /*0230*/  LDCU UR5, c[0x0][0x3b0] ;  /* 0x00007600ff0577ac */ /* 0x000e220008000800 */
[----:B------:R-:W1:Y:S01]  /*0240*/  LDC R6, c[0x0][0x38c] ;  /* 0x0000e300ff067b82 */ /* 0x000e620000000800 */
[----:B------:R-:W2:Y:S01]  /*0250*/  F2I.F64.TRUNC R32, R8 ;  /* 0x0000000800207311 */ /* 0x000ea2000030d100 */
[----:B------:R-:W3:Y:S01]  /*0260*/  LDCU UR6, c[0x0][0x39c] ;  /* 0x00007380ff0677ac */ /* 0x000ee20008000800 */
[----:B------:R-:W2:Y:S05]  /*0270*/  LDCU UR8, c[0x0][0x3c8] ;  /* 0x00007900ff0877ac */ /* 0x000eaa0008000800 */
[----:B------:R-:W4:Y:S01]  /*0280*/  LDC R7, c[0x0][0x3cc] ;  /* 0x0000f300ff077b82 */ /* 0x000f220000000800 */
[----:B------:R-:W1:Y:S01]  /*0290*/  LDCU UR9, c[0x0][0x394] ;  /* 0x00007280ff0977ac */ /* 0x000e620008000800 */
[----:B------:R-:W1:Y:S06]  /*02a0*/  LDCU UR10, c[0x0][0x398] ;  /* 0x00007300ff0a77ac */ /* 0x000e6c0008000800 */
[----:B------:R-:W1:Y:S01]  /*02b0*/  LDC R30, c[0x0][0x3b4] ;  /* 0x0000ed00ff1e7b82 */ /* 0x000e620000000800 */
[----:B0-----:R-:W-:Y:S01]  /*02c0*/  I2FP.F32.S32 R5, UR5 ;  /* 0x0000000500057c45 */ /* 0x001fe20008201400 */
[----:B------:R-:W0:Y:S04]  /*02d0*/  LDCU UR5, c[0x0][0x388] ;  /* 0x00007100ff0577ac */ /* 0x000e280008000800 */
[----:B---3--:R-:W-:Y:S01]  /*02e0*/  FMUL R5, R5, UR6 ;  /* 0x0000000605057c20 */ /* 0x008fe20008400000 */
[----:B------:R-:W3:Y:S01]  /*02f0*/  LDCU.64 UR6, c[0x0][0x358] ;  /* 0x00006b00ff0677ac */ /* 0x000ee20008000a00 */
[----:B--2---:R-:W-:-:S02]  /*0300*/  VIADD R32, R32, UR8 ;  /* 0x0000000820207c36 */ /* 0x004fc40008000000 */
[----:B------:R-:W2:Y:S01]  /*0310*/  F2F.F64.F32 R10, R5 ;  /* 0x00000005000a7310 */ /* 0x000ea20000201800 */
[----:B------:R-:W1:Y:S01]  /*0320*/  LDCU.64 UR16, c[0x0][0x380] ;  /* 0x00007000ff1077ac */ /* 0x000e620008000a00 */
[----:B0-----:R-:W-:Y:S01]  /*0330*/  UIADD3 UR5, UPT, UPT, -UR5, URZ, URZ ;  /* 0x000000ff05057290 */ /* 0x001fe2000fffe1ff */
[----:B--2---:R-:W-:-:S10]  /*0340*/  DADD R12, R10, 2 ;  /* 0x400000000a0c7429 */ /* 0x004fd40000000000 */
[----:B---3--:R-:W-:-:S07]  /*0350*/  LOP3.LUT R31, R13, 0x7ff00000, RZ, 0xc0, !PT ;  /* 0x7ff000000d1f7812 */ /* 0x008fce00078ec0ff */
.L_x_17:
[----:B-1----:R-:W-:Y:S01]  /*0360*/  ISETP.GE.AND P0, PT, R3, UR17, PT ;  /* 0x0000001103007c0c */ /* 0x002fe2000bf06270 */
[----:B------:R-:W-:Y:S03]  /*0370*/  BSSY.RECONVERGENT B0, `(.L_x_1) ;  /* 0x00000a1000007945 */ /* 0x000fe60003800200 */
[----:B------:R-:W-:-:S13]  /*0380*/  ISETP.GE.OR P0, PT, R2, UR16, P0 ;  /* 0x0000001002007c0c */ /* 0x000fda0008706670 */
[----:B0-----:R-:W-:Y:S05]  /*0390*/  @P0 BRA `(.L_x_2) ;  /* 0x0000000800780947 */ /* 0x001fea0003800000 */
[----:B----4-:R-:W-:Y:S01]  /*03a0*/  IABS R13, R7 ;  /* 0x00000007000d7213 */ /* 0x010fe20000000000 */
[----:B------:R-:W-:Y:S03]  /*03b0*/  BSSY.RECONVERGENT B1, `(.L_x_3) ;  /* 0x0000029000017945 */ /* 0x000fe60003800200 */
[----:B------:R-:W0:Y:S08]  /*03c0*/  I2F.RP R0, R13 ;  /* 0x0000000d00007306 */ /* 0x000e300000209400 */
[----:B0-----:R-:W0:Y:S02]  /*03d0*/  MUFU.RCP R0, R0 ;  /* 0x0000000000007308 */ /* 0x001e240000001000 */
[----:B0-----:R-:W-:-:S06]  /*03e0*/  VIADD R8, R0, 0xffffffe ;  /* 0x0ffffffe00087836 */ /* 0x001fcc0000000000 */
[----:B------:R0:W1:Y:S02]  /*03f0*/  F2I.FTZ.U32.TRUNC.NTZ R9, R8 ;  /* 0x0000000800097305 */ /* 0x000064000021f000 */
[----:B0-----:R-:W-:Y:S02]  /*0400*/  IMAD.MOV.U32 R8, RZ, RZ, RZ ;  /* 0x000000ffff087224 */ /* 0x001fe400078e00ff */
[----:B-1----:R-:W-:-:S04]  /*0410*/  IMAD.MOV R12, RZ, RZ, -R9 ;  /* 0x000000ffff0c7224 */ /* 0x002fc800078e0a09 */
[----:B------:R-:W-:Y:S01]  /*0420*/  IMAD R15, R12, R13, RZ ;  /* 0x0000000d0c0f7224 */ /* 0x000fe200078e02ff */
[----:B------:R-:W-:-:S03]  /*0430*/  IABS R12, R30 ;  /* 0x0000001e000c7213 */ /* 0x000fc60000000000 */
[----:B------:R-:W-:-:S06]  /*0440*/  IMAD.HI.U32 R9, R9, R15, R8 ;  /* 0x0000000f09097227 */ /* 0x000fcc00078e0008 */
[----:B------:R-:W-:Y:S02]  /*0450*/  IMAD.HI.U32 R14, R9, R12, RZ ;  /* 0x0000000c090e7227 */ /* 0x000fe400078e00ff */
[----:B------:R-:W0:Y:S02]  /*0460*/  LDC.64 R8, c[0x0][0x3a0] ;  /* 0x0000e800ff087b82 */ /* 0x000e240000000a00 */
[----:B------:R-:W-:-:S04]  /*0470*/  IMAD.MOV R0, RZ, RZ, -R14 ;  /* 0x000000ffff007224 */ /* 0x000fc800078e0a0e */
[----:B------:R-:W-:-:S05]  /*0480*/  IMAD R0, R13, R0, R12 ;  /* 0x000000000d007224 */ /* 0x000fca00078e020c */
[----:B------:R-:W-:-:S13]  /*0490*/  ISETP.GT.U32.AND P1, PT, R13, R0, PT ;  /* 0x000000000d00720c */ /* 0x000fda0003f24070 */
[----:B------:R-:W-:Y:S02]  /*04a0*/  @!P1 IMAD.IADD R0, R0, 0x1, -R13 ;  /* 0x0000000100009824 */ /* 0x000fe400078e0a0d */
[----:B------:R-:W-:Y:S01]  /*04b0*/  @!P1 VIADD R14, R14, 0x1 ;  /* 0x000000010e0e9836 */ /* 0x000fe20000000000 */
[----:B------:R-:W-:Y:S02]  /*04c0*/  ISETP.NE.AND P1, PT, R7, RZ, PT ;  /* 0x000000ff0700720c */ /* 0x000fe40003f25270 */
[----:B------:R-:W-:Y:S02]  /*04d0*/  ISETP.GE.U32.AND P0, PT, R0, R13, PT ;  /* 0x0000000d0000720c */ /* 0x000fe40003f06070 */
[----:B------:R-:W-:Y:S01]  /*04e0*/  LOP3.LUT R0, R30, R7, RZ, 0x3c, !PT ;  /* 0x000000071e007212 */ /* 0x000fe200078e3cff */
[----:B------:R-:W0:Y:S03]  /*04f0*/  LDC.64 R12, c[0x0][0x3a8] ;  /* 0x0000ea00ff0c7b82 */ /* 0x000e260000000a00 */
[----:B------:R-:W-:-:S02]  /*0500*/  ISETP.GE.AND P2, PT, R0, RZ, PT ;  /* 0x000000ff0000720c */ /* 0x000fc40003f46270 */
[----:B------:R-:W-:-:S05]  /*0510*/  MOV R0, 0x640 ;  /* 0x0000064000007802 */ /* 0x000fca0000000f00 */
[----:B------:R-:W-:-:S06]  /*0520*/  @P0 VIADD R14, R14, 0x1 ;  /* 0x000000010e0e0836 */ /* 0x000fcc0000000000 */
[----:B------:R-:W-:Y:S01]  /*0530*/  @!P2 IMAD.MOV R14, RZ, RZ, -R14 ;  /* 0x000000ffff0ea224 */ /* 0x000fe200078e0a0e */
[----:B------:R-:W-:-:S05]  /*0540*/  @!P1 LOP3.LUT R14, RZ, R7, RZ, 0x33, !PT ;  /* 0x00000007ff0e9212 */ /* 0x000fca00078e33ff */
[----:B------:R-:W-:Y:S02]  /*0550*/  IMAD.MOV R15, RZ, RZ, -R14 ;  /* 0x000000ffff0f7224 */ /* 0x000fe400078e0a0e */
[----:B0-----:R-:W-:Y:S02]  /*0560*/  IMAD R14, R14, R13, R9 ;  /* 0x0000000d0e0e7224 */ /* 0x001fe400078e0209 */
[----:B------:R-:W-:Y:S02]  /*0570*/  IMAD R15, R7, R15, R30 ;  /* 0x0000000f070f7224 */ /* 0x000fe400078e021e */
[----:B------:R-:W-:Y:S02]  /*0580*/  IMAD.IADD R14, R3, 0x1, -R14 ;  /* 0x00000001030e7824 */ /* 0x000fe400078e0a0e */
[----:B------:R-:W-:-:S03]  /*0590*/  IMAD R15, R15, R12, R8 ;  /* 0x0000000c0f0f7224 */ /* 0x000fc600078e0208 */
[----:B------:R-:W-:Y:S01]  /*05a0*/  IABS R33, R14 ;  /* 0x0000000e00217213 */ /* 0x000fe20000000000 */
[----:B------:R-:W-:-:S03]  /*05b0*/  IMAD.IADD R15, R2, 0x1, -R15 ;  /* 0x00000001020f7824 */ /* 0x000fc600078e0a0f */
[----:B------:R-:W-:Y:S02]  /*05c0*/  I2FP.F32.S32 R33, R33 ;  /* 0x0000002100217245 */ /* 0x000fe40000201400 */
[----:B------:R-:W-:-:S03]  /*05d0*/  IABS R35, R15 ;  /* 0x0000000f00237213 */ /* 0x000fc60000000000 */
[----:B------:R-:W-:Y:S01]  /*05e0*/  FMUL R33, R33, UR10 ;  /* 0x0000000a21217c20 */ /* 0x000fe20008400000 */
[----:B------:R-:W-:-:S05]  /*05f0*/  I2FP.F32.S32 R35, R35 ;  /* 0x0000002300237245 */ /* 0x000fca0000201400 */
[----:B------:R-:W-:-:S04]  /*0600*/  FMUL R35, R35, UR9 ;  /* 0x0000000923237c20 */ /* 0x000fc80008400000 */
[----:B------:R-:W0:Y:S02]  /*0610*/  F2F.F64.F32 R28, R35 ;  /* 0x00000023001c7310 */ /* 0x000e240000201800 */
[----:B0-----:R-:W-:-:S11]  /*0620*/  DADD R22, -RZ, |R28| ;  /* 0x00000000ff167229 */ /* 0x001fd6000000051c */
[----:B------:R-:W-:Y:S05]  /*0630*/  CALL.REL.NOINC `($_Z15mute_directwaveiiifffffiiiiiiPfS_ii$__internal_accurate_pow) ;  /* 0x00000014001c7944 */ /* 0x000fea0003c00000 */
[----:B------:R-:W-:Y:S05]  /*0640*/  BSYNC.RECONVERGENT B1 ;  /* 0x0000000000017941 */ /* 0x000fea0003800200 */
.L_x_3:
[----:B------:R-:W-:Y:S01]  /*0650*/  DADD R12, R28, 2 ;  /* 0x400000001c0c7429 */ /* 0x000fe20000000000 */
[----:B------:R-:W0:Y:S01]  /*0660*/  F2F.F64.F32 R8, R33 ;  /* 0x0000002100087310 */ /* 0x000e220000201800 */
[C---:B------:R-:W-:Y:S01]  /*0670*/  FSETP.NEU.AND P0, PT, R35.reuse, RZ, PT ;  /* 0x000000ff2300720b */ /* 0x040fe20003f0d000 */
[----:B------:R-:W-:Y:S01]  /*0680*/  BSSY.RECONVERGENT B1, `(.L_x_4) ;  /* 0x000000e000017945 */ /* 0x000fe20003800200 */
[----:B------:R-:W-:-:S06]  /*0690*/  FSETP.NEU.AND P2, PT, R35, 1, PT ;  /* 0x3f8000002300780b */ /* 0x000fcc0003f4d000 */
[----:B------:R-:W-:Y:S02]  /*06a0*/  LOP3.LUT R12, R13, 0x7ff00000, RZ, 0xc0, !PT ;  /* 0x7ff000000d0c7812 */ /* 0x000fe400078ec0ff */
[----:B------:R-:W-:Y:S02]  /*06b0*/  FSEL R13, R18, RZ, P0 ;  /* 0x000000ff120d7208 */ /* 0x000fe40000000000 */
[----:B------:R-:W-:Y:S01]  /*06c0*/  ISETP.NE.AND P1, PT, R12, 0x7ff00000, PT ;  /* 0x7ff000000c00780c */ /* 0x000fe20003f25270 */
[----:B0-----:R-:W-:Y:S01]  /*06d0*/  DADD R22, -RZ, |R8| ;  /* 0x00000000ff167229 */ /* 0x001fe20000000508 */
[----:B------:R-:W-:-:S11]  /*06e0*/  FSEL R12, R14, RZ, P0 ;  /* 0x000000ff0e0c7208 */ /* 0x000fd60000000000 */
[----:B------:R-:W-:Y:S05]  /*06f0*/  @P1 BRA `(.L_x_5) ;  /* 0x0000000000181947 */ /* 0x000fea0003800000 */
[----:B------:R-:W-:-:S13]  /*0700*/  FSETP.NAN.AND P0, PT, R35, R35, PT ;  /* 0x000000232300720b */ /* 0x000fda0003f08000 */
[----:B------:R-:W-:Y:S01]  /*0710*/  @P0 DADD R12, R28, 2 ;  /* 0x400000001c0c0429 */ /* 0x000fe20000000000 */
[----:B------:R-:W-:Y:S10]  /*0720*/  @P0 BRA `(.L_x_5) ;  /* 0x00000000000c0947 */ /* 0x000ff40003800000 */
[----:B------:R-:W-:-:S14]  /*0730*/  DSETP.NEU.AND P0, PT, |R28|, +INF , PT ;  /* 0x7ff000001c00742a */ /* 0x000fdc0003f0d200 */
[----:B------:R-:W-:Y:S02]  /*0740*/  @!P0 IMAD.MOV.U32 R12, RZ, RZ, 0x0 ;  /* 0x00000000ff0c8424 */ /* 0x000fe400078e00ff */
[----:B------:R-:W-:-:S07]  /*0750*/  @!P0 IMAD.MOV.U32 R13, RZ, RZ, 0x7ff00000 ;  /* 0x7ff00000ff0d8424 */ /* 0x000fce00078e00ff */
.L_x_5:
[----:B------:R-:W-:Y:S05]  /*0760*/  BSYNC.RECONVERGENT B1 ;  /* 0x0000000000017941 */ /* 0x000fea0003800200 */
.L_x_4:
[----:B------:R-:W-:Y:S01]  /*0770*/  BSSY.RECONVERGENT B1, `(.L_x_6) ;  /* 0x0000005000017945 */ /* 0x000fe20003800200 */
[----:B------:R-:W-:Y:S02]  /*0780*/  FSEL R28, R12, RZ, P2 ;  /* 0x000000ff0c1c7208 */ /* 0x000fe40001000000 */
[----:B------:R-:W-:Y:S02]  /*0790*/  FSEL R29, R13, 1.875, P2 ;  /* 0x3ff000000d1d7808 */ /* 0x000fe40001000000 */
[----:B------:R-:W-:-:S07]  /*07a0*/  MOV R0, 0x7c0 ;  /* 0x000007c000007802 */ /* 0x000fce0000000f00 */
[----:B------:R-:W-:Y:S05]  /*07b0*/  CALL.REL.NOINC `($_Z15mute_directwaveiiifffffiiiiiiPfS_ii$__internal_accurate_pow) ;  /* 0x0000001000bc7944 */ /* 0x000fea0003c00000 */
[----:B------:R-:W-:Y:S05]  /*07c0*/  BSYNC.RECONVERGENT B1 ;  /* 0x0000000000017941 */ /* 0x000fea0003800200 */
.L_x_6:
[----:B------:R-:W-:Y:S01]  /*07d0*/  DADD R12, R8, 2 ;  /* 0x40000000080c7429 */ /* 0x000fe20000000000 */
[C---:B------:R-:W-:Y:S01]  /*07e0*/  FSETP.NEU.AND P1, PT, R33.reuse, RZ, PT ;  /* 0x000000ff2100720b */ /* 0x040fe20003f2d000 */
[----:B------:R-:W-:Y:S01]  /*07f0*/  BSSY.RECONVERGENT B1, `(.L_x_7) ;  /* 0x000000e000017945 */ /* 0x000fe20003800200 */
[----:B------:R-:W-:Y:S01]  /*0800*/  DSETP.NEU.AND P0, PT, |R10|, +INF , PT ;  /* 0x7ff000000a00742a */ /* 0x000fe20003f0d200 */
[----:B------:R-:W-:Y:S02]  /*0810*/  FSETP.NEU.AND P3, PT, R33, 1, PT ;  /* 0x3f8000002100780b */ /* 0x000fe40003f6d000 */
[----:B------:R-:W-:Y:S02]  /*0820*/  FSEL R14, R14, RZ, P1 ;  /* 0x000000ff0e0e7208 */ /* 0x000fe40000800000 */
[----:B------:R-:W-:Y:S02]  /*0830*/  FSEL R15, R18, RZ, P1 ;  /* 0x000000ff120f7208 */ /* 0x000fe40000800000 */
[----:B------:R-:W-:-:S04]  /*0840*/  LOP3.LUT R12, R13, 0x7ff00000, RZ, 0xc0, !PT ;  /* 0x7ff000000d0c7812 */ /* 0x000fc800078ec0ff */
[----:B------:R-:W-:-:S13]  /*0850*/  ISETP.NE.AND P2, PT, R12, 0x7ff00000, PT ;  /* 0x7ff000000c00780c */ /* 0x000fda0003f45270 */
[----:B------:R-:W-:Y:S05]  /*0860*/  @P2 BRA `(.L_x_8) ;  /* 0x0000000000182947 */ /* 0x000fea0003800000 */
[----:B------:R-:W-:-:S13]  /*0870*/  FSETP.NAN.AND P1, PT, R33, R33, PT ;  /* 0x000000212100720b */ /* 0x000fda0003f28000 */
[----:B------:R-:W-:Y:S01]  /*0880*/  @P1 DADD R14, R8, 2 ;  /* 0x40000000080e1429 */ /* 0x000fe20000000000 */
[----:B------:R-:W-:Y:S10]  /*0890*/  @P1 BRA `(.L_x_8) ;  /* 0x00000000000c1947 */ /* 0x000ff40003800000 */
[----:B------:R-:W-:-:S14]  /*08a0*/  DSETP.NEU.AND P1, PT, |R8|, +INF , PT ;  /* 0x7ff000000800742a */ /* 0x000fdc0003f2d200 */
[----:B------:R-:W-:Y:S02]  /*08b0*/  @!P1 IMAD.MOV.U32 R14, RZ, RZ, 0x0 ;  /* 0x00000000ff0e9424 */ /* 0x000fe400078e00ff */
[----:B------:R-:W-:-:S07]  /*08c0*/  @!P1 IMAD.MOV.U32 R15, RZ, RZ, 0x7ff00000 ;  /* 0x7ff00000ff0f9424 */ /* 0x000fce00078e00ff */
.L_x_8:
[----:B------:R-:W-:Y:S05]  /*08d0*/  BSYNC.RECONVERGENT B1 ;  /* 0x0000000000017941 */ /* 0x000fea0003800200 */
.L_x_7:
[----:B------:R-:W-:Y:S01]  /*08e0*/  FSEL R8, R14, RZ, P3 ;  /* 0x000000ff0e087208 */ /* 0x000fe20001800000 */
[----:B------:R-:W-:Y:S01]  /*08f0*/  DADD R22, -RZ, |R10| ;  /* 0x00000000ff167229 */ /* 0x000fe2000000050a */
[----:B------:R-:W-:Y:S01]  /*0900*/  FSEL R9, R15, 1.875, P3 ;  /* 0x3ff000000f097808 */ /* 0x000fe20001800000 */
[----:B------:R-:W-:Y:S01]  /*0910*/  BSSY.RECONVERGENT B1, `(.L_x_9) ;  /* 0x0000008000017945 */ /* 0x000fe20003800200 */
[C---:B------:R-:W-:Y:S02]  /*0920*/  FSETP.NEU.AND P1, PT, R5.reuse, 1, PT ;  /* 0x3f8000000500780b */ /* 0x040fe40003f2d000 */
[----:B------:R-:W-:Y:S02]  /*0930*/  FSETP.NAN.AND P2, PT, R5, R5, PT ;  /* 0x000000050500720b */ /* 0x000fe40003f48000 */
[----:B------:R-:W-:Y:S01]  /*0940*/  DADD R28, R28, R8 ;  /* 0x000000001c1c7229 */ /* 0x000fe20000000008 */
[----:B------:R-:W-:Y:S02]  /*0950*/  ISETP.NE.AND P3, PT, R31, 0x7ff00000, PT ;  /* 0x7ff000001f00780c */ /* 0x000fe40003f65270 */
[----:B------:R-:W-:-:S02]  /*0960*/  FSETP.NEU.AND P4, PT, R5, RZ, PT ;  /* 0x000000ff0500720b */ /* 0x000fc40003f8d000 */
[----:B------:R-:W-:-:S11]  /*0970*/  MOV R0, 0x990 ;  /* 0x0000099000007802 */ /* 0x000fd60000000f00 */
[----:B------:R-:W-:Y:S05]  /*0980*/  CALL.REL.NOINC `($_Z15mute_directwaveiiifffffiiiiiiPfS_ii$__internal_accurate_pow) ;  /* 0x0000001000487944 */ /* 0x000fea0003c00000 */
[----:B------:R-:W-:Y:S05]  /*0990*/  BSYNC.RECONVERGENT B1 ;  /* 0x0000000000017941 */ /* 0x000fea0003800200 */
.L_x_9:
[----:B------:R-:W0:Y:S01]  /*09a0*/  F2F.F64.F32 R10, R5 ;  /* 0x00000005000a7310 */ /* 0x000e220000201800 */
[----:B------:R-:W-:Y:S01]  /*09b0*/  FSEL R14, R14, RZ, P4 ;  /* 0x000000ff0e0e7208 */ /* 0x000fe20002000000 */
[----:B------:R-:W-:Y:S01]  /*09c0*/  BSSY.RECONVERGENT B1, `(.L_x_10) ;  /* 0x0000016000017945 */ /* 0x000fe20003800200 */
[----:B------:R-:W-:Y:S02]  /*09d0*/  FSEL R18, R18, RZ, P4 ;  /* 0x000000ff12127208 */ /* 0x000fe40002000000 */
[----:B------:R-:W-:Y:S02]  /*09e0*/  FSEL R13, R14, RZ, P0 ;  /* 0x000000ff0e0d7208 */ /* 0x000fe40000000000 */
[----:B------:R-:W-:Y:S01]  /*09f0*/  FSEL R15, R18, +QNAN , P0 ;  /* 0x7ff00000120f7808 */ /* 0x000fe20000000000 */
[----:B0-----:R-:W-:-:S10]  /*0a00*/  DADD R8, R10, 2 ;  /* 0x400000000a087429 */ /* 0x001fd40000000000 */
[----:B------:R-:W-:Y:S02]  /*0a10*/  @!P3 FSEL R14, R8, R13, P2 ;  /* 0x0000000d080eb208 */ /* 0x000fe40001000000 */
[----:B------:R-:W-:Y:S02]  /*0a20*/  @!P3 FSEL R18, R9, R15, P2 ;  /* 0x0000000f0912b208 */ /* 0x000fe40001000000 */
[----:B------:R-:W-:Y:S02]  /*0a30*/  FSEL R8, R14, RZ, P1 ;  /* 0x000000ff0e087208 */ /* 0x000fe40000800000 */
[----:B------:R-:W-:-:S06]  /*0a40*/  FSEL R9, R18, 1.875, P1 ;  /* 0x3ff0000012097808 */ /* 0x000fcc0000800000 */
[----:B------:R-:W-:-:S10]  /*0a50*/  DADD R28, R28, R8 ;  /* 0x000000001c1c7229 */ /* 0x000fd40000000008 */
[----:B------:R-:W0:Y:S02]  /*0a60*/  F2F.F32.F64 R28, R28 ;  /* 0x0000001c001c7310 */ /* 0x000e240000301000 */
[----:B0-----:R-:W-:-:S06]  /*0a70*/  VIADD R0, R28, 0xf3000000 ;  /* 0xf30000001c007836 */ /* 0x001fcc0000000000 */
[----:B------:R0:W1:Y:S01]  /*0a80*/  MUFU.RSQ R9, R28 ;  /* 0x0000001c00097308 */ /* 0x0000620000001400 */
[----:B------:R-:W-:-:S13]  /*0a90*/  ISETP.GT.U32.AND P0, PT, R0, 0x727fffff, PT ;  /* 0x727fffff0000780c */ /* 0x000fda0003f04070 */
[----:B0-----:R-:W-:Y:S05]  /*0aa0*/  @!P0 BRA `(.L_x_11) ;  /* 0x00000000000c8947 */ /* 0x001fea0003800000 */
[----:B------:R-:W-:-:S07]  /*0ab0*/  MOV R15, 0xad0 ;  /* 0x00000ad0000f7802 */ /* 0x000fce0000000f00 */
[----:B-1----:R-:W-:Y:S05]  /*0ac0*/  CALL.REL.NOINC `($__internal_1_$__cuda_sm20_sqrt_rn_f32_slowpath) ;  /* 0x0000000800007944 */ /* 0x002fea0003c00000 */
[----:B------:R-:W-:Y:S05]  /*0ad0*/  BRA `(.L_x_12) ;  /* 0x0000000000107947 */ /* 0x000fea0003800000 */
.L_x_11:
[----:B-1----:R-:W-:Y:S01]  /*0ae0*/  FMUL.FTZ R13, R28, R9 ;  /* 0x000000091c0d7220 */ /* 0x002fe20000410000 */
[----:B------:R-:W-:-:S03]  /*0af0*/  FMUL.FTZ R8, R9, 0.5 ;  /* 0x3f00000009087820 */ /* 0x000fc60000410000 */
[----:B------:R-:W-:-:S04]  /*0b00*/  FFMA R0, -R13, R13, R28 ;  /* 0x0000000d0d007223 */ /* 0x000fc8000000011c */
[----:B------:R-:W-:-:S07]  /*0b10*/  FFMA R13, R0, R8, R13 ;  /* 0x00000008000d7223 */ /* 0x000fce000000000d */
.L_x_12:
[----:B------:R-:W-:Y:S05]  /*0b20*/  BSYNC.RECONVERGENT B1 ;  /* 0x0000000000017941 */ /* 0x000fea0003800200 */
.L_x_10:
[----:B------:R-:W0:Y:S02]  /*0b30*/  LDC.64 R8, c[0x0][0x3b8] ;  /* 0x0000ee00ff087b82 */ /* 0x000e240000000a00 */
[----:B0-----:R-:W2:Y:S01]  /*0b40*/  LDG.E R9, desc[UR6][R8.64+0x4] ;  /* 0x0000040608097981 */ /* 0x001ea2000c1e1900 */
[----:B------:R-:W-:Y:S01]  /*0b50*/  BSSY.RECONVERGENT B1, `(.L_x_13) ;  /* 0x000000d000017945 */ /* 0x000fe20003800200 */
[----:B--2---:R-:W0:Y:S08]  /*0b60*/  MUFU.RCP R0, R9 ;  /* 0x0000000900007308 */ /* 0x004e300000001000 */
[----:B------:R-:W1:Y:S01]  /*0b70*/  FCHK P0, R13, R9 ;  /* 0x000000090d007302 */ /* 0x000e620000000000 */
[----:B0-----:R-:W-:-:S04]  /*0b80*/  FFMA R15, -R9, R0, 1 ;  /* 0x3f800000090f7423 */ /* 0x001fc80000000100 */
[----:B------:R-:W-:-:S04]  /*0b90*/  FFMA R0, R0, R15, R0 ;  /* 0x0000000f00007223 */ /* 0x000fc80000000000 */
[----:B------:R-:W-:-:S04]  /*0ba0*/  FFMA R12, R0, R13, RZ ;  /* 0x0000000d000c7223 */ /* 0x000fc800000000ff */
[----:B------:R-:W-:-:S04]  /*0bb0*/  FFMA R15, -R9, R12, R13 ;  /* 0x0000000c090f7223 */ /* 0x000fc8000000010d */
[----:B------:R-:W-:Y:S01]  /*0bc0*/  FFMA R15, R0, R15, R12 ;  /* 0x0000000f000f7223 */ /* 0x000fe2000000000c */
[----:B-1----:R-:W-:Y:S06]  /*0bd0*/  @!P0 BRA `(.L_x_14) ;  /* 0x0000000000108947 */ /* 0x002fec0003800000 */
[----:B------:R-:W-:Y:S01]  /*0be0*/  IMAD.MOV.U32 R0, RZ, RZ, R13 ;  /* 0x000000ffff007224 */ /* 0x000fe200078e000d */
[----:B------:R-:W-:-:S07]  /*0bf0*/  MOV R8, 0xc10 ;  /* 0x00000c1000087802 */ /* 0x000fce0000000f00 */
[----:B------:R-:W-:Y:S05]  /*0c00*/  CALL.REL.NOINC `($__internal_2_$__cuda_sm3x_div_rn_noftz_f32_slowpath) ;  /* 0x0000000800107944 */ /* 0x000fea0003c00000 */
[----:B------:R-:W-:-:S07]  /*0c10*/  IMAD.MOV.U32 R15, RZ, RZ, R0 ;  /* 0x000000ffff0f7224 */ /* 0x000fce00078e0000 */
.L_x_14:
[----:B------:R-:W-:Y:S05]  /*0c20*/  BSYNC.RECONVERGENT B1 ;  /* 0x0000000000017941 */ /* 0x000fea0003800200 */
.L_x_13:
[----:B------:R-:W0:Y:S01]  /*0c30*/  MUFU.RCP R9, R6 ;  /* 0x0000000600097308 */ /* 0x000e220000001000 */
[----:B------:R-:W-:Y:S07]  /*0c40*/  BSSY.RECONVERGENT B1, `(.L_x_15) ;  /* 0x000000d000017945 */ /* 0x000fee0003800200 */
[----:B------:R-:W1:Y:S01]  /*0c50*/  FCHK P0, R15, R6 ;  /* 0x000000060f007302 */ /* 0x000e620000000000 */
[----:B0-----:R-:W-:-:S04]  /*0c60*/  FFMA R0, R9, -R6, 1 ;  /* 0x3f80000009007423 */ /* 0x001fc80000000806 */
[----:B------:R-:W-:-:S04]  /*0c70*/  FFMA R0, R9, R0, R9 ;  /* 0x0000000009007223 */ /* 0x000fc80000000009 */
[----:B------:R-:W-:-:S04]  /*0c80*/  FFMA R8, R0, R15, RZ ;  /* 0x0000000f00087223 */ /* 0x000fc800000000ff */
[----:B------:R-:W-:-:S04]  /*0c90*/  FFMA R9, R8, -R6, R15 ;  /* 0x8000000608097223 */ /* 0x000fc8000000000f */
[----:B------:R-:W-:Y:S01]  /*0ca0*/  FFMA R0, R0, R9, R8 ;  /* 0x0000000900007223 */ /* 0x000fe20000000008 */
[----:B-1----:R-:W-:Y:S06]  /*0cb0*/  @!P0 BRA `(.L_x_16) ;  /* 0x0000000000148947 */ /* 0x002fec0003800000 */
[----:B------:R-:W0:Y:S01]  /*0cc0*/  LDCU UR8, c[0x0][0x38c] ;  /* 0x00007180ff0877ac */ /* 0x000e220008000800 */
[----:B------:R-:W-:Y:S01]  /*0cd0*/  IMAD.MOV.U32 R0, RZ, RZ, R15 ;  /* 0x000000ffff007224 */ /* 0x000fe200078e000f */
[----:B------:R-:W-:Y:S01]  /*0ce0*/  MOV R8, 0xd10 ;  /* 0x00000d1000087802 */ /* 0x000fe20000000f00 */
[----:B0-----:R-:W-:-:S07]  /*0cf0*/  IMAD.U32 R9, RZ, RZ, UR8 ;  /* 0x00000008ff097e24 */ /* 0x001fce000f8e00ff */
[----:B------:R-:W-:Y:S05]  /*0d00*/  CALL.REL.NOINC `($__internal_2_$__cuda_sm3x_div_rn_noftz_f32_slowpath) ;  /* 0x0000000400d07944 */ /* 0x000fea0003c00000 */
.L_x_16:
[----:B------:R-:W-:Y:S05]  /*0d10*/  BSYNC.RECONVERGENT B1 ;  /* 0x0000000000017941 */ /* 0x000fea0003800200 */
.L_x_15:
[----:B------:R-:W0:Y:S02]  /*0d20*/  F2I.TRUNC.NTZ R9, R0 ;  /* 0x0000000000097305 */ /* 0x000e24000020f100 */
[----:B0-----:R-:W-:-:S05]  /*0d30*/  IMAD.IADD R9, R32, 0x1, R9 ;  /* 0x0000000120097824 */ /* 0x001fca00078e0209 */
[----:B------:R-:W-:-:S13]  /*0d40*/  ISETP.LE.AND P0, PT, R9, UR4, PT ;  /* 0x0000000409007c0c */ /* 0x000fda000bf03270 */
[----:B------:R-:W0:Y:S02]  /*0d50*/  @!P0 LDC.64 R8, c[0x0][0x3c0] ;  /* 0x0000f000ff088b82 */ /* 0x000e240000000a00 */
[----:B0-----:R-:W-:-:S05]  /*0d60*/  @!P0 IMAD.WIDE R8, R4, 0x4, R8 ;  /* 0x0000000404088825 */ /* 0x001fca00078e0208 */
[----:B------:R0:W-:Y:S02]  /*0d70*/  @!P0 STG.E desc[UR6][R8.64], RZ ;  /* 0x000000ff08008986 */ /* 0x0001e4000c101906 */
.L_x_2:
[----:B------:R-:W-:Y:S05]  /*0d80*/  BSYNC.RECONVERGENT B0 ;  /* 0x0000000000007941 */ /* 0x000fea0003800200 */
.L_x_1:
[----:B------:R-:W-:Y:S01]  /*0d90*/  UIADD3 UR5, UPT, UPT, UR5, 0x1, URZ ;  /* 0x0000000105057890 */ /* 0x000fe2000fffe0ff */
[----:B------:R-:W-:Y:S01]  /*0da0*/  VIADD R4, R4, 0x1 ;  /* 0x0000000104047836 */ /* 0x000fe20000000000 */
[----:B------:R-:W-:Y:S02]  /*0db0*/  UIADD3 UR4, UPT, UPT, UR4, 0x1, URZ ;  /* 0x0000000104047890 */ /* 0x000fe4000fffe0ff */
[----:B------:R-:W-:-:S09]  /*0dc0*/  UISETP.NE.AND UP0, UPT, UR5, URZ, UPT ;  /* 0x000000ff0500728c */ /* 0x000fd2000bf05270 */
[----:B------:R-:W-:Y:S05]  /*0dd0*/  BRA.U UP0, `(.L_x_17) ;  /* 0xfffffff500607547 */ /* 0x000fea000b83ffff */
[----:B------:R-:W-:Y:S05]  /*0de0*/  EXIT ;  /* 0x000000000000794d */ /* 0x000fea0003800000 */
        .weak           $__internal_0_$__cuda_sm20_div_rn_f64_full
        .type           $__internal_0_$__cuda_sm20_div_rn_f64_full,@function
        .size           $__internal_0_$__cuda_sm20_div_rn_f64_full,($__internal_1_$__cuda_sm20_sqrt_rn_f32_slowpath - $__internal_0_$__cuda_sm20_div_rn_f64_full)
$__internal_0_$__cuda_sm20_div_rn_f64_full:
[C---:B------:R-:W-:Y:S01]  /*0df0*/  FSETP.GEU.AND P0, PT, |R7|.reuse, 1.469367938527859385e-39, PT ;  /* 0x001000000700780b */ /* 0x040fe20003f0e200 */
[----:B------:R-:W-:Y:S01]  /*0e00*/  IMAD.MOV.U32 R10, RZ, RZ, 0x1 ;  /* 0x00000001ff0a7424 */ /* 0x000fe200078e00ff */
[C---:B------:R-:W-:Y:S01]  /*0e10*/  LOP3.LUT R8, R7.reuse, 0x800fffff, RZ, 0xc0, !PT ;  /* 0x800fffff07087812 */ /* 0x040fe200078ec0ff */
[----:B------:R-:W-:Y:S01]  /*0e20*/  IMAD.MOV.U32 R18, RZ, RZ, 0x40000000 ;  /* 0x40000000ff127424 */ /* 0x000fe200078e00ff */
[----:B------:R-:W-:Y:S01]  /*0e30*/  LOP3.LUT R5, R7, 0x7ff00000, RZ, 0xc0, !PT ;  /* 0x7ff0000007057812 */ /* 0x000fe200078ec0ff */
[----:B------:R-:W-:Y:S01]  /*0e40*/  IMAD.MOV.U32 R19, RZ, RZ, 0x1ca00000 ;  /* 0x1ca00000ff137424 */ /* 0x000fe200078e00ff */
[----:B------:R-:W-:Y:S01]  /*0e50*/  LOP3.LUT R9, R8, 0x3ff00000, RZ, 0xfc, !PT ;  /* 0x3ff0000008097812 */ /* 0x000fe200078efcff */
[----:B------:R-:W-:Y:S01]  /*0e60*/  IMAD.MOV.U32 R8, RZ, RZ, R6 ;  /* 0x000000ffff087224 */ /* 0x000fe200078e0006 */
[----:B------:R-:W-:Y:S01]  /*0e70*/  ISETP.LE.U32.AND P1, PT, R5, 0x40000000, PT ;  /* 0x400000000500780c */ /* 0x000fe20003f23070 */
[----:B------:R-:W-:-:S04]  /*0e80*/  VIADD R20, R18, 0xffffffff ;  /* 0xffffffff12147836 */ /* 0x000fc80000000000 */
[----:B------:R-:W-:-:S06]  /*0e90*/  @!P0 DMUL R8, R6, 8.98846567431157953865e+307 ;  /* 0x7fe0000006088828 */ /* 0x000fcc0000000000 */
[----:B------:R-:W0:Y:S04]  /*0ea0*/  MUFU.RCP64H R11, R9 ;  /* 0x00000009000b7308 */ /* 0x000e280000001800 */
[----:B------:R-:W-:Y:S02]  /*0eb0*/  @!P0 LOP3.LUT R5, R9, 0x7ff00000, RZ, 0xc0, !PT ;  /* 0x7ff0000009058812 */ /* 0x000fe400078ec0ff */
[----:B------:R-:W-:-:S03]  /*0ec0*/  ISETP.GT.U32.AND P0, PT, R20, 0x7feffffe, PT ;  /* 0x7feffffe1400780c */ /* 0x000fc60003f04070 */
[----:B------:R-:W-:-:S05]  /*0ed0*/  VIADD R20, R5, 0xffffffff ;  /* 0xffffffff05147836 */ /* 0x000fca0000000000 */
[----:B------:R-:W-:Y:S01]  /*0ee0*/  ISETP.GT.U32.OR P0, PT, R20, 0x7feffffe, P0 ;  /* 0x7feffffe1400780c */ /* 0x000fe20000704470 */
[----:B0-----:R-:W-:-:S08]  /*0ef0*/  DFMA R12, R10, -R8, 1 ;  /* 0x3ff000000a0c742b */ /* 0x001fd00000000808 */
[----:B------:R-:W-:-:S08]  /*0f00*/  DFMA R12, R12, R12, R12 ;  /* 0x0000000c0c0c722b */ /* 0x000fd0000000000c */
[----:B------:R-:W-:-:S08]  /*0f10*/  DFMA R12, R10, R12, R10 ;  /* 0x0000000c0a0c722b */ /* 0x000fd0000000000a */
[----:B------:R-:W-:-:S08]  /*0f20*/  DFMA R10, R12, -R8, 1 ;  /* 0x3ff000000c0a742b */ /* 0x000fd00000000808 */
[----:B------:R-:W-:Y:S01]  /*0f30*/  DFMA R10, R12, R10, R12 ;  /* 0x0000000a0c0a722b */ /* 0x000fe2000000000c */
[----:B------:R-:W-:Y:S01]  /*0f40*/  SEL R13, R19, 0x63400000, !P1 ;  /* 0x63400000130d7807 */ /* 0x000fe20004800000 */
[----:B------:R-:W-:-:S06]  /*0f50*/  IMAD.MOV.U32 R12, RZ, RZ, RZ ;  /* 0x000000ffff0c7224 */ /* 0x000fcc00078e00ff */
[----:B------:R-:W-:-:S08]  /*0f60*/  DMUL R14, R10, R12 ;  /* 0x0000000c0a0e7228 */ /* 0x000fd00000000000 */
[----:B------:R-:W-:-:S08]  /*0f70*/  DFMA R16, R14, -R8, R12 ;  /* 0x800000080e10722b */ /* 0x000fd0000000000c */
[----:B------:R-:W-:Y:S01]  /*0f80*/  DFMA R10, R10, R16, R14 ;  /* 0x000000100a0a722b */ /* 0x000fe2000000000e */
[----:B------:R-:W-:Y:S10]  /*0f90*/  @P0 BRA `(.L_x_18) ;  /* 0x0000000000740947 */ /* 0x000ff40003800000 */
[----:B------:R-:W-:Y:S01]  /*0fa0*/  LOP3.LUT R15, R7, 0x7ff00000, RZ, 0xc0, !PT ;  /* 0x7ff00000070f7812 */ /* 0x000fe200078ec0ff */
[----:B------:R-:W-:Y:S02]  /*0fb0*/  IMAD.MOV.U32 R5, RZ, RZ, 0x40000000 ;  /* 0x40000000ff057424 */ /* 0x000fe400078e00ff */
[----:B------:R-:W-:Y:S01]  /*0fc0*/  IMAD.MOV.U32 R16, RZ, RZ, RZ ;  /* 0x000000ffff107224 */ /* 0x000fe200078e00ff */
[----:B------:R-:W-:Y:S01]  /*0fd0*/  ISETP.LE.U32.AND P0, PT, R15, 0x40000000, PT ;  /* 0x400000000f00780c */ /* 0x000fe20003f03070 */
[----:B------:R-:W-:-:S05]  /*0fe0*/  IMAD.MOV R14, RZ, RZ, -R15 ;  /* 0x000000ffff0e7224 */ /* 0x000fca00078e0a0f */
[----:B------:R-:W-:Y:S02]  /*0ff0*/  VIADDMNMX R5, R14, R5, 0xb9600000, !PT ;  /* 0xb96000000e057446 */ /* 0x000fe40007800105 */
[----:B------:R-:W-:Y:S02]  /*1000*/  SEL R14, R19, 0x63400000, !P0 ;  /* 0x63400000130e7807 */ /* 0x000fe40004000000 */
[----:B------:R-:W-:-:S05]  /*1010*/  VIMNMX R5, PT, PT, R5, 0x46a00000, PT ;  /* 0x46a0000005057848 */ /* 0x000fca0003fe0100 */
[----:B------:R-:W-:-:S04]  /*1020*/  IMAD.IADD R5, R5, 0x1, -R14 ;  /* 0x0000000105057824 */ /* 0x000fc800078e0a0e */
[----:B------:R-:W-:-:S06]  /*1030*/  VIADD R17, R5, 0x7fe00000 ;  /* 0x7fe0000005117836 */ /* 0x000fcc0000000000 */
[----:B------:R-:W-:-:S10]  /*1040*/  DMUL R14, R10, R16 ;  /* 0x000000100a0e7228 */ /* 0x000fd40000000000 */
[----:B------:R-:W-:-:S13]  /*1050*/  FSETP.GTU.AND P0, PT, |R15|, 1.469367938527859385e-39, PT ;  /* 0x001000000f00780b */ /* 0x000fda0003f0c200 */
[----:B------:R-:W-:Y:S05]  /*1060*/  @P0 BRA `(.L_x_19) ;  /* 0x0000000000840947 */ /* 0x000fea0003800000 */
[----:B------:R-:W-:Y:S01]  /*1070*/  DFMA R8, R10, -R8, R12 ;  /* 0x800000080a08722b */ /* 0x000fe2000000000c */
[----:B------:R-:W-:-:S09]  /*1080*/  IMAD.MOV.U32 R16, RZ, RZ, RZ ;  /* 0x000000ffff107224 */ /* 0x000fd200078e00ff */
[C---:B------:R-:W-:Y:S02]  /*1090*/  FSETP.NEU.AND P0, PT, R9.reuse, RZ, PT ;  /* 0x000000ff0900720b */ /* 0x040fe40003f0d000 */
[----:B------:R-:W-:-:S04]  /*10a0*/  LOP3.LUT R13, R9, 0x80000000, R7, 0x48, !PT ;  /* 0x80000000090d7812 */ /* 0x000fc800078e4807 */
[----:B------:R-:W-:-:S07]  /*10b0*/  LOP3.LUT R17, R13, R17, RZ, 0xfc, !PT ;  /* 0x000000110d117212 */ /* 0x000fce00078efcff */
[----:B------:R-:W-:Y:S05]  /*10c0*/  @!P0 BRA `(.L_x_19) ;  /* 0x00000000006c8947 */ /* 0x000fea0003800000 */
[----:B------:R-:W-:Y:S01]  /*10d0*/  IMAD.MOV R7, RZ, RZ, -R5 ;  /* 0x000000ffff077224 */ /* 0x000fe200078e0a05 */
[----:B------:R-:W-:Y:S01]  /*10e0*/  IADD3 R5, PT, PT, -R5, -0x43300000, RZ ;  /* 0xbcd0000005057810 */ /* 0x000fe20007ffe1ff */
[----:B------:R-:W-:-:S06]  /*10f0*/  IMAD.MOV.U32 R6, RZ, RZ, RZ ;  /* 0x000000ffff067224 */ /* 0x000fcc00078e00ff */
[----:B------:R-:W-:Y:S02]  /*1100*/  DFMA R6, R14, -R6, R10 ;  /* 0x800000060e06722b */ /* 0x000fe4000000000a */
[----:B------:R-:W-:-:S08]  /*1110*/  DMUL.RP R10, R10, R16 ;  /* 0x000000100a0a7228 */ /* 0x000fd00000008000 */
[----:B------:R-:W-:Y:S02]  /*1120*/  FSETP.NEU.AND P0, PT, |R7|, R5, PT ;  /* 0x000000050700720b */ /* 0x000fe40003f0d200 */
[----:B------:R-:W-:Y:S02]  /*1130*/  LOP3.LUT R13, R11, R13, RZ, 0x3c, !PT ;  /* 0x0000000d0b0d7212 */ /* 0x000fe400078e3cff */
[----:B------:R-:W-:Y:S02]  /*1140*/  FSEL R14, R10, R14, !P0 ;  /* 0x0000000e0a0e7208 */ /* 0x000fe40004000000 */
[----:B------:R-:W-:Y:S01]  /*1150*/  FSEL R15, R13, R15, !P0 ;  /* 0x0000000f0d0f7208 */ /* 0x000fe20004000000 */
[----:B------:R-:W-:Y:S06]  /*1160*/  BRA `(.L_x_19) ;  /* 0x0000000000447947 */ /* 0x000fec0003800000 */
.L_x_18:
[----:B------:R-:W-:-:S14]  /*1170*/  DSETP.NAN.AND P0, PT, R6, R6, PT ;  /* 0x000000060600722a */ /* 0x000fdc0003f08000 */
[----:B------:R-:W-:Y:S05]  /*1180*/  @P0 BRA `(.L_x_20) ;  /* 0x0000000000340947 */ /* 0x000fea0003800000 */
[----:B------:R-:W-:Y:S01]  /*1190*/  ISETP.NE.AND P0, PT, R18, R5, PT ;  /* 0x000000051200720c */ /* 0x000fe20003f05270 */
[----:B------:R-:W-:Y:S02]  /*11a0*/  IMAD.MOV.U32 R14, RZ, RZ, 0x0 ;  /* 0x00000000ff0e7424 */ /* 0x000fe400078e00ff */
[----:B------:R-:W-:-:S10]  /*11b0*/  IMAD.MOV.U32 R15, RZ, RZ, -0x80000 ;  /* 0xfff80000ff0f7424 */ /* 0x000fd400078e00ff */
[----:B------:R-:W-:Y:S05]  /*11c0*/  @!P0 BRA `(.L_x_19) ;  /* 0x00000000002c8947 */ /* 0x000fea0003800000 */
[----:B------:R-:W-:Y:S02]  /*11d0*/  ISETP.NE.AND P0, PT, R18, 0x7ff00000, PT ;  /* 0x7ff000001200780c */ /* 0x000fe40003f05270 */
[----:B------:R-:W-:Y:S02]  /*11e0*/  LOP3.LUT R6, R7, 0x40000000, RZ, 0x3c, !PT ;  /* 0x4000000007067812 */ /* 0x000fe400078e3cff */
[----:B------:R-:W-:Y:S02]  /*11f0*/  ISETP.EQ.OR P0, PT, R5, RZ, !P0 ;  /* 0x000000ff0500720c */ /* 0x000fe40004702670 */
[----:B------:R-:W-:-:S11]  /*1200*/  LOP3.LUT R15, R6, 0x80000000, RZ, 0xc0, !PT ;  /* 0x80000000060f7812 */ /* 0x000fd600078ec0ff */
[----:B------:R-:W-:Y:S01]  /*1210*/  @P0 LOP3.LUT R5, R15, 0x7ff00000, RZ, 0xfc, !PT ;  /* 0x7ff000000f050812 */ /* 0x000fe200078efcff */
[----:B------:R-:W-:Y:S02]  /*1220*/  @!P0 IMAD.MOV.U32 R14, RZ, RZ, RZ ;  /* 0x000000ffff0e8224 */ /* 0x000fe400078e00ff */
[----:B------:R-:W-:Y:S02]  /*1230*/  @P0 IMAD.MOV.U32 R14, RZ, RZ, RZ ;  /* 0x000000ffff0e0224 */ /* 0x000fe400078e00ff */
[----:B------:R-:W-:Y:S01]  /*1240*/  @P0 IMAD.MOV.U32 R15, RZ, RZ, R5 ;  /* 0x000000ffff0f0224 */ /* 0x000fe200078e0005 */
[----:B------:R-:W-:Y:S06]  /*1250*/  BRA `(.L_x_19) ;  /* 0x0000000000087947 */ /* 0x000fec0003800000 */
.L_x_20:
[----:B------:R-:W-:Y:S01]  /*1260*/  LOP3.LUT R15, R7, 0x80000, RZ, 0xfc, !PT ;  /* 0x00080000070f7812 */ /* 0x000fe200078efcff */
[----:B------:R-:W-:-:S07]  /*1270*/  IMAD.MOV.U32 R14, RZ, RZ, R6 ;  /* 0x000000ffff0e7224 */ /* 0x000fce00078e0006 */
.L_x_19:
[----:B------:R-:W-:Y:S02]  /*1280*/  IMAD.MOV.U32 R6, RZ, RZ, R0 ;  /* 0x000000ffff067224 */ /* 0x000fe400078e0000 */
[----:B------:R-:W-:Y:S02]  /*1290*/  IMAD.MOV.U32 R7, RZ, RZ, 0x0 ;  /* 0x00000000ff077424 */ /* 0x000fe400078e00ff */
[----:B------:R-:W-:Y:S02]  /*12a0*/  IMAD.MOV.U32 R8, RZ, RZ, R14 ;  /* 0x000000ffff087224 */ /* 0x000fe400078e000e */
[----:B------:R-:W-:Y:S01]  /*12b0*/  IMAD.MOV.U32 R9, RZ, RZ, R15 ;  /* 0x000000ffff097224 */ /* 0x000fe200078e000f */
[----:B------:R-:W-:Y:S06]  /*12c0*/  RET.REL.NODEC R6 `(_Z15mute_directwaveiiifffffiiiiiiPfS_ii) ;  /* 0xffffffec064c7950 */ /* 0x000fec0003c3ffff */
        .weak           $__internal_1_$__cuda_sm20_sqrt_rn_f32_slowpath
        .type           $__internal_1_$__cuda_sm20_sqrt_rn_f32_slowpath,@function
        .size           $__internal_1_$__cuda_sm20_sqrt_rn_f32_slowpath,($__internal_2_$__cuda_sm3x_div_rn_noftz_f32_slowpath - $__internal_1_$__cuda_sm20_sqrt_rn_f32_slowpath)
$__internal_1_$__cuda_sm20_sqrt_rn_f32_slowpath:
[----:B------:R-:W-:-:S13]  /*12d0*/  LOP3.LUT P0, RZ, R28, 0x7fffffff, RZ, 0xc0, !PT ;  /* 0x7fffffff1cff7812 */ /* 0x000fda000780c0ff */
[----:B------:R-:W-:Y:S01]  /*12e0*/  @!P0 IMAD.MOV.U32 R8, RZ, RZ, R28 ;  /* 0x000000ffff088224 */ /* 0x000fe200078e001c */
[----:B------:R-:W-:Y:S06]  /*12f0*/  @!P0 BRA `(.L_x_21) ;  /* 0x0000000000448947 */ /* 0x000fec0003800000 */
[----:B------:R-:W-:Y:S01]  /*1300*/  FSETP.GEU.FTZ.AND P0, PT, R28, RZ, PT ;  /* 0x000000ff1c00720b */ /* 0x000fe20003f1e000 */
[----:B------:R-:W-:-:S12]  /*1310*/  IMAD.MOV.U32 R0, RZ, RZ, R28 ;  /* 0x000000ffff007224 */ /* 0x000fd800078e001c */
[----:B------:R-:W-:Y:S01]  /*1320*/  @!P0 IMAD.MOV.U32 R8, RZ, RZ, 0x7fffffff ;  /* 0x7fffffffff088424 */ /* 0x000fe200078e00ff */
[----:B------:R-:W-:Y:S06]  /*1330*/  @!P0 BRA `(.L_x_21) ;  /* 0x0000000000348947 */ /* 0x000fec0003800000 */
[----:B------:R-:W-:-:S13]  /*1340*/  FSETP.GTU.FTZ.AND P0, PT, |R0|, +INF , PT ;  /* 0x7f8000000000780b */ /* 0x000fda0003f1c200 */
[----:B------:R-:W-:Y:S01]  /*1350*/  @P0 FADD.FTZ R8, R0, 1 ;  /* 0x3f80000000080421 */ /* 0x000fe20000010000 */
[----:B------:R-:W-:Y:S06]  /*1360*/  @P0 BRA `(.L_x_21) ;  /* 0x0000000000280947 */ /* 0x000fec0003800000 */
[----:B------:R-:W-:-:S13]  /*1370*/  FSETP.NEU.FTZ.AND P0, PT, |R0|, +INF , PT ;  /* 0x7f8000000000780b */ /* 0x000fda0003f1d200 */
[----:B------:R-:W-:-:S04]  /*1380*/  @P0 FFMA R9, R0, 1.84467440737095516160e+19, RZ ;  /* 0x5f80000000090823 */ /* 0x000fc800000000ff */
[----:B------:R-:W0:Y:S02]  /*1390*/  @P0 MUFU.RSQ R8, R9 ;  /* 0x0000000900080308 */ /* 0x000e240000001400 */
[----:B0-----:R-:W-:Y:S01]  /*13a0*/  @P0 FMUL.FTZ R12, R9, R8 ;  /* 0x00000008090c0220 */ /* 0x001fe20000410000 */
[----:B------:R-:W-:Y:S01]  /*13b0*/  @P0 FMUL.FTZ R14, R8, 0.5 ;  /* 0x3f000000080e0820 */ /* 0x000fe20000410000 */
[----:B------:R-:W-:Y:S02]  /*13c0*/  @!P0 IMAD.MOV.U32 R8, RZ, RZ, R0 ;  /* 0x000000ffff088224 */ /* 0x000fe400078e0000 */
[----:B------:R-:W-:-:S04]  /*13d0*/  @P0 FADD.FTZ R13, -R12, -RZ ;  /* 0x800000ff0c0d0221 */ /* 0x000fc80000010100 */
[----:B------:R-:W-:-:S04]  /*13e0*/  @P0 FFMA R13, R12, R13, R9 ;  /* 0x0000000d0c0d0223 */ /* 0x000fc80000000009 */
[----:B------:R-:W-:-:S04]  /*13f0*/  @P0 FFMA R13, R13, R14, R12 ;  /* 0x0000000e0d0d0223 */ /* 0x000fc8000000000c */
[----:B------:R-:W-:-:S07]  /*1400*/  @P0 FMUL.FTZ R8, R13, 2.3283064365386962891e-10 ;  /* 0x2f8000000d080820 */ /* 0x000fce0000410000 */
.L_x_21:
[----:B------:R-:W-:Y:S02]  /*1410*/  IMAD.MOV.U32 R13, RZ, RZ, R8 ;  /* 0x000000ffff0d7224 */ /* 0x000fe400078e0008 */
[----:B------:R-:W-:Y:S02]  /*1420*/  IMAD.MOV.U32 R8, RZ, RZ, R15 ;  /* 0x000000ffff087224 */ /* 0x000fe400078e000f */
[----:B------:R-:W-:-:S04]  /*1430*/  IMAD.MOV.U32 R9, RZ, RZ, 0x0 ;  /* 0x00000000ff097424 */ /* 0x000fc800078e00ff */
[----:B------:R-:W-:Y:S05]  /*1440*/  RET.REL.NODEC R8 `(_Z15mute_directwaveiiifffffiiiiiiPfS_ii) ;  /* 0xffffffe808ec7950 */ /* 0x000fea0003c3ffff */
        .weak           $__internal_2_$__cuda_sm3x_div_rn_noftz_f32_slowpath
        .type           $__internal_2_$__cuda_sm3x_div_rn_noftz_f32_slowpath,@function
        .size           $__internal_2_$__cuda_sm3x_div_rn_noftz_f32_slowpath,($_Z15mute_directwaveiiifffffiiiiiiPfS_ii$__internal_accurate_pow - $__internal_2_$__cuda_sm3x_div_rn_noftz_f32_slowpath)
$__internal_2_$__cuda_sm3x_div_rn_noftz_f32_slowpath:
[----:B------:R-:W-:Y:S01]  /*1450*/  SHF.R.U32.HI R13, RZ, 0x17, R9 ;  /* 0x00000017ff0d7819 */ /* 0x000fe20000011609 */
[----:B------:R-:W-:Y:S01]  /*1460*/  BSSY.RECONVERGENT B2, `(.L_x_22) ;  /* 0x0000062000027945 */ /* 0x000fe20003800200 */
[----:B------:R-:W-:Y:S02]  /*1470*/  SHF.R.U32.HI R12, RZ, 0x17, R0 ;  /* 0x00000017ff0c7819 */ /* 0x000fe40000011600 */
[----:B------:R-:W-:Y:S02]  /*1480*/  LOP3.LUT R18, R13, 0xff, RZ, 0xc0, !PT ;  /* 0x000000ff0d127812 */ /* 0x000fe400078ec0ff */
[----:B------:R-:W-:-:S03]  /*1490*/  LOP3.LUT R16, R12, 0xff, RZ, 0xc0, !PT ;  /* 0x000000ff0c107812 */ /* 0x000fc600078ec0ff */
[----:B------:R-:W-:Y:S02]  /*14a0*/  VIADD R14, R18, 0xffffffff ;  /* 0xffffffff120e7836 */ /* 0x000fe40000000000 */
[----:B------:R-:W-:-:S03]  /*14b0*/  VIADD R13, R16, 0xffffffff ;  /* 0xffffffff100d7836 */ /* 0x000fc60000000000 */
[----:B------:R-:W-:-:S04]  /*14c0*/  ISETP.GT.U32.AND P0, PT, R14, 0xfd, PT ;  /* 0x000000fd0e00780c */ /* 0x000fc80003f04070 */
[----:B------:R-:W-:-:S13]  /*14d0*/  ISETP.GT.U32.OR P0, PT, R13, 0xfd, P0 ;  /* 0x000000fd0d00780c */ /* 0x000fda0000704470 */
[----:B------:R-:W-:Y:S01]  /*14e0*/  @!P0 IMAD.MOV.U32 R12, RZ, RZ, RZ ;  /* 0x000000ffff0c8224 */ /* 0x000fe200078e00ff */
[----:B------:R-:W-:Y:S06]  /*14f0*/  @!P0 BRA `(.L_x_23) ;  /* 0x00000000005c8947 */ /* 0x000fec0003800000 */
[----:B------:R-:W-:Y:S02]  /*1500*/  FSETP.GTU.FTZ.AND P0, PT, |R0|, +INF , PT ;  /* 0x7f8000000000780b */ /* 0x000fe40003f1c200 */
[----:B------:R-:W-:-:S04]  /*1510*/  FSETP.GTU.FTZ.AND P1, PT, |R9|, +INF , PT ;  /* 0x7f8000000900780b */ /* 0x000fc80003f3c200 */
[----:B------:R-:W-:-:S13]  /*1520*/  PLOP3.LUT P0, PT, P0, P1, PT, 0xf8, 0x8f ;  /* 0x00000000008f781c */ /* 0x000fda0000703f70 */
[----:B------:R-:W-:Y:S05]  /*1530*/  @P0 BRA `(.L_x_24) ;  /* 0x00000004004c0947 */ /* 0x000fea0003800000 */
[----:B------:R-:W-:-:S13]  /*1540*/  LOP3.LUT P0, RZ, R9, 0x7fffffff, R0, 0xc8, !PT ;  /* 0x7fffffff09ff7812 */ /* 0x000fda000780c800 */
[----:B------:R-:W-:Y:S05]  /*1550*/  @!P0 BRA `(.L_x_25) ;  /* 0x00000004003c8947 */ /* 0x000fea0003800000 */
[C---:B------:R-:W-:Y:S02]  /*1560*/  FSETP.NEU.FTZ.AND P0, PT, |R0|.reuse, +INF , PT ;  /* 0x7f8000000000780b */ /* 0x040fe40003f1d200 */
[----:B------:R-:W-:Y:S02]  /*1570*/  FSETP.NEU.FTZ.AND P2, PT, |R9|, +INF , PT ;  /* 0x7f8000000900780b */ /* 0x000fe40003f5d200 */
[----:B------:R-:W-:-:S11]  /*1580*/  FSETP.NEU.FTZ.AND P1, PT, |R0|, +INF , PT ;  /* 0x7f8000000000780b */ /* 0x000fd60003f3d200 */
[----:B------:R-:W-:Y:S05]  /*1590*/  @!P2 BRA !P0, `(.L_x_25) ;  /* 0x00000004002ca947 */ /* 0x000fea0004000000 */
[----:B------:R-:W-:-:S04]  /*15a0*/  LOP3.LUT P0, RZ, R0, 0x7fffffff, RZ, 0xc0, !PT ;  /* 0x7fffffff00ff7812 */ /* 0x000fc8000780c0ff */
[----:B------:R-:W-:-:S13]  /*15b0*/  PLOP3.LUT P0, PT, P2, P0, PT, 0x2f, 0xf2 ;  /* 0x0000000000f2781c */ /* 0x000fda0001700577 */
[----:B------:R-:W-:Y:S05]  /*15c0*/  @P0 BRA `(.L_x_26) ;  /* 0x0000000400180947 */ /* 0x000fea0003800000 */
[----:B------:R-:W-:-:S04]  /*15d0*/  LOP3.LUT P0, RZ, R9, 0x7fffffff, RZ, 0xc0, !PT ;  /* 0x7fffffff09ff7812 */ /* 0x000fc8000780c0ff */
[----:B------:R-:W-:-:S13]  /*15e0*/  PLOP3.LUT P0, PT, P1, P0, PT, 0x2f, 0xf2 ;  /* 0x0000000000f2781c */ /* 0x000fda0000f00577 */
[----:B------:R-:W-:Y:S05]  /*15f0*/  @P0 BRA `(.L_x_27) ;  /* 0x0000000400000947 */ /* 0x000fea0003800000 */
[----:B------:R-:W-:Y:S02]  /*1600*/  ISETP.GE.AND P0, PT, R13, RZ, PT ;  /* 0x000000ff0d00720c */ /* 0x000fe40003f06270 */
[----:B------:R-:W-:-:S11]  /*1610*/  ISETP.GE.AND P1, PT, R14, RZ, PT ;  /* 0x000000ff0e00720c */ /* 0x000fd60003f26270 */
[----:B------:R-:W-:Y:S02]  /*1620*/  @P0 IMAD.MOV.U32 R12, RZ, RZ, RZ ;  /* 0x000000ffff0c0224 */ /* 0x000fe400078e00ff */
[----:B------:R-:W-:Y:S01]  /*1630*/  @!P0 FFMA R0, R0, 1.84467440737095516160e+19, RZ ;  /* 0x5f80000000008823 */ /* 0x000fe200000000ff */
[----:B------:R-:W-:Y:S02]  /*1640*/  @!P0 IMAD.MOV.U32 R12, RZ, RZ, -0x40 ;  /* 0xffffffc0ff0c8424 */ /* 0x000fe400078e00ff */
[----:B------:R-:W-:Y:S02]  /*1650*/  @!P1 FFMA R9, R9, 1.84467440737095516160e+19, RZ ;  /* 0x5f80000009099823 */ /* 0x000fe400000000ff */
[----:B------:R-:W-:-:S07]  /*1660*/  @!P1 VIADD R12, R12, 0x40 ;  /* 0x000000400c0c9836 */ /* 0x000fce0000000000 */
.L_x_23:
[----:B------:R-:W-:Y:S01]  /*1670*/  LEA R14, R18, 0xc0800000, 0x17 ;  /* 0xc0800000120e7811 */ /* 0x000fe200078eb8ff */
[----:B------:R-:W-:Y:S04]  /*1680*/  BSSY.RECONVERGENT B3, `(.L_x_28) ;  /* 0x0000036000037945 */ /* 0x000fe80003800200 */
[----:B------:R-:W-:Y:S02]  /*1690*/  IMAD.IADD R14, R9, 0x1, -R14 ;  /* 0x00000001090e7824 */ /* 0x000fe400078e0a0e */
[----:B------:R-:W-:Y:S02]  /*16a0*/  VIADD R9, R16, 0xffffff81 ;  /* 0xffffff8110097836 */ /* 0x000fe40000000000 */
[----:B------:R-:W0:Y:S01]  /*16b0*/  MUFU.RCP R13, R14 ;  /* 0x0000000e000d7308 */ /* 0x000e220000001000 */
[----:B------:R-:W-:Y:S01]  /*16c0*/  FADD.FTZ R15, -R14, -RZ ;  /* 0x800000ff0e0f7221 */ /* 0x000fe20000010100 */
[----:B------:R-:W-:-:S03]  /*16d0*/  IMAD R0, R9, -0x800000, R0 ;  /* 0xff80000009007824 */ /* 0x000fc600078e0200 */
[----:B0-----:R-:W-:-:S04]  /*16e0*/  FFMA R16, R13, R15, 1 ;  /* 0x3f8000000d107423 */ /* 0x001fc8000000000f */
[----:B------:R-:W-:-:S04]  /*16f0*/  FFMA R20, R13, R16, R13 ;  /* 0x000000100d147223 */ /* 0x000fc8000000000d */
[----:B------:R-:W-:-:S04]  /*1700*/  FFMA R13, R0, R20, RZ ;  /* 0x00000014000d7223 */ /* 0x000fc800000000ff */
[----:B------:R-:W-:-:S04]  /*1710*/  FFMA R16, R15, R13, R0 ;  /* 0x0000000d0f107223 */ /* 0x000fc80000000000 */
[----:B------:R-:W-:Y:S01]  /*1720*/  FFMA R17, R20, R16, R13 ;  /* 0x0000001014117223 */ /* 0x000fe2000000000d */
[----:B------:R-:W-:-:S03]  /*1730*/  IADD3 R13, PT, PT, R9, 0x7f, -R18 ;  /* 0x0000007f090d7810 */ /* 0x000fc60007ffe812 */
[----:B------:R-:W-:Y:S02]  /*1740*/  FFMA R16, R15, R17, R0 ;  /* 0x000000110f107223 */ /* 0x000fe40000000000 */
[----:B------:R-:W-:Y:S02]  /*1750*/  IMAD.IADD R13, R13, 0x1, R12 ;  /* 0x000000010d0d7824 */ /* 0x000fe400078e020c */
[----:B------:R-:W-:-:S05]  /*1760*/  FFMA R0, R20, R16, R17 ;  /* 0x0000001014007223 */ /* 0x000fca0000000011 */
[----:B------:R-:W-:-:S04]  /*1770*/  SHF.R.U32.HI R9, RZ, 0x17, R0 ;  /* 0x00000017ff097819 */ /* 0x000fc80000011600 */
[----:B------:R-:W-:-:S05]  /*1780*/  LOP3.LUT R9, R9, 0xff, RZ, 0xc0, !PT ;  /* 0x000000ff09097812 */ /* 0x000fca00078ec0ff */
[----:B------:R-:W-:-:S04]  /*1790*/  IMAD.IADD R15, R9, 0x1, R13 ;  /* 0x00000001090f7824 */ /* 0x000fc800078e020d */
[----:B------:R-:W-:-:S05]  /*17a0*/  VIADD R9, R15, 0xffffffff ;  /* 0xffffffff0f097836 */ /* 0x000fca0000000000 */
[----:B------:R-:W-:-:S13]  /*17b0*/  ISETP.GE.U32.AND P0, PT, R9, 0xfe, PT ;  /* 0x000000fe0900780c */ /* 0x000fda0003f06070 */
[----:B------:R-:W-:Y:S05]  /*17c0*/  @!P0 BRA `(.L_x_29) ;  /* 0x0000000000808947 */ /* 0x000fea0003800000 */
[----:B------:R-:W-:-:S13]  /*17d0*/  ISETP.GT.AND P0, PT, R15, 0xfe, PT ;  /* 0x000000fe0f00780c */ /* 0x000fda0003f04270 */
[----:B------:R-:W-:Y:S05]  /*17e0*/  @P0 BRA `(.L_x_30) ;  /* 0x00000000006c0947 */ /* 0x000fea0003800000 */
[----:B------:R-:W-:-:S13]  /*17f0*/  ISETP.GE.AND P0, PT, R15, 0x1, PT ;  /* 0x000000010f00780c */ /* 0x000fda0003f06270 */
[----:B------:R-:W-:Y:S05]  /*1800*/  @P0 BRA `(.L_x_31) ;  /* 0x0000000000740947 */ /* 0x000fea0003800000 */
[----:B------:R-:W-:Y:S02]  /*1810*/  ISETP.GE.AND P0, PT, R15, -0x18, PT ;  /* 0xffffffe80f00780c */ /* 0x000fe40003f06270 */
[----:B------:R-:W-:-:S11]  /*1820*/  LOP3.LUT R0, R0, 0x80000000, RZ, 0xc0, !PT ;  /* 0x8000000000007812 */ /* 0x000fd600078ec0ff */
[----:B------:R-:W-:Y:S05]  /*1830*/  @!P0 BRA `(.L_x_31) ;  /* 0x0000000000688947 */ /* 0x000fea0003800000 */
[CCC-:B------:R-:W-:Y:S01]  /*1840*/  FFMA.RZ R9, R20.reuse, R16.reuse, R17.reuse ;  /* 0x0000001014097223 */ /* 0x1c0fe2000000c011 */
[C---:B------:R-:W-:Y:S02]  /*1850*/  VIADD R14, R15.reuse, 0x20 ;  /* 0x000000200f0e7836 */ /* 0x040fe40000000000 */
[CCC-:B------:R-:W-:Y:S01]  /*1860*/  FFMA.RM R12, R20.reuse, R16.reuse, R17.reuse ;  /* 0x00000010140c7223 */ /* 0x1c0fe20000004011 */
[----:B------:R-:W-:Y:S02]  /*1870*/  ISETP.NE.AND P2, PT, R15, RZ, PT ;  /* 0x000000ff0f00720c */ /* 0x000fe40003f45270 */
[----:B------:R-:W-:Y:S01]  /*1880*/  LOP3.LUT R13, R9, 0x7fffff, RZ, 0xc0, !PT ;  /* 0x007fffff090d7812 */ /* 0x000fe200078ec0ff */
[----:B------:R-:W-:Y:S01]  /*1890*/  FFMA.RP R9, R20, R16, R17 ;  /* 0x0000001014097223 */ /* 0x000fe20000008011 */
[----:B------:R-:W-:Y:S01]  /*18a0*/  ISETP.NE.AND P1, PT, R15, RZ, PT ;  /* 0x000000ff0f00720c */ /* 0x000fe20003f25270 */
[----:B------:R-:W-:Y:S01]  /*18b0*/  IMAD.MOV R15, RZ, RZ, -R15 ;  /* 0x000000ffff0f7224 */ /* 0x000fe200078e0a0f */
[----:B------:R-:W-:-:S02]  /*18c0*/  LOP3.LUT R13, R13, 0x800000, RZ, 0xfc, !PT ;  /* 0x008000000d0d7812 */ /* 0x000fc400078efcff */
[----:B------:R-:W-:Y:S02]  /*18d0*/  FSETP.NEU.FTZ.AND P0, PT, R9, R12, PT ;  /* 0x0000000c0900720b */ /* 0x000fe40003f1d000 */
[----:B------:R-:W-:Y:S02]  /*18e0*/  SHF.L.U32 R14, R13, R14, RZ ;  /* 0x0000000e0d0e7219 */ /* 0x000fe400000006ff */
[----:B------:R-:W-:Y:S02]  /*18f0*/  SEL R12, R15, RZ, P2 ;  /* 0x000000ff0f0c7207 */ /* 0x000fe40001000000 */
[----:B------:R-:W-:Y:S02]  /*1900*/  ISETP.NE.AND P1, PT, R14, RZ, P1 ;  /* 0x000000ff0e00720c */ /* 0x000fe40000f25270 */
[----:B------:R-:W-:Y:S02]  /*1910*/  SHF.R.U32.HI R12, RZ, R12, R13 ;  /* 0x0000000cff0c7219 */ /* 0x000fe4000001160d */
[----:B------:R-:W-:-:S02]  /*1920*/  PLOP3.LUT P0, PT, P0, P1, PT, 0xf8, 0x8f ;  /* 0x00000000008f781c */ /* 0x000fc40000703f70 */
[----:B------:R-:W-:Y:S02]  /*1930*/  SHF.R.U32.HI R14, RZ, 0x1, R12 ;  /* 0x00000001ff0e7819 */ /* 0x000fe4000001160c */
[----:B------:R-:W-:-:S04]  /*1940*/  SEL R9, RZ, 0x1, !P0 ;  /* 0x00000001ff097807 */ /* 0x000fc80004000000 */
[----:B------:R-:W-:-:S04]  /*1950*/  LOP3.LUT R9, R9, 0x1, R14, 0xf8, !PT ;  /* 0x0000000109097812 */ /* 0x000fc800078ef80e */
[----:B------:R-:W-:-:S05]  /*1960*/  LOP3.LUT R9, R9, R12, RZ, 0xc0, !PT ;  /* 0x0000000c09097212 */ /* 0x000fca00078ec0ff */
[----:B------:R-:W-:-:S05]  /*1970*/  IMAD.IADD R9, R14, 0x1, R9 ;  /* 0x000000010e097824 */ /* 0x000fca00078e0209 */
[----:B------:R-:W-:Y:S01]  /*1980*/  LOP3.LUT R0, R9, R0, RZ, 0xfc, !PT ;  /* 0x0000000009007212 */ /* 0x000fe200078efcff */
[----:B------:R-:W-:Y:S06]  /*1990*/  BRA `(.L_x_31) ;  /* 0x0000000000107947 */ /* 0x000fec0003800000 */
.L_x_30:
[----:B------:R-:W-:-:S04]  /*19a0*/  LOP3.LUT R0, R0, 0x80000000, RZ, 0xc0, !PT ;  /* 0x8000000000007812 */ /* 0x000fc800078ec0ff */
[----:B------:R-:W-:Y:S01]  /*19b0*/  LOP3.LUT R0, R0, 0x7f800000, RZ, 0xfc, !PT ;  /* 0x7f80000000007812 */ /* 0x000fe200078efcff */
[----:B------:R-:W-:Y:S06]  /*19c0*/  BRA `(.L_x_31) ;  /* 0x0000000000047947 */ /* 0x000fec0003800000 */
.L_x_29:
[----:B------:R-:W-:-:S07]  /*19d0*/  IMAD R0, R13, 0x800000, R0 ;  /* 0x008000000d007824 */ /* 0x000fce00078e0200 */
.L_x_31:
[----:B------:R-:W-:Y:S05]  /*19e0*/  BSYNC.RECONVERGENT B3 ;  /* 0x0000000000037941 */ /* 0x000fea0003800200 */
.L_x_28:
[----:B------:R-:W-:Y:S05]  /*19f0*/  BRA `(.L_x_32) ;  /* 0x0000000000207947 */ /* 0x000fea0003800000 */
.L_x_27:
[----:B------:R-:W-:-:S04]  /*1a00*/  LOP3.LUT R0, R9, 0x80000000, R0, 0x48, !PT ;  /* 0x8000000009007812 */ /* 0x000fc800078e4800 */
[----:B------:R-:W-:Y:S01]  /*1a10*/  LOP3.LUT R0, R0, 0x7f800000, RZ, 0xfc, !PT ;  /* 0x7f80000000007812 */ /* 0x000fe200078efcff */
[----:B------:R-:W-:Y:S06]  /*1a20*/  BRA `(.L_x_32) ;  /* 0x0000000000147947 */ /* 0x000fec0003800000 */
.L_x_26:
[----:B------:R-:W-:Y:S01]  /*1a30*/  LOP3.LUT R0, R9, 0x80000000, R0, 0x48, !PT ;  /* 0x8000000009007812 */ /* 0x000fe200078e4800 */
[----:B------:R-:W-:Y:S06]  /*1a40*/  BRA `(.L_x_32) ;  /* 0x00000000000c7947 */ /* 0x000fec0003800000 */
.L_x_25:
[----:B------:R-:W0:Y:S01]  /*1a50*/  MUFU.RSQ R0, -QNAN ;  /* 0xffc0000000007908 */ /* 0x000e220000001400 */
[----:B------:R-:W-:Y:S05]  /*1a60*/  BRA `(.L_x_32) ;  /* 0x0000000000047947 */ /* 0x000fea0003800000 */
.L_x_24:
[----:B------:R-:W-:-:S07]  /*1a70*/  FADD.FTZ R0, R0, R9 ;  /* 0x0000000900007221 */ /* 0x000fce0000010000 */
.L_x_32:
[----:B------:R-:W-:Y:S05]  /*1a80*/  BSYNC.RECONVERGENT B2 ;  /* 0x0000000000027941 */ /* 0x000fea0003800200 */
.L_x_22:
[----:B------:R-:W-:-:S04]  /*1a90*/  IMAD.MOV.U32 R9, RZ, RZ, 0x0 ;  /* 0x00000000ff097424 */ /* 0x000fc800078e00ff */
[----:B0-----:R-:W-:Y:S05]  /*1aa0*/  RET.REL.NODEC R8 `(_Z15mute_directwaveiiifffffiiiiiiPfS_ii) ;  /* 0xffffffe408547950 */ /* 0x001fea0003c3ffff */
        .type           $_Z15mute_directwaveiiifffffiiiiiiPfS_ii$__internal_accurate_pow,@function
        .size           $_Z15mute_directwaveiiifffffiiiiiiPfS_ii$__internal_accurate_pow,(.L_x_330 - $_Z15mute_directwaveiiifffffiiiiiiPfS_ii$__internal_accurate_pow)
$_Z15mute_directwaveiiifffffiiiiiiPfS_ii$__internal_accurate_pow:
[----:B------:R-:W-:Y:S01]  /*1ab0*/  ISETP.GT.U32.AND P5, PT, R23, 0xfffff, PT ;  /* 0x000fffff1700780c */ /* 0x000fe20003fa4070 */
[--C-:B------:R-:W-:Y:S01]  /*1ac0*/  IMAD.MOV.U32 R12, RZ, RZ, R23.reuse ;  /* 0x000000ffff0c7224 */ /* 0x100fe200078e0017 */
[----:B------:R-:W-:Y:S01]  /*1ad0*/  UMOV UR12, 0x7d2cafe2 ;  /* 0x7d2cafe2000c7882 */ /* 0x000fe20000000000 */
[----:B------:R-:W-:Y:S01]  /*1ae0*/  IMAD.MOV.U32 R14, RZ, RZ, R22 ;  /* 0x000000ffff0e7224 */ /* 0x000fe200078e0016 */
[----:B------:R-:W-:Y:S01]  /*1af0*/  UMOV UR13, 0x3eb0f5ff ;  /* 0x3eb0f5ff000d7882 */ /* 0x000fe20000000000 */
[----:B------:R-:W-:Y:S01]  /*1b00*/  IMAD.MOV.U32 R16, RZ, RZ, 0x41ad3b5a ;  /* 0x41ad3b5aff107424 */ /* 0x000fe200078e00ff */
[----:B------:R-:W-:Y:S01]  /*1b10*/  SHF.R.U32.HI R34, RZ, 0x14, R23 ;  /* 0x00000014ff227819 */ /* 0x000fe20000011617 */
[----:B------:R-:W-:Y:S01]  /*1b20*/  IMAD.MOV.U32 R17, RZ, RZ, 0x3ed0f5d2 ;  /* 0x3ed0f5d2ff117424 */ /* 0x000fe200078e00ff */
[----:B------:R-:W-:Y:S01]  /*1b30*/  UMOV UR14, 0x3b39803f ;  /* 0x3b39803f000e7882 */ /* 0x000fe20000000000 */
[----:B------:R-:W-:-:S04]  /*1b40*/  UMOV UR15, 0x3c7abc9e ;  /* 0x3c7abc9e000f7882 */ /* 0x000fc80000000000 */
[----:B------:R-:W-:-:S10]  /*1b50*/  @!P5 DMUL R24, R22, 1.80143985094819840000e+16 ;  /* 0x435000001618d828 */ /* 0x000fd40000000000 */
[----:B------:R-:W-:Y:S01]  /*1b60*/  @!P5 IMAD.MOV.U32 R12, RZ, RZ, R25 ;  /* 0x000000ffff0cd224 */ /* 0x000fe200078e0019 */
[----:B------:R-:W-:Y:S01]  /*1b70*/  @!P5 LEA.HI R34, R25, 0xffffffca, RZ, 0xc ;  /* 0xffffffca1922d811 */ /* 0x000fe200078f60ff */
[----:B------:R-:W-:-:S03]  /*1b80*/  @!P5 IMAD.MOV.U32 R14, RZ, RZ, R24 ;  /* 0x000000ffff0ed224 */ /* 0x000fc600078e0018 */
[----:B------:R-:W-:-:S04]  /*1b90*/  LOP3.LUT R12, R12, 0x800fffff, RZ, 0xc0, !PT ;  /* 0x800fffff0c0c7812 */ /* 0x000fc800078ec0ff */
[----:B------:R-:W-:Y:S01]  /*1ba0*/  LOP3.LUT R15, R12, 0x3ff00000, RZ, 0xfc, !PT ;  /* 0x3ff000000c0f7812 */ /* 0x000fe200078efcff */
[----:B------:R-:W-:-:S03]  /*1bb0*/  IMAD.MOV.U32 R12, RZ, RZ, RZ ;  /* 0x000000ffff0c7224 */ /* 0x000fc600078e00ff */
[----:B------:R-:W-:-:S13]  /*1bc0*/  ISETP.GE.U32.AND P6, PT, R15, 0x3ff6a09f, PT ;  /* 0x3ff6a09f0f00780c */ /* 0x000fda0003fc6070 */
[----:B------:R-:W-:-:S04]  /*1bd0*/  @P6 VIADD R13, R15, 0xfff00000 ;  /* 0xfff000000f0d6836 */ /* 0x000fc80000000000 */
[----:B------:R-:W-:-:S06]  /*1be0*/  @P6 IMAD.MOV.U32 R15, RZ, RZ, R13 ;  /* 0x000000ffff0f6224 */ /* 0x000fcc00078e000d */
[C---:B------:R-:W-:Y:S02]  /*1bf0*/  DADD R20, R14.reuse, 1 ;  /* 0x3ff000000e147429 */ /* 0x040fe40000000000 */
[----:B------:R-:W-:-:S04]  /*1c00*/  DADD R14, R14, -1 ;  /* 0xbff000000e0e7429 */ /* 0x000fc80000000000 */
[----:B------:R-:W0:Y:S02]  /*1c10*/  MUFU.RCP64H R13, R21 ;  /* 0x00000015000d7308 */ /* 0x000e240000001800 */
[----:B0-----:R-:W-:-:S08]  /*1c20*/  DFMA R18, -R20, R12, 1 ;  /* 0x3ff000001412742b */ /* 0x001fd0000000010c */
[----:B------:R-:W-:-:S08]  /*1c30*/  DFMA R18, R18, R18, R18 ;  /* 0x000000121212722b */ /* 0x000fd00000000012 */
[----:B------:R-:W-:-:S08]  /*1c40*/  DFMA R18, R12, R18, R12 ;  /* 0x000000120c12722b */ /* 0x000fd0000000000c */
[----:B------:R-:W-:-:S08]  /*1c50*/  DMUL R12, R14, R18 ;  /* 0x000000120e0c7228 */ /* 0x000fd00000000000 */
[----:B------:R-:W-:-:S08]  /*1c60*/  DFMA R12, R14, R18, R12 ;  /* 0x000000120e0c722b */ /* 0x000fd0000000000c */
[----:B------:R-:W-:-:S08]  /*1c70*/  DMUL R36, R12, R12 ;  /* 0x0000000c0c247228 */ /* 0x000fd00000000000 */
[----:B------:R-:W-:Y:S01]  /*1c80*/  DFMA R16, R36, UR12, R16 ;  /* 0x0000000c24107c2b */ /* 0x000fe20008000010 */
[----:B------:R-:W-:Y:S01]  /*1c90*/  UMOV UR12, 0x75488a3f ;  /* 0x75488a3f000c7882 */ /* 0x000fe20000000000 */
[----:B------:R-:W-:-:S06]  /*1ca0*/  UMOV UR13, 0x3ef3b20a ;  /* 0x3ef3b20a000d7882 */ /* 0x000fcc0000000000 */
[----:B------:R-:W-:Y:S01]  /*1cb0*/  DFMA R26, R36, R16, UR12 ;  /* 0x0000000c241a7e2b */ /* 0x000fe20008000010 */
[----:B------:R-:W-:Y:S01]  /*1cc0*/  UMOV UR12, 0xe4faecd5 ;  /* 0xe4faecd5000c7882 */ /* 0x000fe20000000000 */
[----:B------:R-:W-:Y:S01]  /*1cd0*/  UMOV UR13, 0x3f1745cd ;  /* 0x3f1745cd000d7882 */ /* 0x000fe20000000000 */
[----:B------:R-:W-:-:S05]  /*1ce0*/  DADD R16, R14, -R12 ;  /* 0x000000000e107229 */ /* 0x000fca000000080c */
[----:B------:R-:W-:Y:S01]  /*1cf0*/  DFMA R26, R36, R26, UR12 ;  /* 0x0000000c241a7e2b */ /* 0x000fe2000800001a */
[----:B------:R-:W-:Y:S01]  /*1d00*/  UMOV UR12, 0x258a578b ;  /* 0x258a578b000c7882 */ /* 0x000fe20000000000 */
[----:B------:R-:W-:Y:S01]  /*1d10*/  UMOV UR13, 0x3f3c71c7 ;  /* 0x3f3c71c7000d7882 */ /* 0x000fe20000000000 */
[----:B------:R-:W-:-:S05]  /*1d20*/  DADD R16, R16, R16 ;  /* 0x0000000010107229 */ /* 0x000fca0000000010 */
[----:B------:R-:W-:Y:S01]  /*1d30*/  DFMA R26, R36, R26, UR12 ;  /* 0x0000000c241a7e2b */ /* 0x000fe2000800001a */
[----:B------:R-:W-:Y:S01]  /*1d40*/  UMOV UR12, 0x9242b910 ;  /* 0x9242b910000c7882 */ /* 0x000fe20000000000 */
[----:B------:R-:W-:Y:S01]  /*1d50*/  UMOV UR13, 0x3f624924 ;  /* 0x3f624924000d7882 */ /* 0x000fe20000000000 */
[----:B------:R-:W-:-:S05]  /*1d60*/  DFMA R16, R14, -R12, R16 ;  /* 0x8000000c0e10722b */ /* 0x000fca0000000010 */
[----:B------:R-:W-:Y:S01]  /*1d70*/  DFMA R26, R36, R26, UR12 ;  /* 0x0000000c241a7e2b */ /* 0x000fe2000800001a */
[----:B------:R-:W-:Y:S01]  /*1d80*/  UMOV UR12, 0x99999dfb ;  /* 0x99999dfb000c7882 */ /* 0x000fe20000000000 */
[----:B------:R-:W-:Y:S01]  /*1d90*/  UMOV UR13, 0x3f899999 ;  /* 0x3f899999000d7882 */ /* 0x000fe20000000000 */
[----:B------:R-:W-:Y:S02]  /*1da0*/  DMUL R16, R18, R16 ;  /* 0x0000001012107228 */ /* 0x000fe40000000000 */
[----:B------:R-:W-:-:S03]  /*1db0*/  DMUL R18, R12, R12 ;  /* 0x0000000c0c127228 */ /* 0x000fc60000000000 */
[----:B------:R-:W-:Y:S01]  /*1dc0*/  DFMA R26, R36, R26, UR12 ;  /* 0x0000000c241a7e2b */ /* 0x000fe2000800001a */
[----:B------:R-:W-:Y:S01]  /*1dd0*/  UMOV UR12, 0x55555555 ;  /* 0x55555555000c7882 */ /* 0x000fe20000000000 */
[----:B------:R-:W-:-:S03]  /*1de0*/  UMOV UR13, 0x3fb55555 ;  /* 0x3fb55555000d7882 */ /* 0x000fc60000000000 */
[----:B------:R-:W-:Y:S01]  /*1df0*/  DFMA R22, R12, R12, -R18 ;  /* 0x0000000c0c16722b */ /* 0x000fe20000000812 */
[----:B------:R-:W-:Y:S02]  /*1e00*/  VIADD R25, R17, 0x100000 ;  /* 0x0010000011197836 */ /* 0x000fe40000000000 */
[----:B------:R-:W-:Y:S01]  /*1e10*/  DFMA R14, R36, R26, UR12 ;  /* 0x0000000c240e7e2b */ /* 0x000fe2000800001a */
[----:B------:R-:W-:-:S06]  /*1e20*/  IMAD.MOV.U32 R24, RZ, RZ, R16 ;  /* 0x000000ffff187224 */ /* 0x000fcc00078e0010 */
[----:B------:R-:W-:Y:S02]  /*1e30*/  DFMA R22, R12, R24, R22 ;  /* 0x000000180c16722b */ /* 0x000fe40000000016 */
[----:B------:R-:W-:Y:S01]  /*1e40*/  DADD R20, -R14, UR12 ;  /* 0x0000000c0e147e29 */ /* 0x000fe20008000100 */
[----:B------:R-:W-:Y:S01]  /*1e50*/  UMOV UR12, 0xb9e7b0 ;  /* 0x00b9e7b0000c7882 */ /* 0x000fe20000000000 */
[----:B------:R-:W-:-:S06]  /*1e60*/  UMOV UR13, 0x3c46a4cb ;  /* 0x3c46a4cb000d7882 */ /* 0x000fcc0000000000 */
[----:B------:R-:W-:Y:S02]  /*1e70*/  DFMA R20, R36, R26, R20 ;  /* 0x0000001a2414722b */ /* 0x000fe40000000014 */
[----:B------:R-:W-:-:S06]  /*1e80*/  DMUL R26, R12, R18 ;  /* 0x000000120c1a7228 */ /* 0x000fcc0000000000 */
[----:B------:R-:W-:Y:S01]  /*1e90*/  DADD R24, R20, -UR12 ;  /* 0x8000000c14187e29 */ /* 0x000fe20008000000 */
[----:B------:R-:W-:Y:S01]  /*1ea0*/  UMOV UR12, 0x80000000 ;  /* 0x80000000000c7882 */ /* 0x000fe20000000000 */
[----:B------:R-:W-:Y:S01]  /*1eb0*/  DFMA R20, R12, R18, -R26 ;  /* 0x000000120c14722b */ /* 0x000fe2000000081a */
[----:B------:R-:W-:-:S07]  /*1ec0*/  UMOV UR13, 0x43300000 ;  /* 0x43300000000d7882 */ /* 0x000fce0000000000 */
[----:B------:R-:W-:Y:S02]  /*1ed0*/  DFMA R20, R16, R18, R20 ;  /* 0x000000121014722b */ /* 0x000fe40000000014 */
[----:B------:R-:W-:-:S06]  /*1ee0*/  DADD R18, R14, R24 ;  /* 0x000000000e127229 */ /* 0x000fcc0000000018 */
[----:B------:R-:W-:Y:S02]  /*1ef0*/  DFMA R20, R12, R22, R20 ;  /* 0x000000160c14722b */ /* 0x000fe40000000014 */
[----:B------:R-:W-:Y:S02]  /*1f00*/  DADD R22, R14, -R18 ;  /* 0x000000000e167229 */ /* 0x000fe40000000812 */
[----:B------:R-:W-:-:S06]  /*1f10*/  DMUL R14, R18, R26 ;  /* 0x0000001a120e7228 */ /* 0x000fcc0000000000 */
[----:B------:R-:W-:Y:S02]  /*1f20*/  DADD R24, R24, R22 ;  /* 0x0000000018187229 */ /* 0x000fe40000000016 */
[----:B------:R-:W-:-:S08]  /*1f30*/  DFMA R22, R18, R26, -R14 ;  /* 0x0000001a1216722b */ /* 0x000fd0000000080e */
[----:B------:R-:W-:-:S08]  /*1f40*/  DFMA R20, R18, R20, R22 ;  /* 0x000000141214722b */ /* 0x000fd00000000016 */
[----:B------:R-:W-:-:S08]  /*1f50*/  DFMA R24, R24, R26, R20 ;  /* 0x0000001a1818722b */ /* 0x000fd00000000014 */
[----:B------:R-:W-:-:S08]  /*1f60*/  DADD R20, R14, R24 ;  /* 0x000000000e147229 */ /* 0x000fd00000000018 */
[--C-:B------:R-:W-:Y:S02]  /*1f70*/  DADD R18, R12, R20.reuse ;  /* 0x000000000c127229 */ /* 0x100fe40000000014 */
[----:B------:R-:W-:-:S06]  /*1f80*/  DADD R14, R14, -R20 ;  /* 0x000000000e0e7229 */ /* 0x000fcc0000000814 */
[----:B------:R-:W-:Y:S02]  /*1f90*/  DADD R12, R12, -R18 ;  /* 0x000000000c0c7229 */ /* 0x000fe40000000812 */
[----:B------:R-:W-:-:S06]  /*1fa0*/  DADD R14, R24, R14 ;  /* 0x00000000180e7229 */ /* 0x000fcc000000000e */
[----:B------:R-:W-:-:S08]  /*1fb0*/  DADD R12, R20, R12 ;  /* 0x00000000140c7229 */ /* 0x000fd0000000000c */
[----:B------:R-:W-:Y:S01]  /*1fc0*/  DADD R12, R14, R12 ;  /* 0x000000000e0c7229 */ /* 0x000fe2000000000c */
[C---:B------:R-:W-:Y:S02]  /*1fd0*/  VIADD R14, R34.reuse, 0xfffffc01 ;  /* 0xfffffc01220e7836 */ /* 0x040fe40000000000 */
[----:B------:R-:W-:Y:S02]  /*1fe0*/  @P6 VIADD R14, R34, 0xfffffc02 ;  /* 0xfffffc02220e6836 */ /* 0x000fe40000000000 */
[----:B------:R-:W-:-:S03]  /*1ff0*/  IMAD.MOV.U32 R15, RZ, RZ, 0x43300000 ;  /* 0x43300000ff0f7424 */ /* 0x000fc600078e00ff */
[----:B------:R-:W-:Y:S01]  /*2000*/  DADD R20, R16, R12 ;  /* 0x0000000010147229 */ /* 0x000fe2000000000c */
[----:B------:R-:W-:-:S06]  /*2010*/  LOP3.LUT R14, R14, 0x80000000, RZ, 0x3c, !PT ;  /* 0x800000000e0e7812 */ /* 0x000fcc00078e3cff */
[----:B------:R-:W-:Y:S01]  /*2020*/  DADD R14, R14, -UR12 ;  /* 0x8000000c0e0e7e29 */ /* 0x000fe20008000000 */
[----:B------:R-:W-:Y:S01]  /*2030*/  UMOV UR12, 0xfefa39ef ;  /* 0xfefa39ef000c7882 */ /* 0x000fe20000000000 */
[----:B------:R-:W-:Y:S01]  /*2040*/  DADD R16, R18, R20 ;  /* 0x0000000012107229 */ /* 0x000fe20000000014 */
[----:B------:R-:W-:-:S07]  /*2050*/  UMOV UR13, 0x3fe62e42 ;  /* 0x3fe62e42000d7882 */ /* 0x000fce0000000000 */
[--C-:B------:R-:W-:Y:S02]  /*2060*/  DFMA R12, R14, UR12, R16.reuse ;  /* 0x0000000c0e0c7c2b */ /* 0x100fe40008000010 */
[----:B------:R-:W-:-:S06]  /*2070*/  DADD R22, R18, -R16 ;  /* 0x0000000012167229 */ /* 0x000fcc0000000810 */
[----:B------:R-:W-:Y:S02]  /*2080*/  DFMA R18, R14, -UR12, R12 ;  /* 0x8000000c0e127c2b */ /* 0x000fe4000800000c */
[----:B------:R-:W-:-:S06]  /*2090*/  DADD R22, R20, R22 ;  /* 0x0000000014167229 */ /* 0x000fcc0000000016 */
[----:B------:R-:W-:-:S08]  /*20a0*/  DADD R18, -R16, R18 ;  /* 0x0000000010127229 */ /* 0x000fd00000000112 */
[----:B------:R-:W-:-:S08]  /*20b0*/  DADD R16, R22, -R18 ;  /* 0x0000000016107229 */ /* 0x000fd00000000812 */
[----:B------:R-:W-:-:S08]  /*20c0*/  DFMA R16, R14, UR14, R16 ;  /* 0x0000000e0e107c2b */ /* 0x000fd00008000010 */
[----:B------:R-:W-:-:S08]  /*20d0*/  DADD R14, R12, R16 ;  /* 0x000000000c0e7229 */ /* 0x000fd00000000010 */
[----:B------:R-:W-:Y:S02]  /*20e0*/  DADD R12, R12, -R14 ;  /* 0x000000000c0c7229 */ /* 0x000fe4000000080e */
[----:B------:R-:W-:-:S06]  /*20f0*/  DMUL R22, R14, 2 ;  /* 0x400000000e167828 */ /* 0x000fcc0000000000 */
[----:B------:R-:W-:Y:S02]  /*2100*/  DADD R12, R16, R12 ;  /* 0x00000000100c7229 */ /* 0x000fe4000000000c */
[----:B------:R-:W-:-:S08]  /*2110*/  DFMA R20, R14, 2, -R22 ;  /* 0x400000000e14782b */ /* 0x000fd00000000816 */
[----:B------:R-:W-:Y:S01]  /*2120*/  DFMA R20, R12, 2, R20 ;  /* 0x400000000c14782b */ /* 0x000fe20000000014 */
[----:B------:R-:W-:Y:S02]  /*2130*/  IMAD.MOV.U32 R12, RZ, RZ, 0x652b82fe ;  /* 0x652b82feff0c7424 */ /* 0x000fe400078e00ff */
[----:B------:R-:W-:-:S05]  /*2140*/  IMAD.MOV.U32 R13, RZ, RZ, 0x3ff71547 ;  /* 0x3ff71547ff0d7424 */ /* 0x000fca00078e00ff */
[----:B------:R-:W-:-:S08]  /*2150*/  DADD R14, R22, R20 ;  /* 0x00000000160e7229 */ /* 0x000fd00000000014 */
[----:B------:R-:W-:Y:S02]  /*2160*/  DFMA R12, R14, R12, 6.75539944105574400000e+15 ;  /* 0x433800000e0c742b */ /* 0x000fe4000000000c */
[----:B------:R-:W-:Y:S01]  /*2170*/  FSETP.GEU.AND P5, PT, |R15|, 4.1917929649353027344, PT ;  /* 0x4086232b0f00780b */ /* 0x000fe20003fae200 */
[----:B------:R-:W-:-:S05]  /*2180*/  DADD R22, R22, -R14 ;  /* 0x0000000016167229 */ /* 0x000fca000000080e */
[----:B------:R-:W-:-:S03]  /*2190*/  DADD R16, R12, -6.75539944105574400000e+15 ;  /* 0xc33800000c107429 */ /* 0x000fc60000000000 */
[----:B------:R-:W-:-:S05]  /*21a0*/  DADD R20, R20, R22 ;  /* 0x0000000014147229 */ /* 0x000fca0000000016 */
[----:B------:R-:W-:Y:S01]  /*21b0*/  DFMA R18, R16, -UR12, R14 ;  /* 0x8000000c10127c2b */ /* 0x000fe2000800000e */
[----:B------:R-:W-:Y:S01]  /*21c0*/  UMOV UR12, 0x3b39803f ;  /* 0x3b39803f000c7882 */ /* 0x000fe20000000000 */
[----:B------:R-:W-:-:S06]  /*21d0*/  UMOV UR13, 0x3c7abc9e ;  /* 0x3c7abc9e000d7882 */ /* 0x000fcc0000000000 */
[----:B------:R-:W-:Y:S01]  /*21e0*/  DFMA R18, R16, -UR12, R18 ;  /* 0x8000000c10127c2b */ /* 0x000fe20008000012 */
[----:B------:R-:W-:Y:S01]  /*21f0*/  UMOV UR12, 0x69ce2bdf ;  /* 0x69ce2bdf000c7882 */ /* 0x000fe20000000000 */
[----:B------:R-:W-:Y:S01]  /*2200*/  IMAD.MOV.U32 R16, RZ, RZ, -0x35dec16 ;  /* 0xfca213eaff107424 */ /* 0x000fe200078e00ff */
[----:B------:R-:W-:Y:S01]  /*2210*/  UMOV UR13, 0x3e5ade15 ;  /* 0x3e5ade15000d7882 */ /* 0x000fe20000000000 */
[----:B------:R-:W-:-:S06]  /*2220*/  IMAD.MOV.U32 R17, RZ, RZ, 0x3e928af3 ;  /* 0x3e928af3ff117424 */ /* 0x000fcc00078e00ff */
[----:B------:R-:W-:Y:S01]  /*2230*/  DFMA R16, R18, UR12, R16 ;  /* 0x0000000c12107c2b */ /* 0x000fe20008000010 */
[----:B------:R-:W-:Y:S01]  /*2240*/  UMOV UR12, 0x62401315 ;  /* 0x62401315000c7882 */ /* 0x000fe20000000000 */
[----:B------:R-:W-:-:S06]  /*2250*/  UMOV UR13, 0x3ec71dee ;  /* 0x3ec71dee000d7882 */ /* 0x000fcc0000000000 */
[----:B------:R-:W-:Y:S01]  /*2260*/  DFMA R16, R18, R16, UR12 ;  /* 0x0000000c12107e2b */ /* 0x000fe20008000010 */
        /* <DEDUP_REMOVED lines=20> */
[----:B------:R-:W-:-:S08]  /*23b0*/  DFMA R16, R18, R16, UR12 ;  /* 0x0000000c12107e2b */ /* 0x000fd00008000010 */
[----:B------:R-:W-:-:S08]  /*23c0*/  DFMA R16, R18, R16, 1 ;  /* 0x3ff000001210742b */ /* 0x000fd00000000010 */
[----:B------:R-:W-:-:S10]  /*23d0*/  DFMA R16, R18, R16, 1 ;  /* 0x3ff000001210742b */ /* 0x000fd40000000010 */
[----:B------:R-:W-:Y:S02]  /*23e0*/  IMAD R19, R12, 0x100000, R17 ;  /* 0x001000000c137824 */ /* 0x000fe400078e0211 */
[----:B------:R-:W-:Y:S01]  /*23f0*/  IMAD.MOV.U32 R18, RZ, RZ, R16 ;  /* 0x000000ffff127224 */ /* 0x000fe200078e0010 */
[----:B------:R-:W-:Y:S06]  /*2400*/  @!P5 BRA `(.L_x_33) ;  /* 0x000000000030d947 */ /* 0x000fec0003800000 */
[----:B------:R-:W-:Y:S01]  /*2410*/  FSETP.GEU.AND P6, PT, |R15|, 4.2275390625, PT ;  /* 0x408748000f00780b */ /* 0x000fe20003fce200 */
[C---:B------:R-:W-:Y:S02]  /*2420*/  DADD R18, R14.reuse, +INF ;  /* 0x7ff000000e127429 */ /* 0x040fe40000000000 */
[----:B------:R-:W-:-:S08]  /*2430*/  DSETP.GEU.AND P5, PT, R14, RZ, PT ;  /* 0x000000ff0e00722a */ /* 0x000fd00003fae000 */
[----:B------:R-:W-:Y:S02]  /*2440*/  FSEL R18, R18, RZ, P5 ;  /* 0x000000ff12127208 */ /* 0x000fe40002800000 */
[----:B------:R-:W-:Y:S02]  /*2450*/  @!P6 LEA.HI R13, R12, R12, RZ, 0x1 ;  /* 0x0000000c0c0de211 */ /* 0x000fe400078f08ff */
[----:B------:R-:W-:Y:S02]  /*2460*/  FSEL R19, R19, RZ, P5 ;  /* 0x000000ff13137208 */ /* 0x000fe40002800000 */
[----:B------:R-:W-:-:S05]  /*2470*/  @!P6 SHF.R.S32.HI R13, RZ, 0x1, R13 ;  /* 0x00000001ff0de819 */ /* 0x000fca000001140d */
[----:B------:R-:W-:Y:S02]  /*2480*/  @!P6 IMAD.IADD R12, R12, 0x1, -R13 ;  /* 0x000000010c0ce824 */ /* 0x000fe400078e0a0d */
[----:B------:R-:W-:-:S03]  /*2490*/  @!P6 IMAD R17, R13, 0x100000, R17 ;  /* 0x001000000d11e824 */ /* 0x000fc600078e0211 */
[----:B------:R-:W-:Y:S01]  /*24a0*/  @!P6 LEA R13, R12, 0x3ff00000, 0x14 ;  /* 0x3ff000000c0de811 */ /* 0x000fe200078ea0ff */
[----:B------:R-:W-:-:S06]  /*24b0*/  @!P6 IMAD.MOV.U32 R12, RZ, RZ, RZ ;  /* 0x000000ffff0ce224 */ /* 0x000fcc00078e00ff */
[----:B------:R-:W-:-:S11]  /*24c0*/  @!P6 DMUL R18, R16, R12 ;  /* 0x0000000c1012e228 */ /* 0x000fd60000000000 */
.L_x_33:
[----:B------:R-:W-:Y:S01]  /*24d0*/  DFMA R20, R20, R18, R18 ;  /* 0x000000121414722b */ /* 0x000fe20000000012 */
[----:B------:R-:W-:Y:S01]  /*24e0*/  IMAD.MOV.U32 R12, RZ, RZ, R0 ;  /* 0x000000ffff0c7224 */ /* 0x000fe200078e0000 */
[----:B------:R-:W-:Y:S01]  /*24f0*/  DSETP.NEU.AND P5, PT, |R18|, +INF , PT ;  /* 0x7ff000001200742a */ /* 0x000fe20003fad200 */
[----:B------:R-:W-:-:S07]  /*2500*/  IMAD.MOV.U32 R13, RZ, RZ, 0x0 ;  /* 0x00000000ff0d7424 */ /* 0x000fce00078e00ff */
[----:B------:R-:W-:Y:S02]  /*2510*/  FSEL R14, R18, R20, !P5 ;  /* 0x00000014120e7208 */ /* 0x000fe40006800000 */
[----:B------:R-:W-:Y:S01]  /*2520*/  FSEL R18, R19, R21, !P5 ;  /* 0x0000001513127208 */ /* 0x000fe20006800000 */
[----:B------:R-:W-:Y:S06]  /*2530*/  RET.REL.NODEC R12 `(_Z15mute_directwaveiiifffffiiiiiiPfS_ii) ;  /* 0xffffffd80cb07950 */ /* 0x000fec0003c3ffff */
.L_x_34:
[----:B------:R-:W-:-:S00]  /*2540*/  BRA `(.L_x_34) ;  /* 0xfffffffc00fc7947 */ /* 0x000fc0000383ffff */
[----:B------:R-:W-:-:S00]  /*2550*/  NOP ;  /* 0x0000000000007918 */ /* 0x000fc00000000000 */
        /* <DEDUP_REMOVED lines=10> */
.L_x_330:


//--------------------- .text._Z17cuda_bell_smoothyPfiiii --------------------------
	.section	.text._Z17cuda_bell_smoothyPfiiii,"ax",@progbits
	.align	128
        .global         _Z17cuda_bell_smoothyPfiiii
        .type           _Z17cuda_bell_smoothyPfiiii,@function
        .size           _Z17cuda_bell_smoothyPfiiii,(.L_x_331 - _Z17cuda_bell_smoothyPfiiii)
        .other          _Z17cuda_bell_smoothyPfiiii,@"STO_CUDA_ENTRY STV_DEFAULT"
_Z17cuda_bell_smoothyPfiiii:
.text._Z17cuda_bell_smoothyPfiiii:
[----:B------:R-:W-:Y:S08]  /*0000*/  LDC R1, c[0x0][0x37c] ;  /* 0x0000df00ff017b82 */ /* 0x000ff00000000800 */
[----:B------:R-:W0:Y:S08]  /*0010*/  LDC R7, c[0x0][0x390] ;  /* 0x0000e400ff077b82 */ /* 0x000e300000000800 */
[----:B------:R-:W1:Y:S01]  /*0020*/  S2UR UR4, SR_CTAID.Y ;  /* 0x00000000000479c3 */ /* 0x000e620000002600 */
[----:B0-----:R-:W-:-:S13]  /*0030*/  ISETP.GE.AND P0, PT, R7, 0x1, PT ;  /* 0x000000010700780c */ /* 0x001fda0003f06270 */
[----:B-1----:R-:W-:Y:S05]  /*0040*/  @!P0 EXIT ;  /* 0x000000000000894d */ /* 0x002fea0003800000 */
[----:B------:R-:W0:Y:S01]  /*0050*/  LDC.64 R8, c[0x0][0x388] ;  /* 0x0000e200ff087b82 */ /* 0x000e220000000a00 */
[----:B------:R-:W1:Y:S01]  /*0060*/  S2R R3, SR_TID.X ;  /* 0x0000000000037919 */ /* 0x000e620000002100 */
[----:B------:R-:W2:Y:S01]  /*0070*/  LDCU UR5, c[0x0][0x364] ;  /* 0x00006c80ff0577ac */ /* 0x000ea20008000800 */
[----:B------:R-:W1:Y:S01]  /*0080*/  S2R R0, SR_CTAID.X ;  /* 0x0000000000007919 */ /* 0x000e620000002500 */
[----:B------:R-:W3:Y:S01]  /*0090*/  LDCU UR7, c[0x0][0x394] ;  /* 0x00007280ff0777ac */ /* 0x000ee20008000800 */
[----:B------:R-:W4:Y:S01]  /*00a0*/  S2R R6, SR_TID.Y ;  /* 0x0000000000067919 */ /* 0x000f220000002200 */
[----:B------:R-:W1:Y:S01]  /*00b0*/  LDCU UR6, c[0x0][0x360] ;  /* 0x00006c00ff0677ac */ /* 0x000e620008000800 */
[----:B------:R-:W0:Y:S01]  /*00c0*/  LDCU.64 UR10, c[0x0][0x358] ;  /* 0x00006b00ff0a77ac */ /* 0x000e220008000a00 */
[----:B--2---:R-:W-:Y:S01]  /*00d0*/  UIMAD UR4, UR4, UR5, URZ ;  /* 0x00000005040472a4 */ /* 0x004fe2000f8e02ff */
[----:B0-----:R-:W-:Y:S01]  /*00e0*/  ISETP.GT.AND P0, PT, R8, -0x1, PT ;  /* 0xffffffff0800780c */ /* 0x001fe20003f04270 */
[----:B---3--:R-:W-:-:S04]  /*00f0*/  IMAD R2, R9, UR7, RZ ;  /* 0x0000000709027c24 */ /* 0x008fc8000f8e02ff */
[----:B------:R-:W-:Y:S02]  /*0100*/  IMAD R5, R7, R2, RZ ;  /* 0x0000000207057224 */ /* 0x000fe400078e02ff */
[----:B-1----:R-:W-:Y:S01]  /*0110*/  IMAD R3, R0, UR6, R3 ;  /* 0x0000000600037c24 */ /* 0x002fe2000f8e0203 */
[----:B----4-:R-:W-:-:S05]  /*0120*/  IADD3 R4, PT, PT, R6, UR4, RZ ;  /* 0x0000000406047c10 */ /* 0x010fca000fffe0ff */
[----:B------:R-:W-:Y:S05]  /*0130*/  @P0 BRA `(.L_x_35) ;  /* 0x0000000000d00947 */ /* 0x000fea0003800000 */
[C---:B------:R-:W-:Y:S01]  /*0140*/  ISETP.GE.U32.AND P1, PT, R7.reuse, 0x4, PT ;  /* 0x000000040700780c */ /* 0x040fe20003f26070 */
[----:B------:R-:W-:Y:S01]  /*0150*/  IMAD.MOV.U32 R15, RZ, RZ, RZ ;  /* 0x000000ffff0f7224 */ /* 0x000fe200078e00ff */
[----:B------:R-:W-:-:S04]  /*0160*/  LOP3.LUT R0, R7, 0x3, RZ, 0xc0, !PT ;  /* 0x0000000307007812 */ /* 0x000fc800078ec0ff */
[----:B------:R-:W-:-:S07]  /*0170*/  ISETP.NE.AND P0, PT, R0, RZ, PT ;  /* 0x000000ff0000720c */ /* 0x000fce0003f05270 */
[----:B------:R-:W-:Y:S06]  /*0180*/  @!P1 BRA `(.L_x_36) ;  /* 0x0000000000809947 */ /* 0x000fec0003800000 */
[C---:B------:R-:W-:Y:S01]  /*0190*/  IADD3 R6, PT, PT, R9.reuse, UR4, R6 ;  /* 0x0000000409067c10 */ /* 0x040fe2000fffe006 */
[C---:B------:R-:W-:Y:S01]  /*01a0*/  IMAD R10, R9.reuse, 0x3, R4 ;  /* 0x00000003090a7824 */ /* 0x040fe200078e0204 */
[----:B------:R-:W-:Y:S01]  /*01b0*/  LEA R8, R9, R4, 0x1 ;  /* 0x0000000409087211 */ /* 0x000fe200078e08ff */
[--C-:B------:R-:W-:Y:S01]  /*01c0*/  IMAD R23, R4, UR7, R3.reuse ;  /* 0x0000000704177c24 */ /* 0x100fe2000f8e0203 */
[----:B------:R-:W-:Y:S01]  /*01d0*/  LOP3.LUT R15, R7, 0x7ffffffc, RZ, 0xc0, !PT ;  /* 0x7ffffffc070f7812 */ /* 0x000fe200078ec0ff */
[--C-:B------:R-:W-:Y:S02]  /*01e0*/  IMAD R17, R6, UR7, R3.reuse ;  /* 0x0000000706117c24 */ /* 0x100fe4000f8e0203 */
[--C-:B------:R-:W-:Y:S02]  /*01f0*/  IMAD R19, R8, UR7, R3.reuse ;  /* 0x0000000708137c24 */ /* 0x100fe4000f8e0203 */
[----:B------:R-:W-:Y:S02]  /*0200*/  IMAD R21, R10, UR7, R3 ;  /* 0x000000070a157c24 */ /* 0x000fe4000f8e0203 */
[----:B------:R-:W-:-:S07]  /*0210*/  IMAD.MOV R14, RZ, RZ, -R15 ;  /* 0x000000ffff0e7224 */ /* 0x000fce00078e0a0f */
.L_x_37:
[-C--:B------:R-:W-:Y:S02]  /*0220*/  ISETP.GE.AND P1, PT, R23, R5.reuse, PT ;  /* 0x000000051700720c */ /* 0x080fe40003f26270 */
[-C--:B------:R-:W-:Y:S02]  /*0230*/  ISETP.GE.AND P2, PT, R17, R5.reuse, PT ;  /* 0x000000051100720c */ /* 0x080fe40003f46270 */
[-C--:B------:R-:W-:Y:S02]  /*0240*/  ISETP.GE.AND P3, PT, R19, R5.reuse, PT ;  /* 0x000000051300720c */ /* 0x080fe40003f66270 */
[----:B------:R-:W-:Y:S02]  /*0250*/  ISETP.GE.AND P4, PT, R21, R5, PT ;  /* 0x000000051500720c */ /* 0x000fe40003f86270 */
[----:B------:R-:W-:-:S05]  /*0260*/  IADD3 R14, PT, PT, R14, 0x4, RZ ;  /* 0x000000040e0e7810 */ /* 0x000fca0007ffe0ff */
[----:B0-----:R-:W0:Y:S08]  /*0270*/  @!P1 LDC.64 R6, c[0x0][0x380] ;  /* 0x0000e000ff069b82 */ /* 0x001e300000000a00 */
[----:B------:R-:W1:Y:S08]  /*0280*/  @!P2 LDC.64 R8, c[0x0][0x380] ;  /* 0x0000e000ff08ab82 */ /* 0x000e700000000a00 */
[----:B------:R-:W2:Y:S08]  /*0290*/  @!P3 LDC.64 R10, c[0x0][0x380] ;  /* 0x0000e000ff0abb82 */ /* 0x000eb00000000a00 */
[----:B------:R-:W3:Y:S01]  /*02a0*/  @!P4 LDC.64 R12, c[0x0][0x380] ;  /* 0x0000e000ff0ccb82 */ /* 0x000ee20000000a00 */
[----:B0-----:R-:W-:-:S04]  /*02b0*/  @!P1 IMAD.WIDE R6, R23, 0x4, R6 ;  /* 0x0000000417069825 */ /* 0x001fc800078e0206 */
[----:B------:R-:W-:Y:S01]  /*02c0*/  IMAD R23, R2, 0x4, R23 ;  /* 0x0000000402177824 */ /* 0x000fe200078e0217 */
[----:B------:R0:W-:Y:S01]  /*02d0*/  @!P1 STG.E desc[UR10][R6.64], RZ ;  /* 0x000000ff06009986 */ /* 0x0001e2000c10190a */
[----:B------:R-:W-:Y:S01]  /*02e0*/  ISETP.NE.AND P1, PT, R14, RZ, PT ;  /* 0x000000ff0e00720c */ /* 0x000fe20003f25270 */
[----:B-1----:R-:W-:Y:S01]  /*02f0*/  @!P2 IMAD.WIDE R8, R17, 0x4, R8 ;  /* 0x000000041108a825 */ /* 0x002fe200078e0208 */
[----:B------:R-:W-:-:S04]  /*0300*/  LEA R17, R2, R17, 0x2 ;  /* 0x0000001102117211 */ /* 0x000fc800078e10ff */
[----:B------:R0:W-:Y:S01]  /*0310*/  @!P2 STG.E desc[UR10][R8.64], RZ ;  /* 0x000000ff0800a986 */ /* 0x0001e2000c10190a */
[----:B--2---:R-:W-:-:S04]  /*0320*/  @!P3 IMAD.WIDE R10, R19, 0x4, R10 ;  /* 0x00000004130ab825 */ /* 0x004fc800078e020a */
[C---:B------:R-:W-:Y:S01]  /*0330*/  IMAD R19, R2.reuse, 0x4, R19 ;  /* 0x0000000402137824 */ /* 0x040fe200078e0213 */
[----:B------:R0:W-:Y:S01]  /*0340*/  @!P3 STG.E desc[UR10][R10.64], RZ ;  /* 0x000000ff0a00b986 */ /* 0x0001e2000c10190a */
[----:B---3--:R-:W-:Y:S01]  /*0350*/  @!P4 IMAD.WIDE R12, R21, 0x4, R12 ;  /* 0x00000004150cc825 */ /* 0x008fe200078e020c */
[----:B------:R-:W-:-:S04]  /*0360*/  LEA R21, R2, R21, 0x2 ;  /* 0x0000001502157211 */ /* 0x000fc800078e10ff */
[----:B------:R0:W-:Y:S01]  /*0370*/  @!P4 STG.E desc[UR10][R12.64], RZ ;  /* 0x000000ff0c00c986 */ /* 0x0001e2000c10190a */
[----:B------:R-:W-:Y:S05]  /*0380*/  @P1 BRA `(.L_x_37) ;  /* 0xfffffffc00a41947 */ /* 0x000fea000383ffff */
.L_x_36:
[----:B------:R-:W-:Y:S05]  /*0390*/  @!P0 EXIT ;  /* 0x000000000000894d */ /* 0x000fea0003800000 */
[----:B------:R-:W1:Y:S01]  /*03a0*/  LDCU UR4, c[0x0][0x38c] ;  /* 0x00007180ff0477ac */ /* 0x000e620008000800 */
[----:B------:R-:W-:Y:S01]  /*03b0*/  IMAD.MOV R0, RZ, RZ, -R0 ;  /* 0x000000ffff007224 */ /* 0x000fe200078e0a00 */
[----:B------:R-:W2:Y:S01]  /*03c0*/  LDCU UR5, c[0x0][0x394] ;  /* 0x00007280ff0577ac */ /* 0x000ea20008000800 */
[----:B-1----:R-:W-:-:S04]  /*03d0*/  IMAD R4, R15, UR4, R4 ;  /* 0x000000040f047c24 */ /* 0x002fc8000f8e0204 */
[----:B--2---:R-:W-:-:S07]  /*03e0*/  IMAD R3, R4, UR5, R3 ;  /* 0x0000000504037c24 */ /* 0x004fce000f8e0203 */
.L_x_38:
[----:B------:R-:W-:Y:S02]  /*03f0*/  ISETP.GE.AND P0, PT, R3, R5, PT ;  /* 0x000000050300720c */ /* 0x000fe40003f06270 */
[----:B------:R-:W-:-:S11]  /*0400*/  IADD3 R0, PT, PT, R0, 0x1, RZ ;  /* 0x0000000100007810 */ /* 0x000fd60007ffe0ff */
[----:B0-----:R-:W0:Y:S02]  /*0410*/  @!P0 LDC.64 R6, c[0x0][0x380] ;  /* 0x0000e000ff068b82 */ /* 0x001e240000000a00 */
[----:B0-----:R-:W-:-:S05]  /*0420*/  @!P0 IMAD.WIDE R6, R3, 0x4, R6 ;  /* 0x0000000403068825 */ /* 0x001fca00078e0206 */
[----:B------:R0:W-:Y:S01]  /*0430*/  @!P0 STG.E desc[UR10][R6.64], RZ ;  /* 0x000000ff06008986 */ /* 0x0001e2000c10190a */
[----:B------:R-:W-:-:S13]  /*0440*/  ISETP.NE.AND P0, PT, R0, RZ, PT ;  /* 0x000000ff0000720c */ /* 0x000fda0003f05270 */
[----:B0-----:R-:W-:Y:S05]  /*0450*/  @!P0 EXIT ;  /* 0x000000000000894d */ /* 0x001fea0003800000 */
[----:B------:R-:W-:Y:S01]  /*0460*/  IMAD.IADD R3, R2, 0x1, R3 ;  /* 0x0000000102037824 */ /* 0x000fe200078e0203 */
[----:B------:R-:W-:Y:S06]  /*0470*/  BRA `(.L_x_38) ;  /* 0xfffffffc00dc7947 */ /* 0x000fec000383ffff */
.L_x_35:
[----:B------:R0:W1:Y:S01]  /*0480*/  I2F.F64 R12, R8 ;  /* 0x00000008000c7312 */ /* 0x0000620000201c00 */
[----:B------:R-:W-:Y:S01]  /*0490*/  SHF.L.U32 R0, R8, 0x1, RZ ;  /* 0x0000000108007819 */ /* 0x000fe200000006ff */
[----:B------:R-:W-:Y:S01]  /*04a0*/  IMAD.MOV R6, RZ, RZ, -R8 ;  /* 0x000000ffff067224 */ /* 0x000fe200078e0a08 */
[----:B------:R-:W-:Y:S02]  /*04b0*/  UMOV UR4, URZ ;  /* 0x000000ff00047c82 */ /* 0x000fe40008000000 */
[----:B------:R-:W-:-:S04]  /*04c0*/  LOP3.LUT R0, R0, 0xfffffffc, RZ, 0xc0, !PT ;  /* 0xfffffffc00007812 */ /* 0x000fc800078ec0ff */
[----:B0-----:R-:W-:-:S07]  /*04d0*/  IADD3 R7, PT, PT, -R0, RZ, RZ ;  /* 0x000000ff00077210 */ /* 0x001fce0007ffe1ff */
.L_x_58:
[----:B0-----:R-:W0:Y:S01]  /*04e0*/  LDC R15, c[0x0][0x38c] ;  /* 0x0000e300ff0f7b82 */ /* 0x001e220000000800 */
[----:B------:R-:W2:Y:S01]  /*04f0*/  LDCU UR12, c[0x0][0x394] ;  /* 0x00007280ff0c77ac */ /* 0x000ea20008000800 */
[----:B------:R-:W-:Y:S01]  /*0500*/  BSSY.RECONVERGENT B0, `(.L_x_39) ;  /* 0x0000156000007945 */ /* 0x000fe20003800200 */
[----:B------:R-:W3:Y:S01]  /*0510*/  LDCU UR13, c[0x0][0x390] ;  /* 0x00007200ff0d77ac */ /* 0x000ee20008000800 */
[----:B0-----:R-:W-:-:S04]  /*0520*/  IMAD R0, R15, UR4, R4 ;  /* 0x000000040f007c24 */ /* 0x001fc8000f8e0204 */
[----:B--2---:R-:W-:-:S05]  /*0530*/  IMAD R9, R0, UR12, R3 ;  /* 0x0000000c00097c24 */ /* 0x004fca000f8e0203 */
[----:B------:R-:W-:-:S13]  /*0540*/  ISETP.GE.AND P0, PT, R9, R5, PT ;  /* 0x000000050900720c */ /* 0x000fda0003f06270 */
[----:B---3--:R-:W-:Y:S05]  /*0550*/  @P0 BRA `(.L_x_40) ;  /* 0x0000001400400947 */ /* 0x008fea0003800000 */
[----:B------:R-:W0:Y:S01]  /*0560*/  LDCU UR5, c[0x0][0x388] ;  /* 0x00007100ff0577ac */ /* 0x000e220008000800 */
[----:B------:R-:W-:Y:S01]  /*0570*/  IMAD.MOV.U32 R8, RZ, RZ, RZ ;  /* 0x000000ffff087224 */ /* 0x000fe200078e00ff */
[----:B------:R-:W-:Y:S01]  /*0580*/  MOV R11, R6 ;  /* 0x00000006000b7202 */ /* 0x000fe20000000f00 */
[----:B0-----:R-:W-:-:S09]  /*0590*/  UISETP.GE.U32.AND UP0, UPT, UR5, 0x2, UPT ;  /* 0x000000020500788c */ /* 0x001fd2000bf06070 */
[----:B------:R-:W-:Y:S05]  /*05a0*/  BRA.U !UP0, `(.L_x_41) ;  /* 0x0000000d08047547 */ /* 0x000fea000b800000 */
[----:B------:R-:W-:Y:S01]  /*05b0*/  UIADD3 UR6, UPT, UPT, UR4, -UR5, URZ ;  /* 0x8000000504067290 */ /* 0x000fe2000fffe0ff */
[----:B------:R-:W-:Y:S01]  /*05c0*/  IMAD.MOV.U32 R8, RZ, RZ, RZ ;  /* 0x000000ffff087224 */ /* 0x000fe200078e00ff */
[----:B------:R-:W-:Y:S01]  /*05d0*/  UIADD3 UR8, UPT, UPT, UR4, 0x2, -UR5 ;  /* 0x0000000204087890 */ /* 0x000fe2000fffe805 */
[----:B------:R-:W-:Y:S01]  /*05e0*/  MOV R10, R7 ;  /* 0x00000007000a7202 */ /* 0x000fe20000000f00 */
[----:B------:R-:W-:Y:S02]  /*05f0*/  UIADD3 UR5, UPT, UPT, -UR5, 0x1, URZ ;  /* 0x0000000105057890 */ /* 0x000fe4000fffe1ff */
[----:B------:R-:W-:Y:S02]  /*0600*/  UIADD3 UR7, UPT, UPT, UR6, 0x3, URZ ;  /* 0x0000000306077890 */ /* 0x000fe4000fffe0ff */
[C-C-:B------:R-:W-:Y:S01]  /*0610*/  IMAD R18, R15.reuse, UR6, R4.reuse ;  /* 0x000000060f127c24 */ /* 0x140fe2000f8e0204 */
[----:B------:R-:W-:Y:S01]  /*0620*/  UIADD3 UR9, UPT, UPT, UR5, UR4, URZ ;  /* 0x0000000405097290 */ /* 0x000fe2000fffe0ff */
[----:B------:R-:W-:Y:S01]  /*0630*/  IMAD R14, R15, UR8, R4 ;  /* 0x000000080f0e7c24 */ /* 0x000fe2000f8e0204 */
[----:B------:R-:W-:Y:S01]  /*0640*/  MOV R28, UR6 ;  /* 0x00000006001c7c02 */ /* 0x000fe20008000f00 */
[----:B------:R-:W-:-:S02]  /*0650*/  IMAD.U32 R11, RZ, RZ, UR5 ;  /* 0x00000005ff0b7e24 */ /* 0x000fc4000f8e00ff */
[C-C-:B------:R-:W-:Y:S02]  /*0660*/  IMAD R0, R15.reuse, UR7, R4.reuse ;  /* 0x000000070f007c24 */ /* 0x140fe4000f8e0204 */
[----:B------:R-:W-:Y:S02]  /*0670*/  IMAD R16, R15, UR9, R4 ;  /* 0x000000090f107c24 */ /* 0x000fe4000f8e0204 */
[--C-:B------:R-:W-:Y:S02]  /*0680*/  IMAD R29, R14, UR12, R3.reuse ;  /* 0x0000000c0e1d7c24 */ /* 0x100fe4000f8e0203 */
[--C-:B------:R-:W-:Y:S02]  /*0690*/  IMAD R31, R18, UR12, R3.reuse ;  /* 0x0000000c121f7c24 */ /* 0x100fe4000f8e0203 */
[--C-:B------:R-:W-:Y:S02]  /*06a0*/  IMAD R33, R0, UR12, R3.reuse ;  /* 0x0000000c00217c24 */ /* 0x100fe4000f8e0203 */
[----:B------:R-:W-:-:S07]  /*06b0*/  IMAD R35, R16, UR12, R3 ;  /* 0x0000000c10237c24 */ /* 0x000fce000f8e0203 */
.L_x_50:
[----:B------:R-:W-:-:S13]  /*06c0*/  ISETP.GE.U32.AND P0, PT, R28, UR13, PT ;  /* 0x0000000d1c007c0c */ /* 0x000fda000bf06070 */
[----:B------:R-:W-:Y:S05]  /*06d0*/  @P0 BRA `(.L_x_42) ;  /* 0x00000000009c0947 */ /* 0x000fea0003800000 */
[----:B-1----:R-:W0:Y:S01]  /*06e0*/  MUFU.RCP64H R15, R13 ;  /* 0x0000000d000f7308 */ /* 0x002e220000001800 */
[----:B------:R-:W-:Y:S01]  /*06f0*/  IMAD.MOV.U32 R14, RZ, RZ, 0x1 ;  /* 0x00000001ff0e7424 */ /* 0x000fe200078e00ff */
[----:B------:R-:W-:-:S06]  /*0700*/  IADD3 R0, PT, PT, R11, -0x1, RZ ;  /* 0xffffffff0b007810 */ /* 0x000fcc0007ffe0ff */
[----:B------:R-:W1:Y:S01]  /*0710*/  I2F.F64 R18, R0 ;  /* 0x0000000000127312 */ /* 0x000e620000201c00 */
[----:B0-----:R-:W-:-:S08]  /*0720*/  DFMA R16, R14, -R12, 1 ;  /* 0x3ff000000e10742b */ /* 0x001fd0000000080c */
[----:B------:R-:W-:-:S08]  /*0730*/  DFMA R16, R16, R16, R16 ;  /* 0x000000101010722b */ /* 0x000fd00000000010 */
[----:B------:R-:W-:Y:S02]  /*0740*/  DFMA R16, R14, R16, R14 ;  /* 0x000000100e10722b */ /* 0x000fe4000000000e */
[----:B-1----:R-:W-:-:S06]  /*0750*/  DADD R14, R18, R18 ;  /* 0x00000000120e7229 */ /* 0x002fcc0000000012 */
[----:B------:R-:W-:Y:S02]  /*0760*/  DFMA R20, R16, -R12, 1 ;  /* 0x3ff000001014742b */ /* 0x000fe4000000080c */
[----:B------:R-:W-:-:S06]  /*0770*/  DMUL R14, R18, -R14 ;  /* 0x8000000e120e7228 */ /* 0x000fcc0000000000 */
[----:B------:R-:W-:-:S04]  /*0780*/  DFMA R20, R16, R20, R16 ;  /* 0x000000141014722b */ /* 0x000fc80000000010 */
[----:B------:R-:W-:-:S04]  /*0790*/  FSETP.GEU.AND P1, PT, |R15|, 6.5827683646048100446e-37, PT ;  /* 0x036000000f00780b */ /* 0x000fc80003f2e200 */
[----:B------:R-:W-:-:S08]  /*07a0*/  DMUL R18, R14, R20 ;  /* 0x000000140e127228 */ /* 0x000fd00000000000 */
[----:B------:R-:W-:-:S08]  /*07b0*/  DFMA R16, R18, -R12, R14 ;  /* 0x8000000c1210722b */ /* 0x000fd0000000000e */
[----:B------:R-:W-:-:S10]  /*07c0*/  DFMA R16, R20, R16, R18 ;  /* 0x000000101410722b */ /* 0x000fd40000000012 */
[----:B------:R-:W-:-:S05]  /*07d0*/  FFMA R18, RZ, R13, R17 ;  /* 0x0000000dff127223 */ /* 0x000fca0000000011 */
[----:B------:R-:W-:-:S13]  /*07e0*/  FSETP.GT.AND P0, PT, |R18|, 1.469367938527859385e-39, PT ;  /* 0x001000001200780b */ /* 0x000fda0003f04200 */
[----:B------:R-:W-:Y:S05]  /*07f0*/  @P0 BRA P1, `(.L_x_43) ;  /* 0x0000000000180947 */ /* 0x000fea0000800000 */
[----:B------:R-:W-:Y:S01]  /*0800*/  IMAD.MOV.U32 R18, RZ, RZ, R14 ;  /* 0x000000ffff127224 */ /* 0x000fe200078e000e */
[----:B------:R-:W-:Y:S01]  /*0810*/  MOV R19, R15 ;  /* 0x0000000f00137202 */ /* 0x000fe20000000f00 */
[----:B------:R-:W-:Y:S01]  /*0820*/  IMAD.MOV.U32 R16, RZ, RZ, R12 ;  /* 0x000000ffff107224 */ /* 0x000fe200078e000c */
[----:B------:R-:W-:Y:S02]  /*0830*/  MOV R17, R13 ;  /* 0x0000000d00117202 */ /* 0x000fe40000000f00 */
[----:B------:R-:W-:-:S07]  /*0840*/  MOV R0, 0x860 ;  /* 0x0000086000007802 */ /* 0x000fce0000000f00 */
[----:B------:R-:W-:Y:S05]  /*0850*/  CALL.REL.NOINC `($__internal_3_$__cuda_sm20_div_rn_f64_full) ;  /* 0x0000001000987944 */ /* 0x000fea0003c00000 */
.L_x_43:
[----:B------:R-:W0:Y:S02]  /*0860*/  LDC.64 R14, c[0x0][0x380] ;  /* 0x0000e000ff0e7b82 */ /* 0x000e240000000a00 */
[----:B0-----:R-:W-:-:S06]  /*0870*/  IMAD.WIDE R14, R31, 0x4, R14 ;  /* 0x000000041f0e7825 */ /* 0x001fcc00078e020e */
[----:B------:R0:W2:Y:S01]  /*0880*/  LDG.E R14, desc[UR10][R14.64] ;  /* 0x0000000a0e0e7981 */ /* 0x0000a2000c1e1900 */
[----:B------:R-:W1:Y:S01]  /*0890*/  F2F.F32.F64 R16, R16 ;  /* 0x0000001000107310 */ /* 0x000e620000301000 */
[----:B------:R-:W-:Y:S01]  /*08a0*/  IMAD.MOV.U32 R19, RZ, RZ, 0x3bbb989d ;  /* 0x3bbb989dff137424 */ /* 0x000fe200078e00ff */
[----:B------:R-:W-:-:S03]  /*08b0*/  MOV R21, 0x437c0000 ;  /* 0x437c000000157802 */ /* 0x000fc60000000f00 */
[----:B-1----:R-:W-:-:S04]  /*08c0*/  FFMA.SAT R0, R16, R19, 0.5 ;  /* 0x3f00000010007423 */ /* 0x002fc80000002013 */
[----:B------:R-:W-:-:S04]  /*08d0*/  FFMA.RM R0, R0, R21, 12582913 ;  /* 0x4b40000100007423 */ /* 0x000fc80000004015 */
[C---:B------:R-:W-:Y:S01]  /*08e0*/  FADD R19, R0.reuse, -12583039 ;  /* 0xcb40007f00137421 */ /* 0x040fe20000000000 */
[----:B------:R-:W-:-:S03]  /*08f0*/  IMAD.SHL.U32 R0, R0, 0x800000, RZ ;  /* 0x0080000000007824 */ /* 0x000fc600078e00ff */
[----:B------:R-:W-:-:S04]  /*0900*/  FFMA R19, R16, 1.4426950216293334961, -R19 ;  /* 0x3fb8aa3b10137823 */ /* 0x000fc80000000813 */
[----:B------:R-:W-:-:S06]  /*0910*/  FFMA R19, R16, 1.925963033500011079e-08, R19 ;  /* 0x32a5706010137823 */ /* 0x000fcc0000000013 */
[----:B------:R-:W0:Y:S02]  /*0920*/  MUFU.EX2 R19, R19 ;  /* 0x0000001300137308 */ /* 0x000e240000000800 */
[----:B0-----:R-:W-:-:S04]  /*0930*/  FMUL R15, R0, R19 ;  /* 0x00000013000f7220 */ /* 0x001fc80000400000 */
[----:B--2---:R-:W-:-:S07]  /*0940*/  FFMA R8, R15, R14, R8 ;  /* 0x0000000e0f087223 */ /* 0x004fce0000000008 */
.L_x_42:
[----:B------:R-:W-:-:S04]  /*0950*/  IADD3 R0, PT, PT, R28, 0x1, RZ ;  /* 0x000000011c007810 */ /* 0x000fc80007ffe0ff */
[----:B------:R-:W-:-:S13]  /*0960*/  ISETP.GE.U32.AND P0, PT, R0, UR13, PT ;  /* 0x0000000d00007c0c */ /* 0x000fda000bf06070 */
[----:B------:R-:W-:Y:S05]  /*0970*/  @P0 BRA `(.L_x_44) ;  /* 0x0000000000980947 */ /* 0x000fea0003800000 */
[----:B-1----:R-:W0:Y:S01]  /*0980*/  MUFU.RCP64H R15, R13 ;  /* 0x0000000d000f7308 */ /* 0x002e220000001800 */
[----:B------:R-:W-:-:S07]  /*0990*/  IMAD.MOV.U32 R14, RZ, RZ, 0x1 ;  /* 0x00000001ff0e7424 */ /* 0x000fce00078e00ff */
        /* <DEDUP_REMOVED lines=15> */
[----:B------:R-:W-:Y:S01]  /*0a90*/  MOV R18, R14 ;  /* 0x0000000e00127202 */ /* 0x000fe20000000f00 */
[----:B------:R-:W-:Y:S01]  /*0aa0*/  IMAD.MOV.U32 R19, RZ, RZ, R15 ;  /* 0x000000ffff137224 */ /* 0x000fe200078e000f */
[----:B------:R-:W-:Y:S01]  /*0ab0*/  MOV R16, R12 ;  /* 0x0000000c00107202 */ /* 0x000fe20000000f00 */
[----:B------:R-:W-:Y:S01]  /*0ac0*/  IMAD.MOV.U32 R17, RZ, RZ, R13 ;  /* 0x000000ffff117224 */ /* 0x000fe200078e000d */
[----:B------:R-:W-:-:S07]  /*0ad0*/  MOV R0, 0xaf0 ;  /* 0x00000af000007802 */ /* 0x000fce0000000f00 */
[----:B------:R-:W-:Y:S05]  /*0ae0*/  CALL.REL.NOINC `($__internal_3_$__cuda_sm20_div_rn_f64_full) ;  /* 0x0000000c00f47944 */ /* 0x000fea0003c00000 */
.L_x_45:
[----:B------:R-:W0:Y:S02]  /*0af0*/  LDC.64 R14, c[0x0][0x380] ;  /* 0x0000e000ff0e7b82 */ /* 0x000e240000000a00 */
[----:B0-----:R-:W-:-:S06]  /*0b00*/  IMAD.WIDE R14, R35, 0x4, R14 ;  /* 0x00000004230e7825 */ /* 0x001fcc00078e020e */
[----:B------:R0:W2:Y:S01]  /*0b10*/  LDG.E R14, desc[UR10][R14.64] ;  /* 0x0000000a0e0e7981 */ /* 0x0000a2000c1e1900 */
[----:B------:R-:W1:Y:S01]  /*0b20*/  F2F.F32.F64 R16, R16 ;  /* 0x0000001000107310 */ /* 0x000e620000301000 */
[----:B------:R-:W-:Y:S01]  /*0b30*/  MOV R19, 0x3bbb989d ;  /* 0x3bbb989d00137802 */ /* 0x000fe20000000f00 */
[----:B------:R-:W-:-:S04]  /*0b40*/  IMAD.MOV.U32 R21, RZ, RZ, 0x437c0000 ;  /* 0x437c0000ff157424 */ /* 0x000fc800078e00ff */
[----:B-1----:R-:W-:-:S04]  /*0b50*/  FFMA.SAT R0, R16, R19, 0.5 ;  /* 0x3f00000010007423 */ /* 0x002fc80000002013 */
[----:B------:R-:W-:-:S04]  /*0b60*/  FFMA.RM R0, R0, R21, 12582913 ;  /* 0x4b40000100007423 */ /* 0x000fc80000004015 */
[C---:B------:R-:W-:Y:S01]  /*0b70*/  FADD R19, R0.reuse, -12583039 ;  /* 0xcb40007f00137421 */ /* 0x040fe20000000000 */
[----:B------:R-:W-:-:S03]  /*0b80*/  SHF.L.U32 R0, R0, 0x17, RZ ;  /* 0x0000001700007819 */ /* 0x000fc600000006ff */
[----:B------:R-:W-:-:S04]  /*0b90*/  FFMA R19, R16, 1.4426950216293334961, -R19 ;  /* 0x3fb8aa3b10137823 */ /* 0x000fc80000000813 */
[----:B------:R-:W-:-:S06]  /*0ba0*/  FFMA R19, R16, 1.925963033500011079e-08, R19 ;  /* 0x32a5706010137823 */ /* 0x000fcc0000000013 */
[----:B------:R-:W0:Y:S02]  /*0bb0*/  MUFU.EX2 R19, R19 ;  /* 0x0000001300137308 */ /* 0x000e240000000800 */
[----:B0-----:R-:W-:-:S04]  /*0bc0*/  FMUL R15, R0, R19 ;  /* 0x00000013000f7220 */ /* 0x001fc80000400000 */
[----:B--2---:R-:W-:-:S07]  /*0bd0*/  FFMA R8, R15, R14, R8 ;  /* 0x0000000e0f087223 */ /* 0x004fce0000000008 */
.L_x_44:
[----:B------:R-:W-:-:S05]  /*0be0*/  VIADD R0, R28, 0x2 ;  /* 0x000000021c007836 */ /* 0x000fca0000000000 */
[----:B------:R-:W-:-:S13]  /*0bf0*/  ISETP.GE.U32.AND P0, PT, R0, UR13, PT ;  /* 0x0000000d00007c0c */ /* 0x000fda000bf06070 */
[----:B------:R-:W-:Y:S05]  /*0c00*/  @P0 BRA `(.L_x_46) ;  /* 0x00000000009c0947 */ /* 0x000fea0003800000 */
[----:B-1----:R-:W0:Y:S01]  /*0c10*/  MUFU.RCP64H R15, R13 ;  /* 0x0000000d000f7308 */ /* 0x002e220000001800 */
[----:B------:R-:W-:Y:S01]  /*0c20*/  MOV R14, 0x1 ;  /* 0x00000001000e7802 */ /* 0x000fe20000000f00 */
[----:B------:R-:W-:-:S06]  /*0c30*/  VIADD R0, R11, 0x1 ;  /* 0x000000010b007836 */ /* 0x000fcc0000000000 */
        /* <DEDUP_REMOVED lines=21> */
.L_x_47:
        /* <DEDUP_REMOVED lines=15> */
.L_x_46:
        /* <DEDUP_REMOVED lines=27> */
.L_x_49:
        /* <DEDUP_REMOVED lines=15> */
.L_x_48:
[----:B------:R-:W-:Y:S01]  /*1120*/  VIADD R10, R10, 0x4 ;  /* 0x000000040a0a7836 */ /* 0x000fe20000000000 */
[----:B------:R-:W-:Y:S01]  /*1130*/  IADD3 R11, PT, PT, R11, 0x4, RZ ;  /* 0x000000040b0b7810 */ /* 0x000fe20007ffe0ff */
[C---:B------:R-:W-:Y:S01]  /*1140*/  IMAD R33, R2.reuse, 0x4, R33 ;  /* 0x0000000402217824 */ /* 0x040fe200078e0221 */
[C---:B------:R-:W-:Y:S01]  /*1150*/  LEA R29, R2.reuse, R29, 0x2 ;  /* 0x0000001d021d7211 */ /* 0x040fe200078e10ff */
[----:B------:R-:W-:Y:S01]  /*1160*/  IMAD R35, R2, 0x4, R35 ;  /* 0x0000000402237824 */ /* 0x000fe200078e0223 */
[----:B------:R-:W-:Y:S01]  /*1170*/  ISETP.NE.AND P0, PT, R10, RZ, PT ;  /* 0x000000ff0a00720c */ /* 0x000fe20003f05270 */
[----:B------:R-:W-:Y:S01]  /*1180*/  IMAD R31, R2, 0x4, R31 ;  /* 0x00000004021f7824 */ /* 0x000fe200078e021f */
[----:B------:R-:W-:-:S11]  /*1190*/  IADD3 R28, PT, PT, R28, 0x4, RZ ;  /* 0x000000041c1c7810 */ /* 0x000fd60007ffe0ff */
[----:B------:R-:W-:Y:S05]  /*11a0*/  @P0 BRA `(.L_x_50) ;  /* 0xfffffff400440947 */ /* 0x000fea000383ffff */
[----:B------:R-:W-:-:S07]  /*11b0*/  IADD3 R11, PT, PT, R11, -0x1, RZ ;  /* 0xffffffff0b0b7810 */ /* 0x000fce0007ffe0ff */
.L_x_41:
[----:B------:R-:W0:Y:S02]  /*11c0*/  LDCU UR5, c[0x0][0x388] ;  /* 0x00007100ff0577ac */ /* 0x000e240008000800 */
[----:B0-----:R-:W-:-:S09]  /*11d0*/  ULOP3.LUT UP0, URZ, UR5, 0x1, URZ, 0xc0, !UPT ;  /* 0x0000000105ff7892 */ /* 0x001fd2000f80c0ff */
[----:B------:R-:W-:Y:S05]  /*11e0*/  BRA.U !UP0, `(.L_x_51) ;  /* 0x0000000508647547 */ /* 0x000fea000b800000 */
[----:B------:R-:W0:Y:S01]  /*11f0*/  LDCU UR5, c[0x0][0x390] ;  /* 0x00007200ff0577ac */ /* 0x000e220008000800 */
[----:B------:R-:W-:-:S05]  /*1200*/  VIADD R10, R11, UR4 ;  /* 0x000000040b0a7c36 */ /* 0x000fca0008000000 */
[----:B0-----:R-:W-:-:S13]  /*1210*/  ISETP.GE.U32.AND P0, PT, R10, UR5, PT ;  /* 0x000000050a007c0c */ /* 0x001fda000bf06070 */
[----:B------:R-:W-:Y:S05]  /*1220*/  @P0 BRA `(.L_x_52) ;  /* 0x00000000009c0947 */ /* 0x000fea0003800000 */
[----:B-1----:R-:W0:Y:S01]  /*1230*/  MUFU.RCP64H R15, R13 ;  /* 0x0000000d000f7308 */ /* 0x002e220000001800 */
[----:B------:R-:W-:-:S07]  /*1240*/  MOV R14, 0x1 ;  /* 0x00000001000e7802 */ /* 0x000fce0000000f00 */
        /* <DEDUP_REMOVED lines=16> */
[----:B------:R-:W-:Y:S02]  /*1350*/  MOV R17, R13 ;  /* 0x0000000d00117202 */ /* 0x000fe40000000f00 */
[----:B------:R-:W-:-:S07]  /*1360*/  MOV R0, 0x1380 ;  /* 0x0000138000007802 */ /* 0x000fce0000000f00 */
[----:B------:R-:W-:Y:S05]  /*1370*/  CALL.REL.NOINC `($__internal_3_$__cuda_sm20_div_rn_f64_full) ;  /* 0x0000000400d07944 */ /* 0x000fea0003c00000 */
[----:B------:R-:W-:Y:S01]  /*1380*/  IMAD.MOV.U32 R14, RZ, RZ, R16 ;  /* 0x000000ffff0e7224 */ /* 0x000fe200078e0010 */
[----:B------:R-:W-:-:S07]  /*1390*/  MOV R15, R17 ;  /* 0x00000011000f7202 */ /* 0x000fce0000000f00 */
.L_x_53:
[----:B------:R-:W0:Y:S01]  /*13a0*/  LDC.64 R16, c[0x0][0x380] ;  /* 0x0000e000ff107b82 */ /* 0x000e220000000a00 */
[----:B------:R-:W-:-:S04]  /*13b0*/  IMAD R19, R2, R11, R9 ;  /* 0x0000000b02137224 */ /* 0x000fc800078e0209 */
        /* <DEDUP_REMOVED lines=14> */
.L_x_52:
[----:B------:R-:W0:Y:S01]  /*14a0*/  LDCU UR5, c[0x0][0x390] ;  /* 0x00007200ff0577ac */ /* 0x000e220008000800 */
[----:B------:R-:W-:-:S04]  /*14b0*/  IADD3 R10, PT, PT, R10, 0x1, RZ ;  /* 0x000000010a0a7810 */ /* 0x000fc80007ffe0ff */
[----:B0-----:R-:W-:-:S13]  /*14c0*/  ISETP.GE.U32.AND P0, PT, R10, UR5, PT ;  /* 0x000000050a007c0c */ /* 0x001fda000bf06070 */
[----:B------:R-:W-:Y:S05]  /*14d0*/  @P0 BRA `(.L_x_54) ;  /* 0x0000000000a40947 */ /* 0x000fea0003800000 */
[----:B-1----:R-:W0:Y:S01]  /*14e0*/  MUFU.RCP64H R15, R13 ;  /* 0x0000000d000f7308 */ /* 0x002e220000001800 */
[----:B------:R-:W-:Y:S01]  /*14f0*/  IMAD.MOV.U32 R14, RZ, RZ, 0x1 ;  /* 0x00000001ff0e7424 */ /* 0x000fe200078e00ff */
[----:B------:R-:W-:-:S06]  /*1500*/  IADD3 R0, PT, PT, R11, 0x1, RZ ;  /* 0x000000010b007810 */ /* 0x000fcc0007ffe0ff */
        /* <DEDUP_REMOVED lines=21> */
.L_x_55:
[----:B------:R-:W0:Y:S01]  /*1660*/  LDC.64 R16, c[0x0][0x380] ;  /* 0x0000e000ff107b82 */ /* 0x000e220000000a00 */
[----:B------:R-:W-:-:S04]  /*1670*/  IMAD R0, R2, R11, R2 ;  /* 0x0000000b02007224 */ /* 0x000fc800078e0202 */
[----:B------:R-:W-:-:S04]  /*1680*/  IMAD.IADD R19, R9, 0x1, R0 ;  /* 0x0000000109137824 */ /* 0x000fc800078e0200 */
        /* <DEDUP_REMOVED lines=14> */
.L_x_54:
[----:B------:R-:W-:-:S07]  /*1770*/  VIADD R11, R11, 0x2 ;  /* 0x000000020b0b7836 */ /* 0x000fce0000000000 */
.L_x_51:
[----:B------:R-:W0:Y:S01]  /*1780*/  LDCU UR5, c[0x0][0x390] ;  /* 0x00007200ff0577ac */ /* 0x000e220008000800 */
[----:B------:R-:W-:-:S04]  /*1790*/  IADD3 R0, PT, PT, R11, UR4, RZ ;  /* 0x000000040b007c10 */ /* 0x000fc8000fffe0ff */
[----:B0-----:R-:W-:-:S13]  /*17a0*/  ISETP.GE.U32.AND P0, PT, R0, UR5, PT ;  /* 0x0000000500007c0c */ /* 0x001fda000bf06070 */
        /* <DEDUP_REMOVED lines=20> */
[----:B------:R-:W-:-:S07]  /*18f0*/  MOV R0, 0x1910 ;  /* 0x0000191000007802 */ /* 0x000fce0000000f00 */
[----:B------:R-:W-:Y:S05]  /*1900*/  CALL.REL.NOINC `($__internal_3_$__cuda_sm20_div_rn_f64_full) ;  /* 0x00000000006c7944 */ /* 0x000fea0003c00000 */
[----:B------:R-:W-:Y:S01]  /*1910*/  MOV R14, R16 ;  /* 0x00000010000e7202 */ /* 0x000fe20000000f00 */
[----:B------:R-:W-:-:S07]  /*1920*/  IMAD.MOV.U32 R15, RZ, RZ, R17 ;  /* 0x000000ffff0f7224 */ /* 0x000fce00078e0011 */
.L_x_57:
[----:B------:R-:W0:Y:S01]  /*1930*/  LDC.64 R16, c[0x0][0x380] ;  /* 0x0000e000ff107b82 */ /* 0x000e220000000a00 */
[----:B------:R-:W-:-:S04]  /*1940*/  IMAD R11, R2, R11, R9 ;  /* 0x0000000b020b7224 */ /* 0x000fc800078e0209 */
        /* <DEDUP_REMOVED lines=14> */
.L_x_56:
[----:B------:R-:W0:Y:S02]  /*1a30*/  LDC.64 R10, c[0x0][0x380] ;  /* 0x0000e000ff0a7b82 */ /* 0x000e240000000a00 */
[----:B0-----:R-:W-:-:S05]  /*1a40*/  IMAD.WIDE R10, R9, 0x4, R10 ;  /* 0x00000004090a7825 */ /* 0x001fca00078e020a */
[----:B------:R0:W-:Y:S02]  /*1a50*/  STG.E desc[UR10][R10.64], R8 ;  /* 0x000000080a007986 */ /* 0x0001e4000c10190a */
.L_x_40:
[----:B------:R-:W-:Y:S05]  /*1a60*/  BSYNC.RECONVERGENT B0 ;  /* 0x0000000000007941 */ /* 0x000fea0003800200 */
.L_x_39:
[----:B------:R-:W2:Y:S01]  /*1a70*/  LDCU UR5, c[0x0][0x390] ;  /* 0x00007200ff0577ac */ /* 0x000ea20008000800 */
[----:B------:R-:W-:-:S04]  /*1a80*/  UIADD3 UR4, UPT, UPT, UR4, 0x1, URZ ;  /* 0x0000000104047890 */ /* 0x000fc8000fffe0ff */
[----:B--2---:R-:W-:-:S09]  /*1a90*/  UISETP.NE.AND UP0, UPT, UR4, UR5, UPT ;  /* 0x000000050400728c */ /* 0x004fd2000bf05270 */
[----:B------:R-:W-:Y:S05]  /*1aa0*/  BRA.U UP0, `(.L_x_58) ;  /* 0xffffffe9008c7547 */ /* 0x000fea000b83ffff */
[----:B------:R-:W-:Y:S05]  /*1ab0*/  EXIT ;  /* 0x000000000000794d */ /* 0x000fea0003800000 */
        .weak           $__internal_3_$__cuda_sm20_div_rn_f64_full
        .type           $__internal_3_$__cuda_sm20_div_rn_f64_full,@function
        .size           $__internal_3_$__cuda_sm20_div_rn_f64_full,(.L_x_331 - $__internal_3_$__cuda_sm20_div_rn_f64_full)
$__internal_3_$__cuda_sm20_div_rn_f64_full:
[C---:B------:R-:W-:Y:S01]  /*1ac0*/  FSETP.GEU.AND P0, PT, |R17|.reuse, 1.469367938527859385e-39, PT ;  /* 0x001000001100780b */ /* 0x040fe20003f0e200 */
[----:B------:R-:W-:Y:S01]  /*1ad0*/  IMAD.MOV.U32 R32, RZ, RZ, 0x1ca00000 ;  /* 0x1ca00000ff207424 */ /* 0x000fe200078e00ff */
[----:B------:R-:W-:Y:S01]  /*1ae0*/  LOP3.LUT R14, R17, 0x800fffff, RZ, 0xc0, !PT ;  /* 0x800fffff110e7812 */ /* 0x000fe200078ec0ff */
[----:B------:R-:W-:Y:S01]  /*1af0*/  BSSY.RECONVERGENT B1, `(.L_x_59) ;  /* 0x0000054000017945 */ /* 0x000fe20003800200 */
[----:B------:R-:W-:Y:S02]  /*1b00*/  MOV R20, 0x1 ;  /* 0x0000000100147802 */ /* 0x000fe40000000f00 */
[----:B------:R-:W-:Y:S01]  /*1b10*/  LOP3.LUT R15, R14, 0x3ff00000, RZ, 0xfc, !PT ;  /* 0x3ff000000e0f7812 */ /* 0x000fe200078efcff */
[----:B------:R-:W-:Y:S01]  /*1b20*/  IMAD.MOV.U32 R14, RZ, RZ, R16 ;  /* 0x000000ffff0e7224 */ /* 0x000fe200078e0010 */
[C---:B------:R-:W-:Y:S02]  /*1b30*/  FSETP.GEU.AND P2, PT, |R19|.reuse, 1.469367938527859385e-39, PT ;  /* 0x001000001300780b */ /* 0x040fe40003f4e200 */
[----:B------:R-:W-:-:S02]  /*1b40*/  LOP3.LUT R30, R19, 0x7ff00000, RZ, 0xc0, !PT ;  /* 0x7ff00000131e7812 */ /* 0x000fc400078ec0ff */
[----:B------:R-:W-:Y:S01]  /*1b50*/  LOP3.LUT R37, R17, 0x7ff00000, RZ, 0xc0, !PT ;  /* 0x7ff0000011257812 */ /* 0x000fe200078ec0ff */
[----:B------:R-:W-:-:S03]  /*1b60*/  @!P0 DMUL R14, R16, 8.98846567431157953865e+307 ;  /* 0x7fe00000100e8828 */ /* 0x000fc60000000000 */
[----:B------:R-:W-:-:S03]  /*1b70*/  ISETP.GE.U32.AND P1, PT, R30, R37, PT ;  /* 0x000000251e00720c */ /* 0x000fc60003f26070 */
[----:B------:R-:W0:Y:S02]  /*1b80*/  MUFU.RCP64H R21, R15 ;  /* 0x0000000f00157308 */ /* 0x000e240000001800 */
[----:B------:R-:W-:Y:S02]  /*1b90*/  @!P2 LOP3.LUT R23, R17, 0x7ff00000, RZ, 0xc0, !PT ;  /* 0x7ff000001117a812 */ /* 0x000fe400078ec0ff */
[----:B------:R-:W-:Y:S02]  /*1ba0*/  @!P0 LOP3.LUT R37, R15, 0x7ff00000, RZ, 0xc0, !PT ;  /* 0x7ff000000f258812 */ /* 0x000fe400078ec0ff */
[----:B------:R-:W-:-:S04]  /*1bb0*/  @!P2 ISETP.GE.U32.AND P3, PT, R30, R23, PT ;  /* 0x000000171e00a20c */ /* 0x000fc80003f66070 */
[----:B------:R-:W-:-:S04]  /*1bc0*/  @!P2 SEL R23, R32, 0x63400000, !P3 ;  /* 0x634000002017a807 */ /* 0x000fc80005800000 */
[----:B------:R-:W-:Y:S01]  /*1bd0*/  @!P2 LOP3.LUT R26, R23, 0x80000000, R19, 0xf8, !PT ;  /* 0x80000000171aa812 */ /* 0x000fe200078ef813 */
[----:B0-----:R-:W-:-:S03]  /*1be0*/  DFMA R24, R20, -R14, 1 ;  /* 0x3ff000001418742b */ /* 0x001fc6000000080e */
[----:B------:R-:W-:Y:S01]  /*1bf0*/  @!P2 LOP3.LUT R27, R26, 0x100000, RZ, 0xfc, !PT ;  /* 0x001000001a1ba812 */ /* 0x000fe200078efcff */
[----:B------:R-:W-:-:S04]  /*1c00*/  @!P2 IMAD.MOV.U32 R26, RZ, RZ, RZ ;  /* 0x000000ffff1aa224 */ /* 0x000fc800078e00ff */
[----:B------:R-:W-:-:S08]  /*1c10*/  DFMA R24, R24, R24, R24 ;  /* 0x000000181818722b */ /* 0x000fd00000000018 */
[----:B------:R-:W-:Y:S01]  /*1c20*/  DFMA R24, R20, R24, R20 ;  /* 0x000000181418722b */ /* 0x000fe20000000014 */
[----:B------:R-:W-:Y:S02]  /*1c30*/  SEL R21, R32, 0x63400000, !P1 ;  /* 0x6340000020157807 */ /* 0x000fe40004800000 */
[----:B------:R-:W-:Y:S02]  /*1c40*/  MOV R20, R18 ;  /* 0x0000001200147202 */ /* 0x000fe40000000f00 */
[----:B------:R-:W-:-:S03]  /*1c50*/  LOP3.LUT R21, R21, 0x800fffff, R19, 0xf8, !PT ;  /* 0x800fffff15157812 */ /* 0x000fc600078ef813 */
[----:B------:R-:W-:-:S03]  /*1c60*/  DFMA R22, R24, -R14, 1 ;  /* 0x3ff000001816742b */ /* 0x000fc6000000080e */
[----:B------:R-:W-:-:S05]  /*1c70*/  @!P2 DFMA R20, R20, 2, -R26 ;  /* 0x400000001414a82b */ /* 0x000fca000000081a */
[----:B------:R-:W-:-:S08]  /*1c80*/  DFMA R22, R24, R22, R24 ;  /* 0x000000161816722b */ /* 0x000fd00000000018 */
[----:B------:R-:W-:-:S08]  /*1c90*/  DMUL R24, R22, R20 ;  /* 0x0000001416187228 */ /* 0x000fd00000000000 */
[----:B------:R-:W-:-:S08]  /*1ca0*/  DFMA R26, R24, -R14, R20 ;  /* 0x8000000e181a722b */ /* 0x000fd00000000014 */
[----:B------:R-:W-:Y:S01]  /*1cb0*/  DFMA R26, R22, R26, R24 ;  /* 0x0000001a161a722b */ /* 0x000fe20000000018 */
[----:B------:R-:W-:Y:S02]  /*1cc0*/  MOV R24, R30 ;  /* 0x0000001e00187202 */ /* 0x000fe40000000f00 */
[----:B------:R-:W-:-:S04]  /*1cd0*/  @!P2 LOP3.LUT R24, R21, 0x7ff00000, RZ, 0xc0, !PT ;  /* 0x7ff000001518a812 */ /* 0x000fc800078ec0ff */
[----:B------:R-:W-:-:S04]  /*1ce0*/  IADD3 R22, PT, PT, R24, -0x1, RZ ;  /* 0xffffffff18167810 */ /* 0x000fc80007ffe0ff */
[----:B------:R-:W-:Y:S01]  /*1cf0*/  ISETP.GT.U32.AND P0, PT, R22, 0x7feffffe, PT ;  /* 0x7feffffe1600780c */ /* 0x000fe20003f04070 */
[----:B------:R-:W-:-:S05]  /*1d00*/  VIADD R22, R37, 0xffffffff ;  /* 0xffffffff25167836 */ /* 0x000fca0000000000 */
[----:B------:R-:W-:-:S13]  /*1d10*/  ISETP.GT.U32.OR P0, PT, R22, 0x7feffffe, P0 ;  /* 0x7feffffe1600780c */ /* 0x000fda0000704470 */
[----:B------:R-:W-:Y:S05]  /*1d20*/  @P0 BRA `(.L_x_60) ;  /* 0x00000000006c0947 */ /* 0x000fea0003800000 */
[----:B------:R-:W-:-:S04]  /*1d30*/  LOP3.LUT R19, R17, 0x7ff00000, RZ, 0xc0, !PT ;  /* 0x7ff0000011137812 */ /* 0x000fc800078ec0ff */
[CC--:B------:R-:W-:Y:S02]  /*1d40*/  VIADDMNMX R18, R30.reuse, -R19.reuse, 0xb9600000, !PT ;  /* 0xb96000001e127446 */ /* 0x0c0fe40007800913 */
[----:B------:R-:W-:Y:S02]  /*1d50*/  ISETP.GE.U32.AND P0, PT, R30, R19, PT ;  /* 0x000000131e00720c */ /* 0x000fe40003f06070 */
[----:B------:R-:W-:Y:S02]  /*1d60*/  VIMNMX R18, PT, PT, R18, 0x46a00000, PT ;  /* 0x46a0000012127848 */ /* 0x000fe40003fe0100 */
[----:B------:R-:W-:-:S04]  /*1d70*/  SEL R19, R32, 0x63400000, !P0 ;  /* 0x6340000020137807 */ /* 0x000fc80004000000 */
[----:B------:R-:W-:Y:S01]  /*1d80*/  IADD3 R24, PT, PT, -R19, R18, RZ ;  /* 0x0000001213187210 */ /* 0x000fe20007ffe1ff */
[----:B------:R-:W-:-:S03]  /*1d90*/  IMAD.MOV.U32 R18, RZ, RZ, RZ ;  /* 0x000000ffff127224 */ /* 0x000fc600078e00ff */
[----:B------:R-:W-:-:S06]  /*1da0*/  IADD3 R19, PT, PT, R24, 0x7fe00000, RZ ;  /* 0x7fe0000018137810 */ /* 0x000fcc0007ffe0ff */
[----:B------:R-:W-:-:S10]  /*1db0*/  DMUL R22, R26, R18 ;  /* 0x000000121a167228 */ /* 0x000fd40000000000 */
[----:B------:R-:W-:-:S13]  /*1dc0*/  FSETP.GTU.AND P0, PT, |R23|, 1.469367938527859385e-39, PT ;  /* 0x001000001700780b */ /* 0x000fda0003f0c200 */
[----:B------:R-:W-:Y:S05]  /*1dd0*/  @P0 BRA `(.L_x_61) ;  /* 0x0000000000940947 */ /* 0x000fea0003800000 */
[----:B------:R-:W-:Y:S01]  /*1de0*/  DFMA R14, R26, -R14, R20 ;  /* 0x8000000e1a0e722b */ /* 0x000fe20000000014 */
[----:B------:R-:W-:-:S09]  /*1df0*/  MOV R18, RZ ;  /* 0x000000ff00127202 */ /* 0x000fd20000000f00 */
[C---:B------:R-:W-:Y:S02]  /*1e00*/  FSETP.NEU.AND P0, PT, R15.reuse, RZ, PT ;  /* 0x000000ff0f00720b */ /* 0x040fe40003f0d000 */
[----:B------:R-:W-:-:S04]  /*1e10*/  LOP3.LUT R17, R15, 0x80000000, R17, 0x48, !PT ;  /* 0x800000000f117812 */ /* 0x000fc800078e4811 */
[----:B------:R-:W-:-:S07]  /*1e20*/  LOP3.LUT R19, R17, R19, RZ, 0xfc, !PT ;  /* 0x0000001311137212 */ /* 0x000fce00078efcff */
[----:B------:R-:W-:Y:S05]  /*1e30*/  @!P0 BRA `(.L_x_61) ;  /* 0x00000000007c8947 */ /* 0x000fea0003800000 */
[----:B------:R-:W-:Y:S01]  /*1e40*/  IADD3 R15, PT, PT, -R24, RZ, RZ ;  /* 0x000000ff180f7210 */ /* 0x000fe20007ffe1ff */
[----:B------:R-:W-:Y:S01]  /*1e50*/  IMAD.MOV.U32 R14, RZ, RZ, RZ ;  /* 0x000000ffff0e7224 */ /* 0x000fe200078e00ff */
[----:B------:R-:W-:-:S05]  /*1e60*/  DMUL.RP R18, R26, R18 ;  /* 0x000000121a127228 */ /* 0x000fca0000008000 */
[----:B------:R-:W-:-:S05]  /*1e70*/  DFMA R14, R22, -R14, R26 ;  /* 0x8000000e160e722b */ /* 0x000fca000000001a */
[----:B------:R-:W-:Y:S02]  /*1e80*/  LOP3.LUT R17, R19, R17, RZ, 0x3c, !PT ;  /* 0x0000001113117212 */ /* 0x000fe400078e3cff */
[----:B------:R-:W-:-:S04]  /*1e90*/  IADD3 R14, PT, PT, -R24, -0x43300000, RZ ;  /* 0xbcd00000180e7810 */ /* 0x000fc80007ffe1ff */
[----:B------:R-:W-:-:S04]  /*1ea0*/  FSETP.NEU.AND P0, PT, |R15|, R14, PT ;  /* 0x0000000e0f00720b */ /* 0x000fc80003f0d200 */
[----:B------:R-:W-:Y:S02]  /*1eb0*/  FSEL R22, R18, R22, !P0 ;  /* 0x0000001612167208 */ /* 0x000fe40004000000 */
[----:B------:R-:W-:Y:S01]  /*1ec0*/  FSEL R23, R17, R23, !P0 ;  /* 0x0000001711177208 */ /* 0x000fe20004000000 */
[----:B------:R-:W-:Y:S06]  /*1ed0*/  BRA `(.L_x_61) ;  /* 0x0000000000547947 */ /* 0x000fec0003800000 */
.L_x_60:
[----:B------:R-:W-:-:S14]  /*1ee0*/  DSETP.NAN.AND P0, PT, R18, R18, PT ;  /* 0x000000121200722a */ /* 0x000fdc0003f08000 */
[----:B------:R-:W-:Y:S05]  /*1ef0*/  @P0 BRA `(.L_x_62) ;  /* 0x0000000000440947 */ /* 0x000fea0003800000 */
[----:B------:R-:W-:-:S14]  /*1f00*/  DSETP.NAN.AND P0, PT, R16, R16, PT ;  /* 0x000000101000722a */ /* 0x000fdc0003f08000 */
[----:B------:R-:W-:Y:S05]  /*1f10*/  @P0 BRA `(.L_x_63) ;  /* 0x0000000000300947 */ /* 0x000fea0003800000 */
[----:B------:R-:W-:Y:S02]  /*1f20*/  ISETP.NE.AND P0, PT, R24, R37, PT ;  /* 0x000000251800720c */ /* 0x000fe40003f05270 */
[----:B------:R-:W-:Y:S02]  /*1f30*/  MOV R22, 0x0 ;  /* 0x0000000000167802 */ /* 0x000fe40000000f00 */
[----:B------:R-:W-:-:S09]  /*1f40*/  MOV R23, 0xfff80000 ;  /* 0xfff8000000177802 */ /* 0x000fd20000000f00 */
[----:B------:R-:W-:Y:S05]  /*1f50*/  @!P0 BRA `(.L_x_61) ;  /* 0x0000000000348947 */ /* 0x000fea0003800000 */
[----:B------:R-:W-:Y:S02]  /*1f60*/  ISETP.NE.AND P0, PT, R24, 0x7ff00000, PT ;  /* 0x7ff000001800780c */ /* 0x000fe40003f05270 */
[----:B------:R-:W-:Y:S02]  /*1f70*/  LOP3.LUT R23, R19, 0x80000000, R17, 0x48, !PT ;  /* 0x8000000013177812 */ /* 0x000fe400078e4811 */
[----:B------:R-:W-:-:S13]  /*1f80*/  ISETP.EQ.OR P0, PT, R37, RZ, !P0 ;  /* 0x000000ff2500720c */ /* 0x000fda0004702670 */
[----:B------:R-:W-:Y:S01]  /*1f90*/  @P0 LOP3.LUT R14, R23, 0x7ff00000, RZ, 0xfc, !PT ;  /* 0x7ff00000170e0812 */ /* 0x000fe200078efcff */
[----:B------:R-:W-:Y:S01]  /*1fa0*/  @!P0 IMAD.MOV.U32 R22, RZ, RZ, RZ ;  /* 0x000000ffff168224 */ /* 0x000fe200078e00ff */
[----:B------:R-:W-:Y:S02]  /*1fb0*/  @P0 MOV R22, RZ ;  /* 0x000000ff00160202 */ /* 0x000fe40000000f00 */
[----:B------:R-:W-:Y:S01]  /*1fc0*/  @P0 MOV R23, R14 ;  /* 0x0000000e00170202 */ /* 0x000fe20000000f00 */
[----:B------:R-:W-:Y:S06]  /*1fd0*/  BRA `(.L_x_61) ;  /* 0x0000000000147947 */ /* 0x000fec0003800000 */
.L_x_63:
[----:B------:R-:W-:Y:S01]  /*1fe0*/  LOP3.LUT R23, R17, 0x80000, RZ, 0xfc, !PT ;  /* 0x0008000011177812 */ /* 0x000fe200078efcff */
[----:B------:R-:W-:Y:S01]  /*1ff0*/  IMAD.MOV.U32 R22, RZ, RZ, R16 ;  /* 0x000000ffff167224 */ /* 0x000fe200078e0010 */
[----:B------:R-:W-:Y:S06]  /*2000*/  BRA `(.L_x_61) ;  /* 0x0000000000087947 */ /* 0x000fec0003800000 */
.L_x_62:
[----:B------:R-:W-:Y:S02]  /*2010*/  LOP3.LUT R23, R19, 0x80000, RZ, 0xfc, !PT ;  /* 0x0008000013177812 */ /* 0x000fe400078efcff */
[----:B------:R-:W-:-:S07]  /*2020*/  MOV R22, R18 ;  /* 0x0000001200167202 */ /* 0x000fce0000000f00 */
.L_x_61:
[----:B------:R-:W-:Y:S05]  /*2030*/  BSYNC.RECONVERGENT B1 ;  /* 0x0000000000017941 */ /* 0x000fea0003800200 */
.L_x_59:
[----:B------:R-:W-:Y:S01]  /*2040*/  HFMA2 R15, -RZ, RZ, 0, 0 ;  /* 0x00000000ff0f7431 */ /* 0x000fe200000001ff */
[----:B------:R-:W-:Y:S01]  /*2050*/  MOV R14, R0 ;  /* 0x00000000000e7202 */ /* 0x000fe20000000f00 */
[----:B------:R-:W-:Y:S01]  /*2060*/  IMAD.MOV.U32 R17, RZ, RZ, R23 ;  /* 0x000000ffff117224 */ /* 0x000fe200078e0017 */
[----:B------:R-:W-:Y:S02]  /*2070*/  MOV R16, R22 ;  /* 0x0000001600107202 */ /* 0x000fe40000000f00 */
[----:B------:R-:W-:Y:S05]  /*2080*/  RET.REL.NODEC R14 `(_Z17cuda_bell_smoothyPfiiii) ;  /* 0xffffffdc0edc7950 */ /* 0x000fea0003c3ffff */
.L_x_64:
        /* <DEDUP_REMOVED lines=15> */
.L_x_331:


//--------------------- .text._Z17cuda_bell_smoothxPfiiii --------------------------
	.section	.text._Z17cuda_bell_smoothxPfiiii,"ax",@progbits
	.align	128
        .global         _Z17cuda_bell_smoothxPfiiii
        .type           _Z17cuda_bell_smoothxPfiiii,@function
        .size           _Z17cuda_bell_smoothxPfiiii,(.L_x_332 - _Z17cuda_bell_smoothxPfiiii)
        .other          _Z17cuda_bell_smoothxPfiiii,@"STO_CUDA_ENTRY STV_DEFAULT"
_Z17cuda_bell_smoothxPfiiii:
.text._Z17cuda_bell_smoothxPfiiii:
        /* <DEDUP_REMOVED lines=9> */
[----:B------:R-:W1:Y:S01]  /*0090*/  LDCU UR6, c[0x0][0x360] ;  /* 0x00006c00ff0677ac */ /* 0x000e620008000800 */
[----:B------:R-:W3:Y:S01]  /*00a0*/  S2R R6, SR_TID.Y ;  /* 0x0000000000067919 */ /* 0x000ee20000002200 */
[----:B------:R-:W4:Y:S01]  /*00b0*/  LDCU UR7, c[0x0][0x394] ;  /* 0x00007280ff0777ac */ /* 0x000f220008000800 */
[----:B------:R-:W0:Y:S01]  /*00c0*/  LDCU.64 UR8, c[0x0][0x358] ;  /* 0x00006b00ff0877ac */ /* 0x000e220008000a00 */
[----:B--2---:R-:W-:Y:S01]  /*00d0*/  UIMAD UR4, UR4, UR5, URZ ;  /* 0x00000005040472a4 */ /* 0x004fe2000f8e02ff */
[----:B0-----:R-:W-:Y:S01]  /*00e0*/  ISETP.GT.AND P0, PT, R10, -0x1, PT ;  /* 0xffffffff0a00780c */ /* 0x001fe20003f04270 */
[----:B------:R-:W-:-:S04]  /*00f0*/  IMAD R4, R8, R11, RZ ;  /* 0x0000000b08047224 */ /* 0x000fc800078e02ff */
[----:B----4-:R-:W-:Y:S02]  /*0100*/  IMAD R4, R4, UR7, RZ ;  /* 0x0000000704047c24 */ /* 0x010fe4000f8e02ff */
[----:B-1----:R-:W-:Y:S01]  /*0110*/  IMAD R2, R3, UR6, R2 ;  /* 0x0000000603027c24 */ /* 0x002fe2000f8e0202 */
[----:B---3--:R-:W-:-:S05]  /*0120*/  IADD3 R3, PT, PT, R6, UR4, RZ ;  /* 0x0000000406037c10 */ /* 0x008fca000fffe0ff */
        /* <DEDUP_REMOVED lines=8> */
[C---:B------:R-:W-:Y:S01]  /*01b0*/  LEA R7, R11.reuse, R3, 0x1 ;  /* 0x000000030b077211 */ /* 0x040fe200078e08ff */
[----:B------:R-:W-:Y:S01]  /*01c0*/  IMAD R15, R11, UR7, RZ ;  /* 0x000000070b0f7c24 */ /* 0x000fe2000f8e02ff */
[----:B------:R-:W-:Y:S01]  /*01d0*/  LOP3.LUT R14, R8, 0x7ffffffc, RZ, 0xc0, !PT ;  /* 0x7ffffffc080e7812 */ /* 0x000fe200078ec0ff */
[--C-:B------:R-:W-:Y:S02]  /*01e0*/  IMAD R17, R5, UR7, R2.reuse ;  /* 0x0000000705117c24 */ /* 0x100fe4000f8e0202 */
[--C-:B------:R-:W-:Y:S02]  /*01f0*/  IMAD R23, R3, UR7, R2.reuse ;  /* 0x0000000703177c24 */ /* 0x100fe4000f8e0202 */
[--C-:B------:R-:W-:Y:S02]  /*0200*/  IMAD R19, R7, UR7, R2.reuse ;  /* 0x0000000707137c24 */ /* 0x100fe4000f8e0202 */
[----:B------:R-:W-:-:S02]  /*0210*/  IMAD R21, R9, UR7, R2 ;  /* 0x0000000709157c24 */ /* 0x000fc4000f8e0202 */
[----:B------:R-:W-:-:S07]  /*0220*/  IMAD.MOV R5, RZ, RZ, -R14 ;  /* 0x000000ffff057224 */ /* 0x000fce00078e0a0e */
.L_x_67:
        /* <DEDUP_REMOVED lines=17> */
[----:B------:R-:W-:Y:S01]  /*0340*/  IMAD R19, R15, 0x4, R19 ;  /* 0x000000040f137824 */ /* 0x000fe200078e0213 */
[----:B------:R0:W-:Y:S01]  /*0350*/  @!P3 STG.E desc[UR8][R10.64], RZ ;  /* 0x000000ff0a00b986 */ /* 0x0001e2000c101908 */
[----:B---3--:R-:W-:Y:S01]  /*0360*/  @!P4 IMAD.WIDE R12, R21, 0x4, R12 ;  /* 0x00000004150cc825 */ /* 0x008fe200078e020c */
[----:B------:R-:W-:-:S04]  /*0370*/  LEA R21, R15, R21, 0x2 ;  /* 0x000000150f157211 */ /* 0x000fc800078e10ff */
[----:B------:R0:W-:Y:S01]  /*0380*/  @!P4 STG.E desc[UR8][R12.64], RZ ;  /* 0x000000ff0c00c986 */ /* 0x0001e2000c101908 */
[----:B------:R-:W-:Y:S05]  /*0390*/  @P1 BRA `(.L_x_67) ;  /* 0xfffffffc00a41947 */ /* 0x000fea000383ffff */
.L_x_66:
[----:B------:R-:W-:Y:S05]  /*03a0*/  @!P0 EXIT ;  /* 0x000000000000894d */ /* 0x000fea0003800000 */
[----:B------:R-:W1:Y:S01]  /*03b0*/  LDCU UR4, c[0x0][0x38c] ;  /* 0x00007180ff0477ac */ /* 0x000e620008000800 */
[----:B0-----:R-:W0:Y:S01]  /*03c0*/  LDC R6, c[0x0][0x38c] ;  /* 0x0000e300ff067b82 */ /* 0x001e220000000800 */
[----:B------:R-:W-:Y:S01]  /*03d0*/  IMAD.MOV R0, RZ, RZ, -R0 ;  /* 0x000000ffff007224 */ /* 0x000fe200078e0a00 */
[----:B------:R-:W2:Y:S01]  /*03e0*/  LDCU UR5, c[0x0][0x394] ;  /* 0x00007280ff0577ac */ /* 0x000ea20008000800 */
[----:B------:R-:W3:Y:S01]  /*03f0*/  LDCU UR6, c[0x0][0x394] ;  /* 0x00007280ff0677ac */ /* 0x000ee20008000800 */
[----:B-1----:R-:W-:-:S04]  /*0400*/  IMAD R3, R14, UR4, R3 ;  /* 0x000000040e037c24 */ /* 0x002fc8000f8e0203 */
[----:B--23--:R-:W-:-:S07]  /*0410*/  IMAD R5, R3, UR5, R2 ;  /* 0x0000000503057c24 */ /* 0x00cfce000f8e0202 */
.L_x_68:
[----:B------:R-:W-:Y:S02]  /*0420*/  ISETP.GE.AND P0, PT, R5, R4, PT ;  /* 0x000000040500720c */ /* 0x000fe40003f06270 */
[----:B------:R-:W-:-:S11]  /*0430*/  IADD3 R0, PT, PT, R0, 0x1, RZ ;  /* 0x0000000100007810 */ /* 0x000fd60007ffe0ff */
[----:B------:R-:W1:Y:S02]  /*0440*/  @!P0 LDC.64 R2, c[0x0][0x380] ;  /* 0x0000e000ff028b82 */ /* 0x000e640000000a00 */
[----:B-1----:R-:W-:-:S05]  /*0450*/  @!P0 IMAD.WIDE R2, R5, 0x4, R2 ;  /* 0x0000000405028825 */ /* 0x002fca00078e0202 */
[----:B------:R1:W-:Y:S01]  /*0460*/  @!P0 STG.E desc[UR8][R2.64], RZ ;  /* 0x000000ff02008986 */ /* 0x0003e2000c101908 */
[----:B------:R-:W-:-:S13]  /*0470*/  ISETP.NE.AND P0, PT, R0, RZ, PT ;  /* 0x000000ff0000720c */ /* 0x000fda0003f05270 */
[----:B-1----:R-:W-:Y:S05]  /*0480*/  @!P0 EXIT ;  /* 0x000000000000894d */ /* 0x002fea0003800000 */
[----:B0-----:R-:W-:Y:S01]  /*0490*/  IMAD R5, R6, UR6, R5 ;  /* 0x0000000606057c24 */ /* 0x001fe2000f8e0205 */
[----:B------:R-:W-:Y:S06]  /*04a0*/  BRA `(.L_x_68) ;  /* 0xfffffffc00dc7947 */ /* 0x000fec000383ffff */
.L_x_65:
[----:B------:R0:W1:Y:S01]  /*04b0*/  I2F.F64 R12, R10 ;  /* 0x0000000a000c7312 */ /* 0x0000620000201c00 */
[----:B------:R-:W-:Y:S01]  /*04c0*/  IMAD.SHL.U32 R0, R10, 0x2, RZ ;  /* 0x000000020a007824 */ /* 0x000fe200078e00ff */
[----:B------:R-:W-:Y:S01]  /*04d0*/  IADD3 R7, PT, PT, R3, -R10, RZ ;  /* 0x8000000a03077210 */ /* 0x000fe20007ffe0ff */
[----:B------:R-:W-:-:S03]  /*04e0*/  UMOV UR4, URZ ;  /* 0x000000ff00047c82 */ /* 0x000fc60008000000 */
[----:B------:R-:W-:Y:S01]  /*04f0*/  LOP3.LUT R0, R0, 0xfffffffc, RZ, 0xc0, !PT ;  /* 0xfffffffc00007812 */ /* 0x000fe200078ec0ff */
[C---:B------:R-:W-:Y:S01]  /*0500*/  VIADD R5, R7.reuse, 0x3 ;  /* 0x0000000307057836 */ /* 0x040fe20000000000 */
[C---:B------:R-:W-:Y:S01]  /*0510*/  IADD3 R6, PT, PT, R7.reuse, 0x2, RZ ;  /* 0x0000000207067810 */ /* 0x040fe20007ffe0ff */
[----:B------:R-:W-:Y:S01]  /*0520*/  VIADD R7, R7, 0x1 ;  /* 0x0000000107077836 */ /* 0x000fe20000000000 */
[----:B0-----:R-:W-:-:S07]  /*0530*/  IADD3 R8, PT, PT, -R0, RZ, RZ ;  /* 0x000000ff00087210 */ /* 0x001fce0007ffe1ff */
.L_x_97:
[----:B0-----:R-:W0:Y:S01]  /*0540*/  LDC R0, c[0x0][0x38c] ;  /* 0x0000e300ff007b82 */ /* 0x001e220000000800 */
[----:B------:R-:W2:Y:S01]  /*0550*/  LDCU.64 UR10, c[0x0][0x390] ;  /* 0x00007200ff0a77ac */ /* 0x000ea20008000a00 */
[----:B------:R-:W-:Y:S01]  /*0560*/  BSSY.RECONVERGENT B0, `(.L_x_69) ;  /* 0x0000174000007945 */ /* 0x000fe20003800200 */
[----:B------:R-:W-:Y:S01]  /*0570*/  UMOV UR6, UR4 ;  /* 0x0000000400067c82 */ /* 0x000fe20008000000 */
[----:B------:R-:W3:Y:S01]  /*0580*/  LDCU UR12, c[0x0][0x38c] ;  /* 0x00007180ff0c77ac */ /* 0x000ee20008000800 */
[----:B0-----:R-:W-:Y:S01]  /*0590*/  IMAD R9, R0, UR4, R3 ;  /* 0x0000000400097c24 */ /* 0x001fe2000f8e0203 */
[----:B------:R-:W-:-:S03]  /*05a0*/  UIADD3 UR4, UPT, UPT, UR4, 0x1, URZ ;  /* 0x0000000104047890 */ /* 0x000fc6000fffe0ff */
[----:B--2---:R-:W-:Y:S01]  /*05b0*/  IMAD R9, R9, UR11, R2 ;  /* 0x0000000b09097c24 */ /* 0x004fe2000f8e0202 */
[----:B------:R-:W-:-:S04]  /*05c0*/  UISETP.NE.AND UP0, UPT, UR4, UR10, UPT ;  /* 0x0000000a0400728c */ /* 0x000fc8000bf05270 */
[----:B------:R-:W-:-:S13]  /*05d0*/  ISETP.GE.AND P0, PT, R9, R4, PT ;  /* 0x000000040900720c */ /* 0x000fda0003f06270 */
[----:B---3--:R-:W-:Y:S05]  /*05e0*/  @P0 BRA `(.L_x_70) ;  /* 0x0000001400ac0947 */ /* 0x008fea0003800000 */
[----:B------:R-:W0:Y:S01]  /*05f0*/  LDCU UR7, c[0x0][0x388] ;  /* 0x00007100ff0777ac */ /* 0x000e220008000800 */
[----:B------:R-:W-:Y:S01]  /*0600*/  IMAD.MOV.U32 R10, RZ, RZ, RZ ;  /* 0x000000ffff0a7224 */ /* 0x000fe200078e00ff */
[----:B0-----:R-:W-:Y:S02]  /*0610*/  UISETP.GE.U32.AND UP1, UPT, UR7, 0x2, UPT ;  /* 0x000000020700788c */ /* 0x001fe4000bf26070 */
[----:B------:R-:W-:-:S06]  /*0620*/  UIADD3 UR5, UPT, UPT, -UR7, URZ, URZ ;  /* 0x000000ff07057290 */ /* 0x000fcc000fffe1ff */
[----:B------:R-:W-:Y:S01]  /*0630*/  MOV R32, UR5 ;  /* 0x0000000500207c02 */ /* 0x000fe20008000f00 */
[----:B------:R-:W-:Y:S06]  /*0640*/  BRA.U !UP1, `(.L_x_71) ;  /* 0x0000000d09287547 */ /* 0x000fec000b800000 */
[----:B------:R-:W-:Y:S01]  /*0650*/  VIADD R11, R3, -UR7 ;  /* 0x80000007030b7c36 */ /* 0x000fe20008000000 */
[----:B------:R-:W-:Y:S01]  /*0660*/  UIADD3 UR5, UPT, UPT, -UR7, 0x1, URZ ;  /* 0x0000000107057890 */ /* 0x000fe2000fffe1ff */
[C---:B------:R-:W-:Y:S02]  /*0670*/  IMAD R29, R0.reuse, UR6, R5 ;  /* 0x00000006001d7c24 */ /* 0x040fe4000f8e0205 */
[----:B------:R-:W-:Y:S02]  /*0680*/  HFMA2 R10, -RZ, RZ, 0, 0 ;  /* 0x00000000ff0a7431 */ /* 0x000fe400000001ff */
[C---:B------:R-:W-:Y:S02]  /*0690*/  IMAD R15, R0.reuse, UR6, R6 ;  /* 0x00000006000f7c24 */ /* 0x040fe4000f8e0206 */
[C---:B------:R-:W-:Y:S01]  /*06a0*/  IMAD R31, R0.reuse, UR6, R7 ;  /* 0x00000006001f7c24 */ /* 0x040fe2000f8e0207 */
[----:B------:R-:W-:Y:S01]  /*06b0*/  MOV R32, UR5 ;  /* 0x0000000500207c02 */ /* 0x000fe20008000f00 */
[----:B------:R-:W-:-:S02]  /*06c0*/  IMAD R33, R0, UR6, R11 ;  /* 0x0000000600217c24 */ /* 0x000fc4000f8e020b */
[----:B------:R-:W-:Y:S02]  /*06d0*/  IMAD.MOV.U32 R28, RZ, RZ, R8 ;  /* 0x000000ffff1c7224 */ /* 0x000fe400078e0008 */
[--C-:B------:R-:W-:Y:S02]  /*06e0*/  IMAD R29, R29, UR11, R2.reuse ;  /* 0x0000000b1d1d7c24 */ /* 0x100fe4000f8e0202 */
[--C-:B------:R-:W-:Y:S02]  /*06f0*/  IMAD R30, R15, UR11, R2.reuse ;  /* 0x0000000b0f1e7c24 */ /* 0x100fe4000f8e0202 */
[--C-:B------:R-:W-:Y:S02]  /*0700*/  IMAD R31, R31, UR11, R2.reuse ;  /* 0x0000000b1f1f7c24 */ /* 0x100fe4000f8e0202 */
[----:B------:R-:W-:-:S07]  /*0710*/  IMAD R33, R33, UR11, R2 ;  /* 0x0000000b21217c24 */ /* 0x000fce000f8e0202 */
.L_x_84:
[C---:B------:R-:W-:Y:S01]  /*0720*/  ISETP.GE.AND P0, PT, R11.reuse, UR12, PT ;  /* 0x0000000c0b007c0c */ /* 0x040fe2000bf06270 */
[----:B------:R-:W-:Y:S03]  /*0730*/  BSSY.RECONVERGENT B1, `(.L_x_72) ;  /* 0x000002a000017945 */ /* 0x000fe60003800200 */
[----:B------:R-:W-:-:S13]  /*0740*/  ISETP.LT.OR P0, PT, R11, RZ, P0 ;  /* 0x000000ff0b00720c */ /* 0x000fda0000701670 */
        /* <DEDUP_REMOVED lines=24> */
[----:B------:R-:W-:Y:S05]  /*08d0*/  CALL.REL.NOINC `($__internal_4_$__cuda_sm20_div_rn_f64_full) ;  /* 0x0000001000fc7944 */ /* 0x000fea0003c00000 */
.L_x_74:
        /* <DEDUP_REMOVED lines=15> */
.L_x_73:
[----:B------:R-:W-:Y:S05]  /*09d0*/  BSYNC.RECONVERGENT B1 ;  /* 0x0000000000017941 */ /* 0x000fea0003800200 */
.L_x_72:
[----:B------:R-:W-:Y:S01]  /*09e0*/  IADD3 R0, PT, PT, R11, 0x1, RZ ;  /* 0x000000010b007810 */ /* 0x000fe20007ffe0ff */
[----:B------:R-:W-:Y:S03]  /*09f0*/  BSSY.RECONVERGENT B1, `(.L_x_75) ;  /* 0x000002a000017945 */ /* 0x000fe60003800200 */
[----:B------:R-:W-:-:S04]  /*0a00*/  ISETP.GE.AND P0, PT, R0, UR12, PT ;  /* 0x0000000c00007c0c */ /* 0x000fc8000bf06270 */
[----:B------:R-:W-:-:S13]  /*0a10*/  ISETP.LT.OR P0, PT, R0, RZ, P0 ;  /* 0x000000ff0000720c */ /* 0x000fda0000701670 */
[----:B------:R-:W-:Y:S05]  /*0a20*/  @P0 BRA `(.L_x_76) ;  /* 0x0000000000980947 */ /* 0x000fea0003800000 */
[----:B-1----:R-:W0:Y:S01]  /*0a30*/  MUFU.RCP64H R15, R13 ;  /* 0x0000000d000f7308 */ /* 0x002e220000001800 */
[----:B------:R-:W-:-:S07]  /*0a40*/  IMAD.MOV.U32 R14, RZ, RZ, 0x1 ;  /* 0x00000001ff0e7424 */ /* 0x000fce00078e00ff */
[----:B------:R-:W1:Y:S01]  /*0a50*/  I2F.F64 R20, R32 ;  /* 0x0000002000147312 */ /* 0x000e620000201c00 */
[----:B0-----:R-:W-:Y:S02]  /*0a60*/  DFMA R18, R14, -R12, 1 ;  /* 0x3ff000000e12742b */ /* 0x001fe4000000080c */
[----:B-1----:R-:W-:-:S06]  /*0a70*/  DADD R16, R20, R20 ;  /* 0x0000000014107229 */ /* 0x002fcc0000000014 */
[----:B------:R-:W-:Y:S02]  /*0a80*/  DFMA R18, R18, R18, R18 ;  /* 0x000000121212722b */ /* 0x000fe40000000012 */
[----:B------:R-:W-:-:S06]  /*0a90*/  DMUL R16, R20, -R16 ;  /* 0x8000001014107228 */ /* 0x000fcc0000000000 */
[----:B------:R-:W-:-:S08]  /*0aa0*/  DFMA R18, R14, R18, R14 ;  /* 0x000000120e12722b */ /* 0x000fd0000000000e */
[----:B------:R-:W-:Y:S01]  /*0ab0*/  DFMA R14, R18, -R12, 1 ;  /* 0x3ff00000120e742b */ /* 0x000fe2000000080c */
[----:B------:R-:W-:-:S07]  /*0ac0*/  FSETP.GEU.AND P1, PT, |R17|, 6.5827683646048100446e-37, PT ;  /* 0x036000001100780b */ /* 0x000fce0003f2e200 */
[----:B------:R-:W-:-:S08]  /*0ad0*/  DFMA R14, R18, R14, R18 ;  /* 0x0000000e120e722b */ /* 0x000fd00000000012 */
        /* <DEDUP_REMOVED lines=9> */
[----:B------:R-:W-:Y:S05]  /*0b70*/  CALL.REL.NOINC `($__internal_4_$__cuda_sm20_div_rn_f64_full) ;  /* 0x0000001000547944 */ /* 0x000fea0003c00000 */
[----:B------:R-:W-:Y:S01]  /*0b80*/  MOV R14, R16 ;  /* 0x00000010000e7202 */ /* 0x000fe20000000f00 */
[----:B------:R-:W-:-:S07]  /*0b90*/  IMAD.MOV.U32 R15, RZ, RZ, R17 ;  /* 0x000000ffff0f7224 */ /* 0x000fce00078e0011 */
.L_x_77:
        /* <DEDUP_REMOVED lines=15> */
.L_x_76:
[----:B------:R-:W-:Y:S05]  /*0c90*/  BSYNC.RECONVERGENT B1 ;  /* 0x0000000000017941 */ /* 0x000fea0003800200 */
.L_x_75:
[----:B------:R-:W-:Y:S01]  /*0ca0*/  VIADD R0, R11, 0x2 ;  /* 0x000000020b007836 */ /* 0x000fe20000000000 */
[----:B------:R-:W-:Y:S04]  /*0cb0*/  BSSY.RECONVERGENT B1, `(.L_x_78) ;  /* 0x000002b000017945 */ /* 0x000fe80003800200 */
[----:B------:R-:W-:-:S04]  /*0cc0*/  ISETP.GE.AND P0, PT, R0, UR12, PT ;  /* 0x0000000c00007c0c */ /* 0x000fc8000bf06270 */
[----:B------:R-:W-:-:S13]  /*0cd0*/  ISETP.LT.OR P0, PT, R0, RZ, P0 ;  /* 0x000000ff0000720c */ /* 0x000fda0000701670 */
[----:B------:R-:W-:Y:S05]  /*0ce0*/  @P0 BRA `(.L_x_79) ;  /* 0x00000000009c0947 */ /* 0x000fea0003800000 */
[----:B-1----:R-:W0:Y:S01]  /*0cf0*/  MUFU.RCP64H R15, R13 ;  /* 0x0000000d000f7308 */ /* 0x002e220000001800 */
[----:B------:R-:W-:Y:S02]  /*0d00*/  HFMA2 R14, -RZ, RZ, 0, 5.9604644775390625e-08 ;  /* 0x00000001ff0e7431 */ /* 0x000fe400000001ff */
[----:B------:R-:W-:-:S05]  /*0d10*/  VIADD R0, R32, 0x1 ;  /* 0x0000000120007836 */ /* 0x000fca0000000000 */
        /* <DEDUP_REMOVED lines=21> */
.L_x_80:
        /* <DEDUP_REMOVED lines=15> */
.L_x_79:
[----:B------:R-:W-:Y:S05]  /*0f60*/  BSYNC.RECONVERGENT B1 ;  /* 0x0000000000017941 */ /* 0x000fea0003800200 */
.L_x_78:
        /* <DEDUP_REMOVED lines=29> */
.L_x_83:
        /* <DEDUP_REMOVED lines=15> */
.L_x_82:
[----:B------:R-:W-:Y:S05]  /*1230*/  BSYNC.RECONVERGENT B1 ;  /* 0x0000000000017941 */ /* 0x000fea0003800200 */
.L_x_81:
[----:B------:R-:W0:Y:S01]  /*1240*/  LDC R0, c[0x0][0x394] ;  /* 0x0000e500ff007b82 */ /* 0x000e220000000800 */
[----:B------:R-:W-:Y:S01]  /*1250*/  VIADD R28, R28, 0x4 ;  /* 0x000000041c1c7836 */ /* 0x000fe20000000000 */
[----:B------:R-:W-:Y:S01]  /*1260*/  IADD3 R32, PT, PT, R32, 0x4, RZ ;  /* 0x0000000420207810 */ /* 0x000fe20007ffe0ff */
[----:B------:R-:W-:-:S03]  /*1270*/  VIADD R11, R11, 0x4 ;  /* 0x000000040b0b7836 */ /* 0x000fc60000000000 */
[----:B------:R-:W-:Y:S02]  /*1280*/  ISETP.NE.AND P0, PT, R28, RZ, PT ;  /* 0x000000ff1c00720c */ /* 0x000fe40003f05270 */
[C---:B0-----:R-:W-:Y:S01]  /*1290*/  LEA R29, R0.reuse, R29, 0x2 ;  /* 0x0000001d001d7211 */ /* 0x041fe200078e10ff */
[C---:B------:R-:W-:Y:S01]  /*12a0*/  IMAD R30, R0.reuse, 0x4, R30 ;  /* 0x00000004001e7824 */ /* 0x040fe200078e021e */
[C---:B------:R-:W-:Y:S01]  /*12b0*/  LEA R31, R0.reuse, R31, 0x2 ;  /* 0x0000001f001f7211 */ /* 0x040fe200078e10ff */
[----:B------:R-:W-:-:S08]  /*12c0*/  IMAD R33, R0, 0x4, R33 ;  /* 0x0000000400217824 */ /* 0x000fd000078e0221 */
[----:B------:R-:W-:Y:S05]  /*12d0*/  @P0 BRA `(.L_x_84) ;  /* 0xfffffff400100947 */ /* 0x000fea000383ffff */
[----:B------:R-:W-:-:S07]  /*12e0*/  IADD3 R32, PT, PT, R32, -0x1, RZ ;  /* 0xffffffff20207810 */ /* 0x000fce0007ffe0ff */
.L_x_71:
[----:B------:R-:W0:Y:S02]  /*12f0*/  LDCU UR5, c[0x0][0x388] ;  /* 0x00007100ff0577ac */ /* 0x000e240008000800 */
[----:B0-----:R-:W-:-:S04]  /*1300*/  ULOP3.LUT UR5, UR5, 0x1, URZ, 0xc0, !UPT ;  /* 0x0000000105057892 */ /* 0x001fc8000f8ec0ff */
[----:B------:R-:W-:-:S09]  /*1310*/  UISETP.NE.U32.AND UP1, UPT, UR5, 0x1, UPT ;  /* 0x000000010500788c */ /* 0x000fd2000bf25070 */
[----:B------:R-:W-:Y:S05]  /*1320*/  BRA.U UP1, `(.L_x_85) ;  /* 0x0000000501947547 */ /* 0x000fea000b800000 */
[----:B------:R-:W0:Y:S01]  /*1330*/  LDCU UR5, c[0x0][0x38c] ;  /* 0x00007180ff0577ac */ /* 0x000e220008000800 */
[----:B------:R-:W-:Y:S01]  /*1340*/  IMAD.IADD R11, R3, 0x1, R32 ;  /* 0x00000001030b7824 */ /* 0x000fe200078e0220 */
[----:B------:R-:W-:Y:S04]  /*1350*/  BSSY.RECONVERGENT B1, `(.L_x_86) ;  /* 0x000002e000017945 */ /* 0x000fe80003800200 */
[----:B0-----:R-:W-:-:S04]  /*1360*/  ISETP.GE.AND P0, PT, R11, UR5, PT ;  /* 0x000000050b007c0c */ /* 0x001fc8000bf06270 */
[----:B------:R-:W-:-:S13]  /*1370*/  ISETP.LT.OR P0, PT, R11, RZ, P0 ;  /* 0x000000ff0b00720c */ /* 0x000fda0000701670 */
[----:B------:R-:W-:Y:S05]  /*1380*/  @P0 BRA `(.L_x_87) ;  /* 0x0000000000a80947 */ /* 0x000fea0003800000 */
[----:B-1----:R-:W0:Y:S01]  /*1390*/  MUFU.RCP64H R15, R13 ;  /* 0x0000000d000f7308 */ /* 0x002e220000001800 */
[----:B------:R-:W-:Y:S01]  /*13a0*/  HFMA2 R14, -RZ, RZ, 0, 5.9604644775390625e-08 ;  /* 0x00000001ff0e7431 */ /* 0x000fe200000001ff */
[----:B------:R-:W-:Y:S06]  /*13b0*/  BSSY.RECONVERGENT B2, `(.L_x_88) ;  /* 0x0000016000027945 */ /* 0x000fec0003800200 */
        /* <DEDUP_REMOVED lines=18> */
[----:B------:R-:W-:Y:S05]  /*14e0*/  CALL.REL.NOINC `($__internal_4_$__cuda_sm20_div_rn_f64_full) ;  /* 0x0000000400f87944 */ /* 0x000fea0003c00000 */
[----:B------:R-:W-:Y:S01]  /*14f0*/  IMAD.MOV.U32 R14, RZ, RZ, R16 ;  /* 0x000000ffff0e7224 */ /* 0x000fe200078e0010 */
[----:B------:R-:W-:-:S07]  /*1500*/  MOV R15, R17 ;  /* 0x00000011000f7202 */ /* 0x000fce0000000f00 */
.L_x_89:
[----:B------:R-:W-:Y:S05]  /*1510*/  BSYNC.RECONVERGENT B2 ;  /* 0x0000000000027941 */ /* 0x000fea0003800200 */
.L_x_88:
[----:B------:R-:W0:Y:S01]  /*1520*/  LDC.64 R16, c[0x0][0x380] ;  /* 0x0000e000ff107b82 */ /* 0x000e220000000a00 */
[----:B------:R-:W1:Y:S02]  /*1530*/  LDCU UR5, c[0x0][0x394] ;  /* 0x00007280ff0577ac */ /* 0x000e640008000800 */
[----:B-1----:R-:W-:-:S04]  /*1540*/  IMAD R19, R32, UR5, R9 ;  /* 0x0000000520137c24 */ /* 0x002fc8000f8e0209 */
[----:B0-----:R-:W-:-:S06]  /*1550*/  IMAD.WIDE R16, R19, 0x4, R16 ;  /* 0x0000000413107825 */ /* 0x001fcc00078e0210 */
[----:B------:R0:W2:Y:S01]  /*1560*/  LDG.E R16, desc[UR8][R16.64] ;  /* 0x0000000810107981 */ /* 0x0000a2000c1e1900 */
[----:B------:R-:W1:Y:S01]  /*1570*/  F2F.F32.F64 R14, R14 ;  /* 0x0000000e000e7310 */ /* 0x000e620000301000 */
[----:B------:R-:W-:Y:S02]  /*1580*/  HFMA2 R21, -RZ, RZ, 3.7421875, 0 ;  /* 0x437c0000ff157431 */ /* 0x000fe400000001ff */
[----:B------:R-:W-:-:S04]  /*1590*/  IMAD.MOV.U32 R19, RZ, RZ, 0x3bbb989d ;  /* 0x3bbb989dff137424 */ /* 0x000fc800078e00ff */
        /* <DEDUP_REMOVED lines=9> */
.L_x_87:
[----:B------:R-:W-:Y:S05]  /*1630*/  BSYNC.RECONVERGENT B1 ;  /* 0x0000000000017941 */ /* 0x000fea0003800200 */
.L_x_86:
[----:B------:R-:W0:Y:S01]  /*1640*/  LDCU UR5, c[0x0][0x38c] ;  /* 0x00007180ff0577ac */ /* 0x000e220008000800 */
[----:B------:R-:W-:Y:S01]  /*1650*/  IADD3 R11, PT, PT, R11, 0x1, RZ ;  /* 0x000000010b0b7810 */ /* 0x000fe20007ffe0ff */
[----:B------:R-:W-:Y:S03]  /*1660*/  BSSY.RECONVERGENT B1, `(.L_x_90) ;  /* 0x0000030000017945 */ /* 0x000fe60003800200 */
[----:B0-----:R-:W-:-:S04]  /*1670*/  ISETP.GE.AND P0, PT, R11, UR5, PT ;  /* 0x000000050b007c0c */ /* 0x001fc8000bf06270 */
[----:B------:R-:W-:-:S13]  /*1680*/  ISETP.LT.OR P0, PT, R11, RZ, P0 ;  /* 0x000000ff0b00720c */ /* 0x000fda0000701670 */
[----:B------:R-:W-:Y:S05]  /*1690*/  @P0 BRA `(.L_x_91) ;  /* 0x0000000000b00947 */ /* 0x000fea0003800000 */
[----:B-1----:R-:W0:Y:S01]  /*16a0*/  MUFU.RCP64H R15, R13 ;  /* 0x0000000d000f7308 */ /* 0x002e220000001800 */
[----:B------:R-:W-:Y:S01]  /*16b0*/  IMAD.MOV.U32 R14, RZ, RZ, 0x1 ;  /* 0x00000001ff0e7424 */ /* 0x000fe200078e00ff */
[----:B------:R-:W-:Y:S01]  /*16c0*/  IADD3 R0, PT, PT, R32, 0x1, RZ ;  /* 0x0000000120007810 */ /* 0x000fe20007ffe0ff */
[----:B------:R-:W-:Y:S05]  /*16d0*/  BSSY.RECONVERGENT B2, `(.L_x_92) ;  /* 0x0000016000027945 */ /* 0x000fea0003800200 */
        /* <DEDUP_REMOVED lines=21> */
.L_x_93:
[----:B------:R-:W-:Y:S05]  /*1830*/  BSYNC.RECONVERGENT B2 ;  /* 0x0000000000027941 */ /* 0x000fea0003800200 */
.L_x_92:
[----:B------:R-:W0:Y:S08]  /*1840*/  LDC R11, c[0x0][0x394] ;  /* 0x0000e500ff0b7b82 */ /* 0x000e300000000800 */
[----:B------:R-:W1:Y:S01]  /*1850*/  LDC.64 R16, c[0x0][0x380] ;  /* 0x0000e000ff107b82 */ /* 0x000e620000000a00 */
[----:B0-----:R-:W-:-:S04]  /*1860*/  IMAD R0, R32, R11, R11 ;  /* 0x0000000b20007224 */ /* 0x001fc800078e020b */
[----:B------:R-:W-:-:S04]  /*1870*/  IMAD.IADD R11, R9, 0x1, R0 ;  /* 0x00000001090b7824 */ /* 0x000fc800078e0200 */
[----:B-1----:R-:W-:-:S06]  /*1880*/  IMAD.WIDE R16, R11, 0x4, R16 ;  /* 0x000000040b107825 */ /* 0x002fcc00078e0210 */
[----:B------:R0:W2:Y:S01]  /*1890*/  LDG.E R16, desc[UR8][R16.64] ;  /* 0x0000000810107981 */ /* 0x0000a2000c1e1900 */
[----:B------:R-:W1:Y:S01]  /*18a0*/  F2F.F32.F64 R14, R14 ;  /* 0x0000000e000e7310 */ /* 0x000e620000301000 */
[----:B------:R-:W-:Y:S02]  /*18b0*/  HFMA2 R11, -RZ, RZ, 0.96630859375, -0.0022525787353515625 ;  /* 0x3bbb989dff0b7431 */ /* 0x000fe400000001ff */
[----:B------:R-:W-:-:S03]  /*18c0*/  IMAD.MOV.U32 R19, RZ, RZ, 0x437c0000 ;  /* 0x437c0000ff137424 */ /* 0x000fc600078e00ff */
        /* <DEDUP_REMOVED lines=9> */
.L_x_91:
[----:B------:R-:W-:Y:S05]  /*1960*/  BSYNC.RECONVERGENT B1 ;  /* 0x0000000000017941 */ /* 0x000fea0003800200 */
.L_x_90:
[----:B------:R-:W-:-:S07]  /*1970*/  VIADD R32, R32, 0x2 ;  /* 0x0000000220207836 */ /* 0x000fce0000000000 */
.L_x_85:
[----:B------:R-:W0:Y:S01]  /*1980*/  LDCU UR5, c[0x0][0x38c] ;  /* 0x00007180ff0577ac */ /* 0x000e220008000800 */
[----:B------:R-:W-:Y:S01]  /*1990*/  IADD3 R0, PT, PT, R3, R32, RZ ;  /* 0x0000002003007210 */ /* 0x000fe20007ffe0ff */
[----:B------:R-:W-:Y:S03]  /*19a0*/  BSSY.RECONVERGENT B1, `(.L_x_94) ;  /* 0x000002c000017945 */ /* 0x000fe60003800200 */
[----:B0-----:R-:W-:-:S04]  /*19b0*/  ISETP.GE.AND P0, PT, R0, UR5, PT ;  /* 0x0000000500007c0c */ /* 0x001fc8000bf06270 */
[----:B------:R-:W-:-:S13]  /*19c0*/  ISETP.LT.OR P0, PT, R0, RZ, P0 ;  /* 0x000000ff0000720c */ /* 0x000fda0000701670 */
        /* <DEDUP_REMOVED lines=24> */
.L_x_96:
[----:B------:R-:W0:Y:S01]  /*1b50*/  LDC.64 R16, c[0x0][0x380] ;  /* 0x0000e000ff107b82 */ /* 0x000e220000000a00 */
[----:B------:R-:W1:Y:S02]  /*1b60*/  LDCU UR5, c[0x0][0x394] ;  /* 0x00007280ff0577ac */ /* 0x000e640008000800 */
[----:B-1----:R-:W-:-:S04]  /*1b70*/  IMAD R11, R32, UR5, R9 ;  /* 0x00000005200b7c24 */ /* 0x002fc8000f8e0209 */
        /* <DEDUP_REMOVED lines=14> */
.L_x_95:
[----:B------:R-:W-:Y:S05]  /*1c60*/  BSYNC.RECONVERGENT B1 ;  /* 0x0000000000017941 */ /* 0x000fea0003800200 */
.L_x_94:
[----:B------:R-:W0:Y:S02]  /*1c70*/  LDC.64 R14, c[0x0][0x380] ;  /* 0x0000e000ff0e7b82 */ /* 0x000e240000000a00 */
[----:B0-----:R-:W-:-:S05]  /*1c80*/  IMAD.WIDE R14, R9, 0x4, R14 ;  /* 0x00000004090e7825 */ /* 0x001fca00078e020e */
[----:B------:R0:W-:Y:S02]  /*1c90*/  STG.E desc[UR8][R14.64], R10 ;  /* 0x0000000a0e007986 */ /* 0x0001e4000c101908 */
.L_x_70:
[----:B------:R-:W-:Y:S05]  /*1ca0*/  BSYNC.RECONVERGENT B0 ;  /* 0x0000000000007941 */ /* 0x000fea0003800200 */
.L_x_69:
[----:B------:R-:W-:Y:S05]  /*1cb0*/  BRA.U UP0, `(.L_x_97) ;  /* 0xffffffe900207547 */ /* 0x000fea000b83ffff */
[----:B------:R-:W-:Y:S05]  /*1cc0*/  EXIT ;  /* 0x000000000000794d */ /* 0x000fea0003800000 */
        .weak           $__internal_4_$__cuda_sm20_div_rn_f64_full
        .type           $__internal_4_$__cuda_sm20_div_rn_f64_full,@function
        .size           $__internal_4_$__cuda_sm20_div_rn_f64_full,(.L_x_332 - $__internal_4_$__cuda_sm20_div_rn_f64_full)
$__internal_4_$__cuda_sm20_div_rn_f64_full:
[----:B------:R-:W-:Y:S01]  /*1cd0*/  MOV R15, R17 ;  /* 0x00000011000f7202 */ /* 0x000fe20000000f00 */
[----:B------:R-:W-:Y:S01]  /*1ce0*/  IMAD.MOV.U32 R14, RZ, RZ, R16 ;  /* 0x000000ffff0e7224 */ /* 0x000fe200078e0010 */
[----:B------:R-:W-:Y:S01]  /*1cf0*/  FSETP.GEU.AND P0, PT, |R19|, 1.469367938527859385e-39, PT ;  /* 0x001000001300780b */ /* 0x000fe20003f0e200 */
[----:B------:R-:W-:Y:S01]  /*1d00*/  IMAD.MOV.U32 R22, RZ, RZ, 0x1 ;  /* 0x00000001ff167424 */ /* 0x000fe200078e00ff */
[----:B------:R-:W-:Y:S01]  /*1d10*/  FSETP.GEU.AND P2, PT, |R15|, 1.469367938527859385e-39, PT ;  /* 0x001000000f00780b */ /* 0x000fe20003f4e200 */
[----:B------:R-:W-:Y:S01]  /*1d20*/  IMAD.MOV.U32 R20, RZ, RZ, R14 ;  /* 0x000000ffff147224 */ /* 0x000fe200078e000e */
[----:B------:R-:W-:Y:S01]  /*1d30*/  LOP3.LUT R16, R19, 0x800fffff, RZ, 0xc0, !PT ;  /* 0x800fffff13107812 */ /* 0x000fe200078ec0ff */
[----:B------:R-:W-:Y:S01]  /*1d40*/  BSSY.RECONVERGENT B3, `(.L_x_98) ;  /* 0x0000052000037945 */ /* 0x000fe20003800200 */
[----:B------:R-:W-:Y:S02]  /*1d50*/  LOP3.LUT R34, R15, 0x7ff00000, RZ, 0xc0, !PT ;  /* 0x7ff000000f227812 */ /* 0x000fe400078ec0ff */
[----:B------:R-:W-:Y:S01]  /*1d60*/  LOP3.LUT R17, R16, 0x3ff00000, RZ, 0xfc, !PT ;  /* 0x3ff0000010117812 */ /* 0x000fe200078efcff */
[----:B------:R-:W-:Y:S01]  /*1d70*/  IMAD.MOV.U32 R16, RZ, RZ, R18 ;  /* 0x000000ffff107224 */ /* 0x000fe200078e0012 */
[----:B------:R-:W-:-:S02]  /*1d80*/  LOP3.LUT R37, R19, 0x7ff00000, RZ, 0xc0, !PT ;  /* 0x7ff0000013257812 */ /* 0x000fc400078ec0ff */
[----:B------:R-:W-:Y:S01]  /*1d90*/  MOV R35, 0x1ca00000 ;  /* 0x1ca0000000237802 */ /* 0x000fe20000000f00 */
[----:B------:R-:W-:Y:S01]  /*1da0*/  @!P0 DMUL R16, R18, 8.98846567431157953865e+307 ;  /* 0x7fe0000012108828 */ /* 0x000fe20000000000 */
[C---:B------:R-:W-:Y:S02]  /*1db0*/  ISETP.GE.U32.AND P1, PT, R34.reuse, R37, PT ;  /* 0x000000252200720c */ /* 0x040fe40003f26070 */
[----:B------:R-:W-:Y:S02]  /*1dc0*/  @!P2 LOP3.LUT R21, R19, 0x7ff00000, RZ, 0xc0, !PT ;  /* 0x7ff000001315a812 */ /* 0x000fe400078ec0ff */
[----:B------:R-:W-:Y:S01]  /*1dd0*/  @!P2 MOV R24, RZ ;  /* 0x000000ff0018a202 */ /* 0x000fe20000000f00 */
[----:B------:R-:W0:Y:S01]  /*1de0*/  MUFU.RCP64H R23, R17 ;  /* 0x0000001100177308 */ /* 0x000e220000001800 */
[----:B------:R-:W-:Y:S02]  /*1df0*/  @!P2 ISETP.GE.U32.AND P3, PT, R34, R21, PT ;  /* 0x000000152200a20c */ /* 0x000fe40003f66070 */
[----:B------:R-:W-:-:S02]  /*1e00*/  SEL R21, R35, 0x63400000, !P1 ;  /* 0x6340000023157807 */ /* 0x000fc40004800000 */
[----:B------:R-:W-:Y:S02]  /*1e10*/  @!P2 SEL R25, R35, 0x63400000, !P3 ;  /* 0x634000002319a807 */ /* 0x000fe40005800000 */
[--C-:B------:R-:W-:Y:S02]  /*1e20*/  LOP3.LUT R21, R21, 0x800fffff, R15.reuse, 0xf8, !PT ;  /* 0x800fffff15157812 */ /* 0x100fe400078ef80f */
[----:B------:R-:W-:Y:S02]  /*1e30*/  @!P2 LOP3.LUT R25, R25, 0x80000000, R15, 0xf8, !PT ;  /* 0x800000001919a812 */ /* 0x000fe400078ef80f */
[----:B------:R-:W-:Y:S02]  /*1e40*/  @!P0 LOP3.LUT R37, R17, 0x7ff00000, RZ, 0xc0, !PT ;  /* 0x7ff0000011258812 */ /* 0x000fe400078ec0ff */
[----:B------:R-:W-:-:S06]  /*1e50*/  @!P2 LOP3.LUT R25, R25, 0x100000, RZ, 0xfc, !PT ;  /* 0x001000001919a812 */ /* 0x000fcc00078efcff */
[----:B------:R-:W-:Y:S02]  /*1e60*/  @!P2 DFMA R20, R20, 2, -R24 ;  /* 0x400000001414a82b */ /* 0x000fe40000000818 */
[----:B0-----:R-:W-:-:S08]  /*1e70*/  DFMA R24, R22, -R16, 1 ;  /* 0x3ff000001618742b */ /* 0x001fd00000000810 */
[----:B------:R-:W-:-:S08]  /*1e80*/  DFMA R24, R24, R24, R24 ;  /* 0x000000181818722b */ /* 0x000fd00000000018 */
[----:B------:R-:W-:-:S08]  /*1e90*/  DFMA R24, R22, R24, R22 ;  /* 0x000000181618722b */ /* 0x000fd00000000016 */
[----:B------:R-:W-:-:S08]  /*1ea0*/  DFMA R22, R24, -R16, 1 ;  /* 0x3ff000001816742b */ /* 0x000fd00000000810 */
[----:B------:R-:W-:-:S08]  /*1eb0*/  DFMA R22, R24, R22, R24 ;  /* 0x000000161816722b */ /* 0x000fd00000000018 */
[----:B------:R-:W-:-:S08]  /*1ec0*/  DMUL R24, R22, R20 ;  /* 0x0000001416187228 */ /* 0x000fd00000000000 */
[----:B------:R-:W-:-:S08]  /*1ed0*/  DFMA R26, R24, -R16, R20 ;  /* 0x80000010181a722b */ /* 0x000fd00000000014 */
[----:B------:R-:W-:Y:S01]  /*1ee0*/  DFMA R26, R22, R26, R24 ;  /* 0x0000001a161a722b */ /* 0x000fe20000000018 */
[----:B------:R-:W-:Y:S02]  /*1ef0*/  MOV R24, R34 ;  /* 0x0000002200187202 */ /* 0x000fe40000000f00 */
[----:B------:R-:W-:-:S05]  /*1f00*/  @!P2 LOP3.LUT R24, R21, 0x7ff00000, RZ, 0xc0, !PT ;  /* 0x7ff000001518a812 */ /* 0x000fca00078ec0ff */
[----:B------:R-:W-:-:S05]  /*1f10*/  VIADD R22, R24, 0xffffffff ;  /* 0xffffffff18167836 */ /* 0x000fca0000000000 */
[----:B------:R-:W-:Y:S02]  /*1f20*/  ISETP.GT.U32.AND P0, PT, R22, 0x7feffffe, PT ;  /* 0x7feffffe1600780c */ /* 0x000fe40003f04070 */
[----:B------:R-:W-:-:S04]  /*1f30*/  IADD3 R22, PT, PT, R37, -0x1, RZ ;  /* 0xffffffff25167810 */ /* 0x000fc80007ffe0ff */
[----:B------:R-:W-:-:S13]  /*1f40*/  ISETP.GT.U32.OR P0, PT, R22, 0x7feffffe, P0 ;  /* 0x7feffffe1600780c */ /* 0x000fda0000704470 */
[----:B------:R-:W-:Y:S05]  /*1f50*/  @P0 BRA `(.L_x_99) ;  /* 0x00000000006c0947 */ /* 0x000fea0003800000 */
[----:B------:R-:W-:-:S04]  /*1f60*/  LOP3.LUT R15, R19, 0x7ff00000, RZ, 0xc0, !PT ;  /* 0x7ff00000130f7812 */ /* 0x000fc800078ec0ff */
[CC--:B------:R-:W-:Y:S02]  /*1f70*/  VIADDMNMX R14, R34.reuse, -R15.reuse, 0xb9600000, !PT ;  /* 0xb9600000220e7446 */ /* 0x0c0fe4000780090f */
[----:B------:R-:W-:Y:S02]  /*1f80*/  ISETP.GE.U32.AND P0, PT, R34, R15, PT ;  /* 0x0000000f2200720c */ /* 0x000fe40003f06070 */
[----:B------:R-:W-:Y:S02]  /*1f90*/  VIMNMX R14, PT, PT, R14, 0x46a00000, PT ;  /* 0x46a000000e0e7848 */ /* 0x000fe40003fe0100 */
[----:B------:R-:W-:-:S05]  /*1fa0*/  SEL R35, R35, 0x63400000, !P0 ;  /* 0x6340000023237807 */ /* 0x000fca0004000000 */
[----:B------:R-:W-:Y:S02]  /*1fb0*/  IMAD.IADD R24, R14, 0x1, -R35 ;  /* 0x000000010e187824 */ /* 0x000fe400078e0a23 */
[----:B------:R-:W-:-:S03]  /*1fc0*/  IMAD.MOV.U32 R14, RZ, RZ, RZ ;  /* 0x000000ffff0e7224 */ /* 0x000fc600078e00ff */
[----:B------:R-:W-:-:S06]  /*1fd0*/  IADD3 R15, PT, PT, R24, 0x7fe00000, RZ ;  /* 0x7fe00000180f7810 */ /* 0x000fcc0007ffe0ff */
[----:B------:R-:W-:-:S10]  /*1fe0*/  DMUL R22, R26, R14 ;  /* 0x0000000e1a167228 */ /* 0x000fd40000000000 */
[----:B------:R-:W-:-:S13]  /*1ff0*/  FSETP.GTU.AND P0, PT, |R23|, 1.469367938527859385e-39, PT ;  /* 0x001000001700780b */ /* 0x000fda0003f0c200 */
[----:B------:R-:W-:Y:S05]  /*2000*/  @P0 BRA `(.L_x_100) ;  /* 0x0000000000940947 */ /* 0x000fea0003800000 */
[----:B------:R-:W-:-:S06]  /*2010*/  DFMA R16, R26, -R16, R20 ;  /* 0x800000101a10722b */ /* 0x000fcc0000000014 */
[----:B------:R-:W-:-:S04]  /*2020*/  MOV R16, RZ ;  /* 0x000000ff00107202 */ /* 0x000fc80000000f00 */
[C---:B------:R-:W-:Y:S02]  /*2030*/  FSETP.NEU.AND P0, PT, R17.reuse, RZ, PT ;  /* 0x000000ff1100720b */ /* 0x040fe40003f0d000 */
[----:B------:R-:W-:-:S04]  /*2040*/  LOP3.LUT R19, R17, 0x80000000, R19, 0x48, !PT ;  /* 0x8000000011137812 */ /* 0x000fc800078e4813 */
[----:B------:R-:W-:-:S07]  /*2050*/  LOP3.LUT R17, R19, R15, RZ, 0xfc, !PT ;  /* 0x0000000f13117212 */ /* 0x000fce00078efcff */
[----:B------:R-:W-:Y:S05]  /*2060*/  @!P0 BRA `(.L_x_100) ;  /* 0x00000000007c8947 */ /* 0x000fea0003800000 */
[----:B------:R-:W-:Y:S01]  /*2070*/  IMAD.MOV R15, RZ, RZ, -R24 ;  /* 0x000000ffff0f7224 */ /* 0x000fe200078e0a18 */
[----:B------:R-:W-:Y:S01]  /*2080*/  MOV R14, RZ ;  /* 0x000000ff000e7202 */ /* 0x000fe20000000f00 */
        /* <DEDUP_REMOVED lines=8> */
.L_x_99:
[----:B------:R-:W-:-:S14]  /*2110*/  DSETP.NAN.AND P0, PT, R14, R14, PT ;  /* 0x0000000e0e00722a */ /* 0x000fdc0003f08000 */
[----:B------:R-:W-:Y:S05]  /*2120*/  @P0 BRA `(.L_x_101) ;  /* 0x0000000000440947 */ /* 0x000fea0003800000 */
[----:B------:R-:W-:-:S14]  /*2130*/  DSETP.NAN.AND P0, PT, R18, R18, PT ;  /* 0x000000121200722a */ /* 0x000fdc0003f08000 */
[----:B------:R-:W-:Y:S05]  /*2140*/  @P0 BRA `(.L_x_102) ;  /* 0x0000000000300947 */ /* 0x000fea0003800000 */
[----:B------:R-:W-:Y:S01]  /*2150*/  ISETP.NE.AND P0, PT, R24, R37, PT ;  /* 0x000000251800720c */ /* 0x000fe20003f05270 */
[----:B------:R-:W-:Y:S01]  /*2160*/  IMAD.MOV.U32 R22, RZ, RZ, 0x0 ;  /* 0x00000000ff167424 */ /* 0x000fe200078e00ff */
[----:B------:R-:W-:-:S11]  /*2170*/  MOV R23, 0xfff80000 ;  /* 0xfff8000000177802 */ /* 0x000fd60000000f00 */
        /* <DEDUP_REMOVED lines=9> */
.L_x_102:
[----:B------:R-:W-:Y:S01]  /*2210*/  LOP3.LUT R23, R19, 0x80000, RZ, 0xfc, !PT ;  /* 0x0008000013177812 */ /* 0x000fe200078efcff */
[----:B------:R-:W-:Y:S01]  /*2220*/  IMAD.MOV.U32 R22, RZ, RZ, R18 ;  /* 0x000000ffff167224 */ /* 0x000fe200078e0012 */
[----:B------:R-:W-:Y:S06]  /*2230*/  BRA `(.L_x_100) ;  /* 0x0000000000087947 */ /* 0x000fec0003800000 */
.L_x_101:
[----:B------:R-:W-:Y:S02]  /*2240*/  LOP3.LUT R23, R15, 0x80000, RZ, 0xfc, !PT ;  /* 0x000800000f177812 */ /* 0x000fe400078efcff */
[----:B------:R-:W-:-:S07]  /*2250*/  MOV R22, R14 ;  /* 0x0000000e00167202 */ /* 0x000fce0000000f00 */
.L_x_100:
[----:B------:R-:W-:Y:S05]  /*2260*/  BSYNC.RECONVERGENT B3 ;  /* 0x0000000000037941 */ /* 0x000fea0003800200 */
.L_x_98:
[----:B------:R-:W-:Y:S01]  /*2270*/  HFMA2 R15, -RZ, RZ, 0, 0 ;  /* 0x00000000ff0f7431 */ /* 0x000fe200000001ff */
[----:B------:R-:W-:Y:S01]  /*2280*/  MOV R14, R0 ;  /* 0x00000000000e7202 */ /* 0x000fe20000000f00 */
[----:B------:R-:W-:Y:S01]  /*2290*/  IMAD.MOV.U32 R17, RZ, RZ, R23 ;  /* 0x000000ffff117224 */ /* 0x000fe200078e0017 */
[----:B------:R-:W-:Y:S02]  /*22a0*/  MOV R16, R22 ;  /* 0x0000001600107202 */ /* 0x000fe40000000f00 */
[----:B------:R-:W-:Y:S05]  /*22b0*/  RET.REL.NODEC R14 `(_Z17cuda_bell_smoothxPfiiii) ;  /* 0xffffffdc0e507950 */ /* 0x000fea0003c3ffff */
.L_x_103:
        /* <DEDUP_REMOVED lines=12> */
.L_x_332:


//--------------------- .text._Z17cuda_bell_smoothzPfiiii --------------------------
	.section	.text._Z17cuda_bell_smoothzPfiiii,"ax",@progbits
	.align	128
        .global         _Z17cuda_bell_smoothzPfiiii
        .type           _Z17cuda_bell_smoothzPfiiii,@function
        .size           _Z17cuda_bell_smoothzPfiiii,(.L_x_333 - _Z17cuda_bell_smoothzPfiiii)
        .other          _Z17cuda_bell_smoothzPfiiii,@"STO_CUDA_ENTRY STV_DEFAULT"
_Z17cuda_bell_smoothzPfiiii:
.text._Z17cuda_bell_smoothzPfiiii:
[----:B------:R-:W-:Y:S08]  /*0000*/  LDC R1, c[0x0][0x37c] ;  /* 0x0000df00ff017b82 */ /* 0x000ff00000000800 */
[----:B------:R-:W0:Y:S01]  /*0010*/  LDC R8, c[0x0][0x390] ;  /* 0x0000e400ff087b82 */ /* 0x000e220000000800 */
[----:B------:R-:W1:Y:S07]  /*0020*/  S2R R0, SR_TID.X ;  /* 0x0000000000007919 */ /* 0x000e6e0000002100 */
[----:B------:R-:W2:Y:S08]  /*0030*/  S2UR UR6, SR_CTAID.X ;  /* 0x00000000000679c3 */ /* 0x000eb00000002500 */
[----:B------:R-:W3:Y:S01]  /*0040*/  S2UR UR4, SR_CTAID.Y ;  /* 0x00000000000479c3 */ /* 0x000ee20000002600 */
[----:B0-----:R-:W-:-:S13]  /*0050*/  ISETP.GE.AND P0, PT, R8, 0x1, PT ;  /* 0x000000010800780c */ /* 0x001fda0003f06270 */
[----:B-123--:R-:W-:Y:S05]  /*0060*/  @!P0 EXIT ;  /* 0x000000000000894d */ /* 0x00efea0003800000 */
[----:B------:R-:W0:Y:S01]  /*0070*/  LDC.64 R2, c[0x0][0x388] ;  /* 0x0000e200ff027b82 */ /* 0x000e220000000a00 */
[----:B------:R-:W1:Y:S01]  /*0080*/  S2R R4, SR_TID.Y ;  /* 0x0000000000047919 */ /* 0x000e620000002200 */
[----:B------:R-:W2:Y:S01]  /*0090*/  LDCU UR7, c[0x0][0x394] ;  /* 0x00007280ff0777ac */ /* 0x000ea20008000800 */
[----:B------:R-:W3:Y:S05]  /*00a0*/  LDCU.64 UR8, c[0x0][0x358] ;  /* 0x00006b00ff0877ac */ /* 0x000eea0008000a00 */
[----:B------:R-:W4:Y:S01]  /*00b0*/  LDC R35, c[0x0][0x360] ;  /* 0x0000d800ff237b82 */ /* 0x000f220000000800 */
[----:B------:R-:W5:Y:S01]  /*00c0*/  LDCU UR5, c[0x0][0x364] ;  /* 0x00006c80ff0577ac */ /* 0x000f620008000800 */
[----:B0-----:R-:W-:Y:S01]  /*00d0*/  ISETP.GT.AND P0, PT, R2, -0x1, PT ;  /* 0xffffffff0200780c */ /* 0x001fe20003f04270 */
[----:B------:R-:W-:Y:S01]  /*00e0*/  IMAD R33, R8, R3, RZ ;  /* 0x0000000308217224 */ /* 0x000fe200078e02ff */
[----:B-----5:R-:W-:-:S03]  /*00f0*/  UIMAD UR4, UR4, UR5, URZ ;  /* 0x00000005040472a4 */ /* 0x020fc6000f8e02ff */
[----:B--2---:R-:W-:Y:S02]  /*0100*/  IMAD R33, R33, UR7, RZ ;  /* 0x0000000721217c24 */ /* 0x004fe4000f8e02ff */
[----:B----4-:R-:W-:Y:S02]  /*0110*/  IMAD R35, R35, UR6, R0 ;  /* 0x0000000623237c24 */ /* 0x010fe4000f8e0200 */
[----:B-1----:R-:W-:-:S04]  /*0120*/  VIADD R32, R4, UR4 ;  /* 0x0000000404207c36 */ /* 0x002fc80008000000 */
[----:B---3--:R-:W-:Y:S05]  /*0130*/  @P0 BRA `(.L_x_104) ;  /* 0x0000000000dc0947 */ /* 0x008fea0003800000 */
        /* <DEDUP_REMOVED lines=15> */
.L_x_106:
[-C--:B------:R-:W-:Y:S01]  /*0230*/  ISETP.GE.AND P1, PT, R19, R33.reuse, PT ;  /* 0x000000211300720c */ /* 0x080fe20003f26270 */
[----:B------:R-:W-:Y:S01]  /*0240*/  VIADD R12, R12, 0x4 ;  /* 0x000000040c0c7836 */ /* 0x000fe20000000000 */
[-C--:B------:R-:W-:Y:S02]  /*0250*/  ISETP.GE.AND P2, PT, R13, R33.reuse, PT ;  /* 0x000000210d00720c */ /* 0x080fe40003f46270 */
[-C--:B------:R-:W-:Y:S02]  /*0260*/  ISETP.GE.AND P3, PT, R15, R33.reuse, PT ;  /* 0x000000210f00720c */ /* 0x080fe40003f66270 */
[----:B------:R-:W-:-:S07]  /*0270*/  ISETP.GE.AND P4, PT, R17, R33, PT ;  /* 0x000000211100720c */ /* 0x000fce0003f86270 */
[----:B0-----:R-:W0:Y:S08]  /*0280*/  @!P1 LDC.64 R2, c[0x0][0x380] ;  /* 0x0000e000ff029b82 */ /* 0x001e300000000a00 */
[----:B------:R-:W1:Y:S08]  /*0290*/  @!P2 LDC.64 R4, c[0x0][0x380] ;  /* 0x0000e000ff04ab82 */ /* 0x000e700000000a00 */
[----:B------:R-:W2:Y:S08]  /*02a0*/  @!P3 LDC.64 R6, c[0x0][0x380] ;  /* 0x0000e000ff06bb82 */ /* 0x000eb00000000a00 */
[----:B------:R-:W3:Y:S01]  /*02b0*/  @!P4 LDC.64 R8, c[0x0][0x380] ;  /* 0x0000e000ff08cb82 */ /* 0x000ee20000000a00 */
[----:B0-----:R-:W-:Y:S01]  /*02c0*/  @!P1 IMAD.WIDE R2, R19, 0x4, R2 ;  /* 0x0000000413029825 */ /* 0x001fe200078e0202 */
[----:B------:R-:W-:-:S04]  /*02d0*/  LEA R19, R10, R19, 0x2 ;  /* 0x000000130a137211 */ /* 0x000fc800078e10ff */
[----:B------:R0:W-:Y:S01]  /*02e0*/  @!P1 STG.E desc[UR8][R2.64], RZ ;  /* 0x000000ff02009986 */ /* 0x0001e2000c101908 */
[----:B------:R-:W-:Y:S01]  /*02f0*/  ISETP.NE.AND P1, PT, R12, RZ, PT ;  /* 0x000000ff0c00720c */ /* 0x000fe20003f25270 */
[----:B-1----:R-:W-:-:S04]  /*0300*/  @!P2 IMAD.WIDE R4, R13, 0x4, R4 ;  /* 0x000000040d04a825 */ /* 0x002fc800078e0204 */
[----:B------:R-:W-:Y:S01]  /*0310*/  IMAD R13, R10, 0x4, R13 ;  /* 0x000000040a0d7824 */ /* 0x000fe200078e020d */
        /* <DEDUP_REMOVED lines=8> */
.L_x_105:
        /* <DEDUP_REMOVED lines=8> */
.L_x_107:
[----:B------:R-:W-:Y:S01]  /*0420*/  ISETP.GE.AND P0, PT, R32, R33, PT ;  /* 0x000000212000720c */ /* 0x000fe20003f06270 */
[----:B------:R-:W-:-:S12]  /*0430*/  VIADD R0, R0, 0x1 ;  /* 0x0000000100007836 */ /* 0x000fd80000000000 */
[----:B------:R-:W1:Y:S02]  /*0440*/  @!P0 LDC.64 R2, c[0x0][0x380] ;  /* 0x0000e000ff028b82 */ /* 0x000e640000000a00 */
[----:B-1----:R-:W-:-:S05]  /*0450*/  @!P0 IMAD.WIDE R2, R32, 0x4, R2 ;  /* 0x0000000420028825 */ /* 0x002fca00078e0202 */
[----:B------:R1:W-:Y:S01]  /*0460*/  @!P0 STG.E desc[UR8][R2.64], RZ ;  /* 0x000000ff02008986 */ /* 0x0003e2000c101908 */
[----:B------:R-:W-:-:S13]  /*0470*/  ISETP.NE.AND P0, PT, R0, RZ, PT ;  /* 0x000000ff0000720c */ /* 0x000fda0003f05270 */
[----:B-1----:R-:W-:Y:S05]  /*0480*/  @!P0 EXIT ;  /* 0x000000000000894d */ /* 0x002fea0003800000 */
[----:B0-----:R-:W-:Y:S01]  /*0490*/  IMAD R32, R5, UR6, R32 ;  /* 0x0000000605207c24 */ /* 0x001fe2000f8e0220 */
[----:B------:R-:W-:Y:S06]  /*04a0*/  BRA `(.L_x_107) ;  /* 0xfffffffc00dc7947 */ /* 0x000fec000383ffff */
.L_x_104:
[----:B------:R0:W1:Y:S01]  /*04b0*/  I2F.F64 R10, R2 ;  /* 0x00000002000a7312 */ /* 0x0000620000201c00 */
[C---:B------:R-:W-:Y:S01]  /*04c0*/  SHF.L.U32 R0, R2.reuse, 0x1, RZ ;  /* 0x0000000102007819 */ /* 0x040fe200000006ff */
[--C-:B------:R-:W-:Y:S01]  /*04d0*/  IMAD.IADD R30, R35, 0x1, -R2.reuse ;  /* 0x00000001231e7824 */ /* 0x100fe200078e0a02 */
[----:B------:R-:W-:Y:S01]  /*04e0*/  IADD3 R31, PT, PT, -R2, 0x1, RZ ;  /* 0x00000001021f7810 */ /* 0x000fe20007ffe1ff */
[----:B------:R-:W-:Y:S01]  /*04f0*/  IMAD.MOV R29, RZ, RZ, -R2 ;  /* 0x000000ffff1d7224 */ /* 0x000fe200078e0a02 */
[----:B------:R-:W-:Y:S01]  /*0500*/  LOP3.LUT R0, R0, 0xfffffffc, RZ, 0xc0, !PT ;  /* 0xfffffffc00007812 */ /* 0x000fe200078ec0ff */
[----:B------:R-:W-:-:S03]  /*0510*/  UMOV UR4, URZ ;  /* 0x000000ff00047c82 */ /* 0x000fc60008000000 */
[----:B0-----:R-:W-:-:S07]  /*0520*/  IADD3 R28, PT, PT, -R0, RZ, RZ ;  /* 0x000000ff001c7210 */ /* 0x001fce0007ffe1ff */
.L_x_136:
[----:B0-----:R-:W0:Y:S01]  /*0530*/  LDC R9, c[0x0][0x38c] ;  /* 0x0000e300ff097b82 */ /* 0x001e220000000800 */
[----:B------:R-:W2:Y:S01]  /*0540*/  LDCU.64 UR6, c[0x0][0x390] ;  /* 0x00007200ff0677ac */ /* 0x000ea20008000a00 */
[----:B------:R-:W-:Y:S01]  /*0550*/  BSSY.RECONVERGENT B0, `(.L_x_108) ;  /* 0x0000151000007945 */ /* 0x000fe20003800200 */
        /* <DEDUP_REMOVED lines=8> */
[----:B------:R-:W-:Y:S02]  /*05e0*/  IMAD.MOV.U32 R7, RZ, RZ, RZ ;  /* 0x000000ffff077224 */ /* 0x000fe400078e00ff */
[----:B------:R-:W-:Y:S01]  /*05f0*/  IMAD.MOV.U32 R4, RZ, RZ, R29 ;  /* 0x000000ffff047224 */ /* 0x000fe200078e001d */
[----:B0-----:R-:W-:-:S09]  /*0600*/  UISETP.GE.U32.AND UP1, UPT, UR5, 0x2, UPT ;  /* 0x000000020500788c */ /* 0x001fd2000bf26070 */
[----:B------:R-:W-:Y:S05]  /*0610*/  BRA.U !UP1, `(.L_x_110) ;  /* 0x0000000909c07547 */ /* 0x000fea000b800000 */
[----:B------:R-:W-:Y:S02]  /*0620*/  HFMA2 R7, -RZ, RZ, 0, 0 ;  /* 0x00000000ff077431 */ /* 0x000fe400000001ff */
[--C-:B------:R-:W-:Y:S01]  /*0630*/  IMAD R6, R9, UR7, R30.reuse ;  /* 0x0000000709067c24 */ /* 0x100fe2000f8e021e */
[----:B------:R-:W-:Y:S01]  /*0640*/  MOV R3, R31 ;  /* 0x0000001f00037202 */ /* 0x000fe20000000f00 */
[----:B------:R-:W-:Y:S02]  /*0650*/  IMAD.MOV.U32 R5, RZ, RZ, R30 ;  /* 0x000000ffff057224 */ /* 0x000fe400078e001e */
[----:B------:R-:W-:-:S07]  /*0660*/  IMAD.MOV.U32 R4, RZ, RZ, R28 ;  /* 0x000000ffff047224 */ /* 0x000fce00078e001c */
.L_x_123:
[----:B------:R-:W0:Y:S01]  /*0670*/  LDC.64 R12, c[0x0][0x380] ;  /* 0x0000e000ff0c7b82 */ /* 0x000e220000000a00 */
[C---:B------:R-:W-:Y:S01]  /*0680*/  ISETP.GE.AND P0, PT, R5.reuse, UR10, PT ;  /* 0x0000000a05007c0c */ /* 0x040fe2000bf06270 */
[----:B------:R-:W-:Y:S01]  /*0690*/  VIADD R4, R4, 0x4 ;  /* 0x0000000404047836 */ /* 0x000fe20000000000 */
[----:B------:R-:W-:Y:S02]  /*06a0*/  BSSY.RECONVERGENT B1, `(.L_x_111) ;  /* 0x0000028000017945 */ /* 0x000fe40003800200 */
[----:B------:R-:W-:Y:S02]  /*06b0*/  ISETP.LT.OR P0, PT, R5, RZ, P0 ;  /* 0x000000ff0500720c */ /* 0x000fe40000701670 */
[----:B------:R-:W-:Y:S01]  /*06c0*/  ISETP.NE.AND P1, PT, R4, RZ, PT ;  /* 0x000000ff0400720c */ /* 0x000fe20003f25270 */
[----:B0-----:R-:W-:-:S10]  /*06d0*/  IMAD.WIDE R12, R6, 0x4, R12 ;  /* 0x00000004060c7825 */ /* 0x001fd400078e020c */
        /* <DEDUP_REMOVED lines=22> */
[----:B------:R-:W-:Y:S05]  /*0840*/  CALL.REL.NOINC `($__internal_5_$__cuda_sm20_div_rn_f64_full) ;  /* 0x0000001000907944 */ /* 0x000fea0003c00000 */
.L_x_113:
[----:B------:R-:W2:Y:S01]  /*0850*/  LDG.E R2, desc[UR8][R12.64] ;  /* 0x000000080c027981 */ /* 0x000ea2000c1e1900 */
[----:B------:R-:W0:Y:S01]  /*0860*/  F2F.F32.F64 R16, R16 ;  /* 0x0000001000107310 */ /* 0x000e220000301000 */
[----:B------:R-:W-:Y:S01]  /*0870*/  IMAD.MOV.U32 R15, RZ, RZ, 0x3bbb989d ;  /* 0x3bbb989dff0f7424 */ /* 0x000fe200078e00ff */
[----:B------:R-:W-:-:S03]  /*0880*/  MOV R19, 0x437c0000 ;  /* 0x437c000000137802 */ /* 0x000fc60000000f00 */
[----:B0-----:R-:W-:-:S04]  /*0890*/  FFMA.SAT R0, R16, R15, 0.5 ;  /* 0x3f00000010007423 */ /* 0x001fc8000000200f */
        /* <DEDUP_REMOVED lines=8> */
.L_x_112:
[----:B------:R-:W-:Y:S05]  /*0920*/  BSYNC.RECONVERGENT B1 ;  /* 0x0000000000017941 */ /* 0x000fea0003800200 */
.L_x_111:
        /* <DEDUP_REMOVED lines=25> */
[----:B------:R-:W-:Y:S05]  /*0ac0*/  CALL.REL.NOINC `($__internal_5_$__cuda_sm20_div_rn_f64_full) ;  /* 0x0000000c00f07944 */ /* 0x000fea0003c00000 */
.L_x_116:
[----:B------:R-:W2:Y:S01]  /*0ad0*/  LDG.E R2, desc[UR8][R12.64+0x4] ;  /* 0x000004080c027981 */ /* 0x000ea2000c1e1900 */
[----:B------:R-:W0:Y:S01]  /*0ae0*/  F2F.F32.F64 R16, R16 ;  /* 0x0000001000107310 */ /* 0x000e220000301000 */
[----:B------:R-:W-:Y:S01]  /*0af0*/  MOV R15, 0x3bbb989d ;  /* 0x3bbb989d000f7802 */ /* 0x000fe20000000f00 */
[----:B------:R-:W-:-:S04]  /*0b00*/  IMAD.MOV.U32 R19, RZ, RZ, 0x437c0000 ;  /* 0x437c0000ff137424 */ /* 0x000fc800078e00ff */
[----:B0-----:R-:W-:-:S04]  /*0b10*/  FFMA.SAT R0, R16, R15, 0.5 ;  /* 0x3f00000010007423 */ /* 0x001fc8000000200f */
        /* <DEDUP_REMOVED lines=8> */
.L_x_115:
[----:B------:R-:W-:Y:S05]  /*0ba0*/  BSYNC.RECONVERGENT B1 ;  /* 0x0000000000017941 */ /* 0x000fea0003800200 */
.L_x_114:
[----:B------:R-:W-:Y:S01]  /*0bb0*/  VIADD R0, R5, 0x2 ;  /* 0x0000000205007836 */ /* 0x000fe20000000000 */
[----:B------:R-:W-:Y:S04]  /*0bc0*/  BSSY.RECONVERGENT B1, `(.L_x_117) ;  /* 0x0000027000017945 */ /* 0x000fe80003800200 */
[----:B------:R-:W-:-:S04]  /*0bd0*/  ISETP.GE.AND P0, PT, R0, UR10, PT ;  /* 0x0000000a00007c0c */ /* 0x000fc8000bf06270 */
[----:B------:R-:W-:-:S13]  /*0be0*/  ISETP.LT.OR P0, PT, R0, RZ, P0 ;  /* 0x000000ff0000720c */ /* 0x000fda0000701670 */
        /* <DEDUP_REMOVED lines=23> */
.L_x_119:
        /* <DEDUP_REMOVED lines=13> */
.L_x_118:
[----:B------:R-:W-:Y:S05]  /*0e30*/  BSYNC.RECONVERGENT B1 ;  /* 0x0000000000017941 */ /* 0x000fea0003800200 */
.L_x_117:
        /* <DEDUP_REMOVED lines=27> */
.L_x_122:
        /* <DEDUP_REMOVED lines=13> */
.L_x_121:
[----:B------:R-:W-:Y:S05]  /*10c0*/  BSYNC.RECONVERGENT B1 ;  /* 0x0000000000017941 */ /* 0x000fea0003800200 */
.L_x_120:
[----:B------:R-:W-:Y:S01]  /*10d0*/  VIADD R3, R3, 0x4 ;  /* 0x0000000403037836 */ /* 0x000fe20000000000 */
[----:B------:R-:W-:Y:S01]  /*10e0*/  IADD3 R6, PT, PT, R6, 0x4, RZ ;  /* 0x0000000406067810 */ /* 0x000fe20007ffe0ff */
[----:B------:R-:W-:Y:S01]  /*10f0*/  VIADD R5, R5, 0x4 ;  /* 0x0000000405057836 */ /* 0x000fe20000000000 */
[----:B------:R-:W-:Y:S06]  /*1100*/  @P1 BRA `(.L_x_123) ;  /* 0xfffffff400581947 */ /* 0x000fec000383ffff */
[----:B------:R-:W-:-:S07]  /*1110*/  IADD3 R4, PT, PT, R3, -0x1, RZ ;  /* 0xffffffff03047810 */ /* 0x000fce0007ffe0ff */
.L_x_110:
[----:B------:R-:W0:Y:S02]  /*1120*/  LDCU UR5, c[0x0][0x388] ;  /* 0x00007100ff0577ac */ /* 0x000e240008000800 */
[----:B0-----:R-:W-:-:S09]  /*1130*/  ULOP3.LUT UP1, URZ, UR5, 0x1, URZ, 0xc0, !UPT ;  /* 0x0000000105ff7892 */ /* 0x001fd2000f82c0ff */
[----:B------:R-:W-:Y:S05]  /*1140*/  BRA.U !UP1, `(.L_x_124) ;  /* 0x00000005097c7547 */ /* 0x000fea000b800000 */
[----:B------:R-:W0:Y:S01]  /*1150*/  LDCU UR5, c[0x0][0x394] ;  /* 0x00007280ff0577ac */ /* 0x000e220008000800 */
[----:B------:R-:W2:Y:S01]  /*1160*/  LDC.64 R12, c[0x0][0x380] ;  /* 0x0000e000ff0c7b82 */ /* 0x000ea20000000a00 */
[----:B------:R-:W-:Y:S01]  /*1170*/  IMAD.IADD R6, R35, 0x1, R4 ;  /* 0x0000000123067824 */ /* 0x000fe200078e0204 */
[----:B------:R-:W-:Y:S04]  /*1180*/  BSSY.RECONVERGENT B1, `(.L_x_125) ;  /* 0x000002c000017945 */ /* 0x000fe80003800200 */
[----:B0-----:R-:W-:Y:S01]  /*1190*/  ISETP.GE.AND P0, PT, R6, UR5, PT ;  /* 0x0000000506007c0c */ /* 0x001fe2000bf06270 */
[----:B------:R-:W-:-:S03]  /*11a0*/  IMAD R3, R9, UR5, R6 ;  /* 0x0000000509037c24 */ /* 0x000fc6000f8e0206 */
[----:B------:R-:W-:Y:S01]  /*11b0*/  ISETP.LT.OR P0, PT, R6, RZ, P0 ;  /* 0x000000ff0600720c */ /* 0x000fe20000701670 */
[----:B--2---:R-:W-:-:S12]  /*11c0*/  IMAD.WIDE R12, R3, 0x4, R12 ;  /* 0x00000004030c7825 */ /* 0x004fd800078e020c */
[----:B------:R-:W-:Y:S05]  /*11d0*/  @P0 BRA `(.L_x_126) ;  /* 0x0000000000980947 */ /* 0x000fea0003800000 */
[----:B-1----:R-:W0:Y:S01]  /*11e0*/  MUFU.RCP64H R3, R11 ;  /* 0x0000000b00037308 */ /* 0x002e220000001800 */
[----:B------:R-:W-:Y:S01]  /*11f0*/  MOV R2, 0x1 ;  /* 0x0000000100027802 */ /* 0x000fe20000000f00 */
[----:B------:R-:W-:Y:S06]  /*1200*/  BSSY.RECONVERGENT B2, `(.L_x_127) ;  /* 0x0000016000027945 */ /* 0x000fec0003800200 */
        /* <DEDUP_REMOVED lines=19> */
[----:B------:R-:W-:Y:S01]  /*1340*/  IMAD.MOV.U32 R2, RZ, RZ, R16 ;  /* 0x000000ffff027224 */ /* 0x000fe200078e0010 */
[----:B------:R-:W-:-:S07]  /*1350*/  MOV R3, R17 ;  /* 0x0000001100037202 */ /* 0x000fce0000000f00 */
.L_x_128:
[----:B------:R-:W-:Y:S05]  /*1360*/  BSYNC.RECONVERGENT B2 ;  /* 0x0000000000027941 */ /* 0x000fea0003800200 */
.L_x_127:
[----:B------:R-:W2:Y:S01]  /*1370*/  LDG.E R14, desc[UR8][R12.64] ;  /* 0x000000080c0e7981 */ /* 0x000ea2000c1e1900 */
[----:B------:R-:W0:Y:S01]  /*1380*/  F2F.F32.F64 R2, R2 ;  /* 0x0000000200027310 */ /* 0x000e220000301000 */
[----:B------:R-:W-:Y:S02]  /*1390*/  HFMA2 R15, -RZ, RZ, 3.7421875, 0 ;  /* 0x437c0000ff0f7431 */ /* 0x000fe400000001ff */
[----:B------:R-:W-:-:S04]  /*13a0*/  IMAD.MOV.U32 R5, RZ, RZ, 0x3bbb989d ;  /* 0x3bbb989dff057424 */ /* 0x000fc800078e00ff */
        /* <DEDUP_REMOVED lines=9> */
.L_x_126:
[----:B------:R-:W-:Y:S05]  /*1440*/  BSYNC.RECONVERGENT B1 ;  /* 0x0000000000017941 */ /* 0x000fea0003800200 */
.L_x_125:
        /* <DEDUP_REMOVED lines=31> */
.L_x_132:
[----:B------:R-:W-:Y:S05]  /*1640*/  BSYNC.RECONVERGENT B2 ;  /* 0x0000000000027941 */ /* 0x000fea0003800200 */
.L_x_131:
        /* <DEDUP_REMOVED lines=13> */
.L_x_130:
[----:B------:R-:W-:Y:S05]  /*1720*/  BSYNC.RECONVERGENT B1 ;  /* 0x0000000000017941 */ /* 0x000fea0003800200 */
.L_x_129:
[----:B------:R-:W-:-:S07]  /*1730*/  IADD3 R4, PT, PT, R4, 0x2, RZ ;  /* 0x0000000204047810 */ /* 0x000fce0007ffe0ff */
.L_x_124:
[----:B------:R-:W0:Y:S01]  /*1740*/  LDCU UR5, c[0x0][0x394] ;  /* 0x00007280ff0577ac */ /* 0x000e220008000800 */
[----:B------:R-:W-:Y:S01]  /*1750*/  IMAD.IADD R6, R35, 0x1, R4 ;  /* 0x0000000123067824 */ /* 0x000fe200078e0204 */
[----:B------:R-:W-:Y:S04]  /*1760*/  BSSY.RECONVERGENT B1, `(.L_x_133) ;  /* 0x000002c000017945 */ /* 0x000fe80003800200 */
[----:B0-----:R-:W-:-:S04]  /*1770*/  ISETP.GE.AND P0, PT, R6, UR5, PT ;  /* 0x0000000506007c0c */ /* 0x001fc8000bf06270 */
[----:B------:R-:W-:-:S13]  /*1780*/  ISETP.LT.OR P0, PT, R6, RZ, P0 ;  /* 0x000000ff0600720c */ /* 0x000fda0000701670 */
        /* <DEDUP_REMOVED lines=24> */
.L_x_135:
[----:B------:R-:W0:Y:S01]  /*1910*/  LDC.64 R4, c[0x0][0x380] ;  /* 0x0000e000ff047b82 */ /* 0x000e220000000a00 */
[----:B------:R-:W1:Y:S02]  /*1920*/  LDCU UR5, c[0x0][0x394] ;  /* 0x00007280ff0577ac */ /* 0x000e640008000800 */
[----:B-1----:R-:W-:-:S04]  /*1930*/  IMAD R9, R9, UR5, R6 ;  /* 0x0000000509097c24 */ /* 0x002fc8000f8e0206 */
[----:B0-----:R-:W-:-:S06]  /*1940*/  IMAD.WIDE R4, R9, 0x4, R4 ;  /* 0x0000000409047825 */ /* 0x001fcc00078e0204 */
        /* <DEDUP_REMOVED lines=13> */
.L_x_134:
[----:B------:R-:W-:Y:S05]  /*1a20*/  BSYNC.RECONVERGENT B1 ;  /* 0x0000000000017941 */ /* 0x000fea0003800200 */
.L_x_133:
[----:B------:R-:W0:Y:S02]  /*1a30*/  LDC.64 R2, c[0x0][0x380] ;  /* 0x0000e000ff027b82 */ /* 0x000e240000000a00 */
[----:B0-----:R-:W-:-:S05]  /*1a40*/  IMAD.WIDE R8, R8, 0x4, R2 ;  /* 0x0000000408087825 */ /* 0x001fca00078e0202 */
[----:B------:R0:W-:Y:S02]  /*1a50*/  STG.E desc[UR8][R8.64], R7 ;  /* 0x0000000708007986 */ /* 0x0001e4000c101908 */
.L_x_109:
[----:B------:R-:W-:Y:S05]  /*1a60*/  BSYNC.RECONVERGENT B0 ;  /* 0x0000000000007941 */ /* 0x000fea0003800200 */
.L_x_108:
[----:B------:R-:W-:Y:S05]  /*1a70*/  BRA.U UP0, `(.L_x_136) ;  /* 0xffffffe900ac7547 */ /* 0x000fea000b83ffff */
[----:B------:R-:W-:Y:S05]  /*1a80*/  EXIT ;  /* 0x000000000000794d */ /* 0x000fea0003800000 */
        .weak           $__internal_5_$__cuda_sm20_div_rn_f64_full
        .type           $__internal_5_$__cuda_sm20_div_rn_f64_full,@function
        .size           $__internal_5_$__cuda_sm20_div_rn_f64_full,(.L_x_333 - $__internal_5_$__cuda_sm20_div_rn_f64_full)
$__internal_5_$__cuda_sm20_div_rn_f64_full:
[----:B------:R-:W-:Y:S01]  /*1a90*/  FSETP.GEU.AND P3, PT, |R15|, 1.469367938527859385e-39, PT ;  /* 0x001000000f00780b */ /* 0x000fe20003f6e200 */
[----:B------:R-:W-:Y:S01]  /*1aa0*/  IMAD.MOV.U32 R0, RZ, RZ, 0x1ca00000 ;  /* 0x1ca00000ff007424 */ /* 0x000fe200078e00ff */
[C---:B------:R-:W-:Y:S01]  /*1ab0*/  FSETP.GEU.AND P0, PT, |R19|.reuse, 1.469367938527859385e-39, PT ;  /* 0x001000001300780b */ /* 0x040fe20003f0e200 */
[----:B------:R-:W-:Y:S01]  /*1ac0*/  BSSY.RECONVERGENT B3, `(.L_x_137) ;  /* 0x0000054000037945 */ /* 0x000fe20003800200 */
[----:B------:R-:W-:Y:S02]  /*1ad0*/  LOP3.LUT R16, R19, 0x800fffff, RZ, 0xc0, !PT ;  /* 0x800fffff13107812 */ /* 0x000fe400078ec0ff */
[----:B------:R-:W-:Y:S02]  /*1ae0*/  LOP3.LUT R2, R15, 0x7ff00000, RZ, 0xc0, !PT ;  /* 0x7ff000000f027812 */ /* 0x000fe400078ec0ff */
[----:B------:R-:W-:Y:S02]  /*1af0*/  LOP3.LUT R17, R16, 0x3ff00000, RZ, 0xfc, !PT ;  /* 0x3ff0000010117812 */ /* 0x000fe400078efcff */
[----:B------:R-:W-:-:S02]  /*1b00*/  MOV R16, R18 ;  /* 0x0000001200107202 */ /* 0x000fc40000000f00 */
[C---:B------:R-:W-:Y:S01]  /*1b10*/  LOP3.LUT R37, R19.reuse, 0x7ff00000, RZ, 0xc0, !PT ;  /* 0x7ff0000013257812 */ /* 0x040fe200078ec0ff */
[----:B------:R-:W-:Y:S01]  /*1b20*/  @!P3 IMAD.MOV.U32 R22, RZ, RZ, RZ ;  /* 0x000000ffff16b224 */ /* 0x000fe200078e00ff */
[----:B------:R-:W-:Y:S01]  /*1b30*/  @!P3 LOP3.LUT R21, R19, 0x7ff00000, RZ, 0xc0, !PT ;  /* 0x7ff000001315b812 */ /* 0x000fe200078ec0ff */
[----:B------:R-:W-:Y:S01]  /*1b40*/  @!P0 DMUL R16, R18, 8.98846567431157953865e+307 ;  /* 0x7fe0000012108828 */ /* 0x000fe20000000000 */
[C---:B------:R-:W-:Y:S02]  /*1b50*/  ISETP.GE.U32.AND P2, PT, R2.reuse, R37, PT ;  /* 0x000000250200720c */ /* 0x040fe40003f46070 */
[----:B------:R-:W-:Y:S02]  /*1b60*/  @!P3 ISETP.GE.U32.AND P4, PT, R2, R21, PT ;  /* 0x000000150200b20c */ /* 0x000fe40003f86070 */
[C---:B------:R-:W-:Y:S01]  /*1b70*/  SEL R21, R0.reuse, 0x63400000, !P2 ;  /* 0x6340000000157807 */ /* 0x040fe20005000000 */
[----:B------:R-:W0:Y:S01]  /*1b80*/  MUFU.RCP64H R25, R17 ;  /* 0x0000001100197308 */ /* 0x000e220000001800 */
[----:B------:R-:W-:-:S02]  /*1b90*/  @!P3 SEL R23, R0, 0x63400000, !P4 ;  /* 0x634000000017b807 */ /* 0x000fc40006000000 */
[--C-:B------:R-:W-:Y:S02]  /*1ba0*/  LOP3.LUT R21, R21, 0x800fffff, R15.reuse, 0xf8, !PT ;  /* 0x800fffff15157812 */ /* 0x100fe400078ef80f */
[----:B------:R-:W-:Y:S02]  /*1bb0*/  @!P3 LOP3.LUT R20, R23, 0x80000000, R15, 0xf8, !PT ;  /* 0x800000001714b812 */ /* 0x000fe400078ef80f */
[----:B------:R-:W-:Y:S02]  /*1bc0*/  MOV R24, 0x1 ;  /* 0x0000000100187802 */ /* 0x000fe40000000f00 */
[----:B------:R-:W-:Y:S02]  /*1bd0*/  @!P3 LOP3.LUT R23, R20, 0x100000, RZ, 0xfc, !PT ;  /* 0x001000001417b812 */ /* 0x000fe400078efcff */
[----:B------:R-:W-:Y:S02]  /*1be0*/  MOV R20, R14 ;  /* 0x0000000e00147202 */ /* 0x000fe40000000f00 */
[----:B------:R-:W-:-:S04]  /*1bf0*/  @!P0 LOP3.LUT R37, R17, 0x7ff00000, RZ, 0xc0, !PT ;  /* 0x7ff0000011258812 */ /* 0x000fc800078ec0ff */
        /* <DEDUP_REMOVED lines=9> */
[----:B------:R-:W-:Y:S01]  /*1c90*/  IMAD.MOV.U32 R22, RZ, RZ, R2 ;  /* 0x000000ffff167224 */ /* 0x000fe200078e0002 */
        /* <DEDUP_REMOVED lines=11> */
[----:B------:R-:W-:Y:S02]  /*1d50*/  IADD3 R0, PT, PT, -R15, R14, RZ ;  /* 0x0000000e0f007210 */ /* 0x000fe40007ffe1ff */
[----:B------:R-:W-:-:S03]  /*1d60*/  MOV R14, RZ ;  /* 0x000000ff000e7202 */ /* 0x000fc60000000f00 */
[----:B------:R-:W-:-:S06]  /*1d70*/  VIADD R15, R0, 0x7fe00000 ;  /* 0x7fe00000000f7836 */ /* 0x000fcc0000000000 */
[----:B------:R-:W-:-:S10]  /*1d80*/  DMUL R24, R26, R14 ;  /* 0x0000000e1a187228 */ /* 0x000fd40000000000 */
[----:B------:R-:W-:-:S13]  /*1d90*/  FSETP.GTU.AND P0, PT, |R25|, 1.469367938527859385e-39, PT ;  /* 0x001000001900780b */ /* 0x000fda0003f0c200 */
[----:B------:R-:W-:Y:S05]  /*1da0*/  @P0 BRA `(.L_x_139) ;  /* 0x0000000000940947 */ /* 0x000fea0003800000 */
[----:B------:R-:W-:-:S06]  /*1db0*/  DFMA R16, R26, -R16, R20 ;  /* 0x800000101a10722b */ /* 0x000fcc0000000014 */
[----:B------:R-:W-:-:S04]  /*1dc0*/  IMAD.MOV.U32 R16, RZ, RZ, RZ ;  /* 0x000000ffff107224 */ /* 0x000fc800078e00ff */
        /* <DEDUP_REMOVED lines=14> */
.L_x_138:
[----:B------:R-:W-:-:S14]  /*1eb0*/  DSETP.NAN.AND P0, PT, R14, R14, PT ;  /* 0x0000000e0e00722a */ /* 0x000fdc0003f08000 */
[----:B------:R-:W-:Y:S05]  /*1ec0*/  @P0 BRA `(.L_x_140) ;  /* 0x0000000000440947 */ /* 0x000fea0003800000 */
[----:B------:R-:W-:-:S14]  /*1ed0*/  DSETP.NAN.AND P0, PT, R18, R18, PT ;  /* 0x000000121200722a */ /* 0x000fdc0003f08000 */
[----:B------:R-:W-:Y:S05]  /*1ee0*/  @P0 BRA `(.L_x_141) ;  /* 0x0000000000300947 */ /* 0x000fea0003800000 */
[----:B------:R-:W-:Y:S01]  /*1ef0*/  ISETP.NE.AND P0, PT, R22, R37, PT ;  /* 0x000000251600720c */ /* 0x000fe20003f05270 */
[----:B------:R-:W-:Y:S01]  /*1f00*/  IMAD.MOV.U32 R25, RZ, RZ, -0x80000 ;  /* 0xfff80000ff197424 */ /* 0x000fe200078e00ff */
[----:B------:R-:W-:-:S11]  /*1f10*/  MOV R24, 0x0 ;  /* 0x0000000000187802 */ /* 0x000fd60000000f00 */
[----:B------:R-:W-:Y:S05]  /*1f20*/  @!P0 BRA `(.L_x_139) ;  /* 0x0000000000348947 */ /* 0x000fea0003800000 */
[----:B------:R-:W-:Y:S02]  /*1f30*/  ISETP.NE.AND P0, PT, R22, 0x7ff00000, PT ;  /* 0x7ff000001600780c */ /* 0x000fe40003f05270 */
[----:B------:R-:W-:Y:S02]  /*1f40*/  LOP3.LUT R25, R15, 0x80000000, R19, 0x48, !PT ;  /* 0x800000000f197812 */ /* 0x000fe400078e4813 */
[----:B------:R-:W-:-:S13]  /*1f50*/  ISETP.EQ.OR P0, PT, R37, RZ, !P0 ;  /* 0x000000ff2500720c */ /* 0x000fda0004702670 */
[----:B------:R-:W-:Y:S02]  /*1f60*/  @P0 LOP3.LUT R0, R25, 0x7ff00000, RZ, 0xfc, !PT ;  /* 0x7ff0000019000812 */ /* 0x000fe400078efcff */
[----:B------:R-:W-:Y:S01]  /*1f70*/  @!P0 MOV R24, RZ ;  /* 0x000000ff00188202 */ /* 0x000fe20000000f00 */
[----:B------:R-:W-:Y:S01]  /*1f80*/  @P0 IMAD.MOV.U32 R24, RZ, RZ, RZ ;  /* 0x000000ffff180224 */ /* 0x000fe200078e00ff */
[----:B------:R-:W-:Y:S01]  /*1f90*/  @P0 MOV R25, R0 ;  /* 0x0000000000190202 */ /* 0x000fe20000000f00 */
[----:B------:R-:W-:Y:S06]  /*1fa0*/  BRA `(.L_x_139) ;  /* 0x0000000000147947 */ /* 0x000fec0003800000 */
.L_x_141:
[----:B------:R-:W-:Y:S01]  /*1fb0*/  LOP3.LUT R25, R19, 0x80000, RZ, 0xfc, !PT ;  /* 0x0008000013197812 */ /* 0x000fe200078efcff */
[----:B------:R-:W-:Y:S01]  /*1fc0*/  IMAD.MOV.U32 R24, RZ, RZ, R18 ;  /* 0x000000ffff187224 */ /* 0x000fe200078e0012 */
[----:B------:R-:W-:Y:S06]  /*1fd0*/  BRA `(.L_x_139) ;  /* 0x0000000000087947 */ /* 0x000fec0003800000 */
.L_x_140:
[----:B------:R-:W-:Y:S02]  /*1fe0*/  LOP3.LUT R25, R15, 0x80000, RZ, 0xfc, !PT ;  /* 0x000800000f197812 */ /* 0x000fe400078efcff */
[----:B------:R-:W-:-:S07]  /*1ff0*/  MOV R24, R14 ;  /* 0x0000000e00187202 */ /* 0x000fce0000000f00 */
.L_x_139:
[----:B------:R-:W-:Y:S05]  /*2000*/  BSYNC.RECONVERGENT B3 ;  /* 0x0000000000037941 */ /* 0x000fea0003800200 */
.L_x_137:
[----:B------:R-:W-:Y:S02]  /*2010*/  HFMA2 R15, -RZ, RZ, 0, 0 ;  /* 0x00000000ff0f7431 */ /* 0x000fe400000001ff */
[----:B------:R-:W-:Y:S01]  /*2020*/  IMAD.MOV.U32 R14, RZ, RZ, R34 ;  /* 0x000000ffff0e7224 */ /* 0x000fe200078e0022 */
[----:B------:R-:W-:Y:S01]  /*2030*/  MOV R17, R25 ;  /* 0x0000001900117202 */ /* 0x000fe20000000f00 */
[----:B------:R-:W-:Y:S02]  /*2040*/  IMAD.MOV.U32 R16, RZ, RZ, R24 ;  /* 0x000000ffff107224 */ /* 0x000fe400078e0018 */
[----:B------:R-:W-:Y:S05]  /*2050*/  RET.REL.NODEC R14 `(_Z17cuda_bell_smoothzPfiiii) ;  /* 0xffffffdc0ee87950 */ /* 0x000fea0003c3ffff */
.L_x_142:
        /* <DEDUP_REMOVED lines=10> */
.L_x_333:


//--------------------- .text._Z19cuda_scale_gradientPfS_S_iiib --------------------------
	.section	.text._Z19cuda_scale_gradientPfS_S_iiib,"ax",@progbits
	.align	128
        .global         _Z19cuda_scale_gradientPfS_S_iiib
        .type           _Z19cuda_scale_gradientPfS_S_iiib,@function
        .size           _Z19cuda_scale_gradientPfS_S_iiib,(.L_x_335 - _Z19cuda_scale_gradientPfS_S_iiib)
        .other          _Z19cuda_scale_gradientPfS_S_iiib,@"STO_CUDA_ENTRY STV_DEFAULT"
_Z19cuda_scale_gradientPfS_S_iiib:
.text._Z19cuda_scale_gradientPfS_S_iiib:
[----:B------:R-:W-:Y:S01]  /*0000*/  LDC R1, c[0x0][0x37c] ;  /* 0x0000df00ff017b82 */ /* 0x000fe20000000800 */
[----:B------:R-:W0:Y:S07]  /*0010*/  LDCU UR9, c[0x0][0x39c] ;  /* 0x00007380ff0977ac */ /* 0x000e2e0008000800 */
[----:B------:R-:W1:Y:S01]  /*0020*/  S2UR UR6, SR_CTAID.X ;  /* 0x00000000000679c3 */ /* 0x000e620000002500 */
[----:B------:R-:W2:Y:S01]  /*0030*/  LDCU UR5, c[0x0][0x360] ;  /* 0x00006c00ff0577ac */ /* 0x000ea20008000800 */
[----:B------:R-:W3:Y:S06]  /*0040*/  LDCU UR8, c[0x0][0x364] ;  /* 0x00006c80ff0877ac */ /* 0x000eec0008000800 */
[----:B------:R-:W4:Y:S01]  /*0050*/  S2UR UR7, SR_CTAID.Y ;  /* 0x00000000000779c3 */ /* 0x000f220000002600 */
[----:B0-----:R-:W-:-:S06]  /*0060*/  UISETP.GE.AND UP0, UPT, UR9, 0x1, UPT ;  /* 0x000000010900788c */ /* 0x001fcc000bf06270 */
[----:B------:R-:W-:-:S13]  /*0070*/  PLOP3.LUT P0, PT, PT, PT, UP0, 0x80, 0x8 ;  /* 0x000000000008781c */ /* 0x000fda0003f0f008 */
[----:B-1234-:R-:W-:Y:S05]  /*0080*/  @!P0 EXIT ;  /* 0x000000000000894d */ /* 0x01efea0003800000 */
[----:B------:R-:W0:Y:S01]  /*0090*/  LDCU.U8 UR4, c[0x0][0x3a4] ;  /* 0x00007480ff0477ac */ /* 0x000e220008000000 */
[----:B------:R-:W1:Y:S01]  /*00a0*/  S2R R2, SR_TID.X ;  /* 0x0000000000027919 */ /* 0x000e620000002100 */
[----:B------:R-:W2:Y:S01]  /*00b0*/  LDCU UR15, c[0x0][0x398] ;  /* 0x00007300ff0f77ac */ /* 0x000ea20008000800 */
[----:B------:R-:W3:Y:S01]  /*00c0*/  S2R R0, SR_TID.Y ;  /* 0x0000000000007919 */ /* 0x000ee20000002200 */
[----:B------:R-:W4:Y:S01]  /*00d0*/  LDCU UR16, c[0x0][0x3a0] ;  /* 0x00007400ff1077ac */ /* 0x000f220008000800 */
[----:B------:R-:W-:Y:S02]  /*00e0*/  UIMAD UR7, UR7, UR8, URZ ;  /* 0x00000008070772a4 */ /* 0x000fe4000f8e02ff */
[----:B------:R-:W-:Y:S01]  /*00f0*/  UIMAD UR6, UR6, UR5, URZ ;  /* 0x00000005060672a4 */ /* 0x000fe2000f8e02ff */
[----:B------:R-:W1:Y:S01]  /*0100*/  LDCU.64 UR12, c[0x0][0x358] ;  /* 0x00006b00ff0c77ac */ /* 0x000e620008000a00 */
[----:B0-----:R-:W-:Y:S02]  /*0110*/  UPRMT UR10, UR4, 0x8880, URZ ;  /* 0x00008880040a7896 */ /* 0x001fe400080000ff */
[----:B--2---:R-:W-:Y:S01]  /*0120*/  UIMAD UR4, UR9, UR15, URZ ;  /* 0x0000000f090472a4 */ /* 0x004fe2000f8e02ff */
[----:B------:R-:W-:Y:S01]  /*0130*/  UMOV UR5, URZ ;  /* 0x000000ff00057c82 */ /* 0x000fe20008000000 */
[----:B------:R-:W-:-:S02]  /*0140*/  UMOV UR14, 0x40000000 ;  /* 0x40000000000e7882 */ /* 0x000fc40000000000 */
[----:B----4-:R-:W-:-:S03]  /*0150*/  UIMAD UR8, UR4, UR16, URZ ;  /* 0x00000010040872a4 */ /* 0x010fc6000f8e02ff */
[----:B------:R-:W-:Y:S02]  /*0160*/  UMOV UR4, UR10 ;  /* 0x0000000a00047c82 */ /* 0x000fe40008000000 */
[----:B------:R-:W-:-:S09]  /*0170*/  UISETP.NE.AND UP0, UPT, UR4, URZ, UPT ;  /* 0x000000ff0400728c */ /* 0x000fd2000bf05270 */
[----:B-1-3--:R-:W-:Y:S05]  /*0180*/  BRA.U UP0, `(.L_x_143) ;  /* 0x0000000d00207547 */ /* 0x00afea000b800000 */
[----:B------:R-:W-:Y:S02]  /*0190*/  UISETP.GE.U32.AND UP0, UPT, UR9, 0x4, UPT ;  /* 0x000000040900788c */ /* 0x000fe4000bf06070 */
[----:B------:R-:W-:Y:S01]  /*01a0*/  ULOP3.LUT UR10, UR9, 0x3, URZ, 0xc0, !UPT ;  /* 0x00000003090a7892 */ /* 0x000fe2000f8ec0ff */
[----:B------:R-:W-:-:S06]  /*01b0*/  UMOV UR4, URZ ;  /* 0x000000ff00047c82 */ /* 0x000fcc0008000000 */
[----:B------:R-:W-:Y:S05]  /*01c0*/  BRA.U !UP0, `(.L_x_144) ;  /* 0x0000000908487547 */ /* 0x000fea000b800000 */
[----:B------:R-:W0:Y:S01]  /*01d0*/  LDC.64 R20, c[0x0][0x388] ;  /* 0x0000e200ff147b82 */ /* 0x000e220000000a00 */
[----:B------:R-:W-:Y:S01]  /*01e0*/  VIADD R4, R0, UR7 ;  /* 0x0000000700047c36 */ /* 0x000fe20008000000 */
[----:B------:R-:W-:Y:S01]  /*01f0*/  IADD3 R31, PT, PT, R2, UR6, RZ ;  /* 0x00000006021f7c10 */ /* 0x000fe2000fffe0ff */
[----:B------:R-:W-:Y:S01]  /*0200*/  IMAD.U32 R3, RZ, RZ, UR15 ;  /* 0x0000000fff037e24 */ /* 0x000fe2000f8e00ff */
[----:B------:R-:W-:Y:S02]  /*0210*/  ULOP3.LUT UR4, UR9, 0x7ffffffc, URZ, 0xc0, !UPT ;  /* 0x7ffffffc09047892 */ /* 0x000fe4000f8ec0ff */
[----:B------:R-:W-:Y:S01]  /*0220*/  IADD3 R6, PT, PT, R4, UR15, RZ ;  /* 0x0000000f04067c10 */ /* 0x000fe2000fffe0ff */
[C-C-:B------:R-:W-:Y:S01]  /*0230*/  IMAD R8, R3.reuse, 0x2, R4.reuse ;  /* 0x0000000203087824 */ /* 0x140fe200078e0204 */
[----:B------:R-:W1:Y:S01]  /*0240*/  LDC.64 R22, c[0x0][0x380] ;  /* 0x0000e000ff167b82 */ /* 0x000e620000000a00 */
[----:B------:R-:W-:Y:S01]  /*0250*/  IMAD R10, R3, 0x3, R4 ;  /* 0x00000003030a7824 */ /* 0x000fe200078e0204 */
[----:B------:R-:W-:-:S02]  /*0260*/  UIMAD UR9, UR15, UR16, URZ ;  /* 0x000000100f0972a4 */ /* 0x000fc4000f8e02ff */
[--C-:B------:R-:W-:Y:S01]  /*0270*/  IMAD R25, R4, UR16, R31.reuse ;  /* 0x0000001004197c24 */ /* 0x100fe2000f8e021f */
[----:B------:R-:W-:Y:S01]  /*0280*/  UIADD3 UR11, UPT, UPT, -UR4, URZ, URZ ;  /* 0x000000ff040b7290 */ /* 0x000fe2000fffe1ff */
[--C-:B------:R-:W-:Y:S02]  /*0290*/  IMAD R27, R8, UR16, R31.reuse ;  /* 0x00000010081b7c24 */ /* 0x100fe4000f8e021f */
[--C-:B------:R-:W-:Y:S02]  /*02a0*/  IMAD R29, R10, UR16, R31.reuse ;  /* 0x000000100a1d7c24 */ /* 0x100fe4000f8e021f */
[----:B------:R-:W-:-:S07]  /*02b0*/  IMAD R31, R6, UR16, R31 ;  /* 0x00000010061f7c24 */ /* 0x000fce000f8e021f */
.L_x_161:
[----:B------:R-:W-:Y:S01]  /*02c0*/  ISETP.GE.AND P0, PT, R25, UR8, PT ;  /* 0x0000000819007c0c */ /* 0x000fe2000bf06270 */
[----:B------:R-:W-:Y:S01]  /*02d0*/  UIADD3 UR11, UPT, UPT, UR11, 0x4, URZ ;  /* 0x000000040b0b7890 */ /* 0x000fe2000fffe0ff */
[----:B------:R-:W-:Y:S03]  /*02e0*/  BSSY.RECONVERGENT B1, `(.L_x_145) ;  /* 0x000001d000017945 */ /* 0x000fe60003800200 */
[----:B------:R-:W-:-:S08]  /*02f0*/  UISETP.NE.AND UP0, UPT, UR11, URZ, UPT ;  /* 0x000000ff0b00728c */ /* 0x000fd0000bf05270 */
[----:B------:R-:W-:Y:S05]  /*0300*/  @P0 BRA `(.L_x_146) ;  /* 0x0000000000680947 */ /* 0x000fea0003800000 */
[----:B0-----:R-:W-:-:S06]  /*0310*/  IMAD.WIDE R4, R25, 0x4, R20 ;  /* 0x0000000419047825 */ /* 0x001fcc00078e0214 */
[----:B------:R-:W2:Y:S01]  /*0320*/  LDG.E R4, desc[UR12][R4.64] ;  /* 0x0000000c04047981 */ /* 0x000ea2000c1e1900 */
[----:B------:R-:W-:Y:S01]  /*0330*/  IMAD.MOV.U32 R6, RZ, RZ, 0x1 ;  /* 0x00000001ff067424 */ /* 0x000fe200078e00ff */
[----:B------:R-:W-:Y:S01]  /*0340*/  BSSY.RECONVERGENT B2, `(.L_x_147) ;  /* 0x0000010000027945 */ /* 0x000fe20003800200 */
[----:B--2---:R-:W0:Y:S08]  /*0350*/  F2F.F64.F32 R12, R4 ;  /* 0x00000004000c7310 */ /* 0x004e300000201800 */
[----:B0-----:R-:W0:Y:S02]  /*0360*/  MUFU.RCP64H R7, R13 ;  /* 0x0000000d00077308 */ /* 0x001e240000001800 */
[----:B0-----:R-:W-:-:S08]  /*0370*/  DFMA R8, -R12, R6, 1 ;  /* 0x3ff000000c08742b */ /* 0x001fd00000000106 */
[----:B------:R-:W-:-:S08]  /*0380*/  DFMA R8, R8, R8, R8 ;  /* 0x000000080808722b */ /* 0x000fd00000000008 */
[----:B------:R-:W-:-:S08]  /*0390*/  DFMA R8, R6, R8, R6 ;  /* 0x000000080608722b */ /* 0x000fd00000000006 */
[----:B------:R-:W-:-:S08]  /*03a0*/  DFMA R6, -R12, R8, 1 ;  /* 0x3ff000000c06742b */ /* 0x000fd00000000108 */
[----:B------:R-:W-:-:S08]  /*03b0*/  DFMA R6, R8, R6, R8 ;  /* 0x000000060806722b */ /* 0x000fd00000000008 */
[----:B------:R-:W-:-:S08]  /*03c0*/  DMUL R8, R6, 2 ;  /* 0x4000000006087828 */ /* 0x000fd00000000000 */
[----:B------:R-:W-:-:S08]  /*03d0*/  DFMA R10, -R12, R8, 2 ;  /* 0x400000000c0a742b */ /* 0x000fd00000000108 */
[----:B------:R-:W-:-:S10]  /*03e0*/  DFMA R8, R6, R10, R8 ;  /* 0x0000000a0608722b */ /* 0x000fd40000000008 */
[----:B------:R-:W-:-:S05]  /*03f0*/  FFMA R3, RZ, R13, R9 ;  /* 0x0000000dff037223 */ /* 0x000fca0000000009 */
[----:B------:R-:W-:-:S13]  /*0400*/  FSETP.GT.AND P0, PT, |R3|, 1.469367938527859385e-39, PT ;  /* 0x001000000300780b */ /* 0x000fda0003f04200 */
[----:B------:R-:W-:Y:S05]  /*0410*/  @P0 BRA `(.L_x_148) ;  /* 0x0000000000080947 */ /* 0x000fea0003800000 */
[----:B------:R-:W-:-:S07]  /*0420*/  MOV R4, 0x440 ;  /* 0x0000044000047802 */ /* 0x000fce0000000f00 */
[----:B-1----:R-:W-:Y:S05]  /*0430*/  CALL.REL.NOINC `($__internal_6_$__cuda_sm20_div_rn_f64_full) ;  /* 0x0000001c00507944 */ /* 0x002fea0003c00000 */
.L_x_148:
[----:B------:R-:W-:Y:S05]  /*0440*/  BSYNC.RECONVERGENT B2 ;  /* 0x0000000000027941 */ /* 0x000fea0003800200 */
.L_x_147:
[----:B-1----:R-:W-:-:S05]  /*0450*/  IMAD.WIDE R4, R25, 0x4, R22 ;  /* 0x0000000419047825 */ /* 0x002fca00078e0216 */
[----:B------:R-:W2:Y:S02]  /*0460*/  LDG.E R3, desc[UR12][R4.64] ;  /* 0x0000000c04037981 */ /* 0x000ea4000c1e1900 */
[----:B--2---:R-:W0:Y:S02]  /*0470*/  F2F.F64.F32 R6, R3 ;  /* 0x0000000300067310 */ /* 0x004e240000201800 */
[----:B0-----:R-:W-:-:S10]  /*0480*/  DMUL R6, R6, R8 ;  /* 0x0000000806067228 */ /* 0x001fd40000000000 */
[----:B------:R-:W0:Y:S02]  /*0490*/  F2F.F32.F64 R7, R6 ;  /* 0x0000000600077310 */ /* 0x000e240000301000 */
[----:B0-----:R2:W-:Y:S02]  /*04a0*/  STG.E desc[UR12][R4.64], R7 ;  /* 0x0000000704007986 */ /* 0x0015e4000c10190c */
.L_x_146:
[----:B------:R-:W-:Y:S05]  /*04b0*/  BSYNC.RECONVERGENT B1 ;  /* 0x0000000000017941 */ /* 0x000fea0003800200 */
.L_x_145:
[----:B------:R-:W-:Y:S01]  /*04c0*/  ISETP.GE.AND P0, PT, R31, UR8, PT ;  /* 0x000000081f007c0c */ /* 0x000fe2000bf06270 */
[----:B------:R-:W-:-:S12]  /*04d0*/  BSSY.RECONVERGENT B1, `(.L_x_149) ;  /* 0x000001c000017945 */ /* 0x000fd80003800200 */
[----:B------:R-:W-:Y:S05]  /*04e0*/  @P0 BRA `(.L_x_150) ;  /* 0x0000000000680947 */ /* 0x000fea0003800000 */
[----:B0-2---:R-:W-:-:S06]  /*04f0*/  IMAD.WIDE R4, R31, 0x4, R20 ;  /* 0x000000041f047825 */ /* 0x005fcc00078e0214 */
[----:B------:R-:W2:Y:S01]  /*0500*/  LDG.E R4, desc[UR12][R4.64] ;  /* 0x0000000c04047981 */ /* 0x000ea2000c1e1900 */
[----:B------:R-:W-:Y:S01]  /*0510*/  MOV R6, 0x1 ;  /* 0x0000000100067802 */ /* 0x000fe20000000f00 */
        /* <DEDUP_REMOVED lines=16> */
.L_x_152:
[----:B------:R-:W-:Y:S05]  /*0620*/  BSYNC.RECONVERGENT B2 ;  /* 0x0000000000027941 */ /* 0x000fea0003800200 */
.L_x_151:
[----:B-1----:R-:W-:-:S05]  /*0630*/  IMAD.WIDE R4, R31, 0x4, R22 ;  /* 0x000000041f047825 */ /* 0x002fca00078e0216 */
[----:B------:R-:W2:Y:S02]  /*0640*/  LDG.E R3, desc[UR12][R4.64] ;  /* 0x0000000c04037981 */ /* 0x000ea4000c1e1900 */
[----:B--2---:R-:W0:Y:S02]  /*0650*/  F2F.F64.F32 R6, R3 ;  /* 0x0000000300067310 */ /* 0x004e240000201800 */
[----:B0-----:R-:W-:-:S10]  /*0660*/  DMUL R6, R6, R8 ;  /* 0x0000000806067228 */ /* 0x001fd40000000000 */
[----:B------:R-:W0:Y:S02]  /*0670*/  F2F.F32.F64 R7, R6 ;  /* 0x0000000600077310 */ /* 0x000e240000301000 */
[----:B0-----:R3:W-:Y:S02]  /*0680*/  STG.E desc[UR12][R4.64], R7 ;  /* 0x0000000704007986 */ /* 0x0017e4000c10190c */
.L_x_150:
[----:B------:R-:W-:Y:S05]  /*0690*/  BSYNC.RECONVERGENT B1 ;  /* 0x0000000000017941 */ /* 0x000fea0003800200 */
.L_x_149:
[----:B------:R-:W-:Y:S01]  /*06a0*/  ISETP.GE.AND P0, PT, R27, UR8, PT ;  /* 0x000000081b007c0c */ /* 0x000fe2000bf06270 */
[----:B------:R-:W-:-:S12]  /*06b0*/  BSSY.RECONVERGENT B1, `(.L_x_153) ;  /* 0x000001c000017945 */ /* 0x000fd80003800200 */
[----:B------:R-:W-:Y:S05]  /*06c0*/  @P0 BRA `(.L_x_154) ;  /* 0x0000000000680947 */ /* 0x000fea0003800000 */
[----:B0-23--:R-:W-:-:S06]  /*06d0*/  IMAD.WIDE R4, R27, 0x4, R20 ;  /* 0x000000041b047825 */ /* 0x00dfcc00078e0214 */
        /* <DEDUP_REMOVED lines=18> */
.L_x_156:
[----:B------:R-:W-:Y:S05]  /*0800*/  BSYNC.RECONVERGENT B2 ;  /* 0x0000000000027941 */ /* 0x000fea0003800200 */
.L_x_155:
[----:B-1----:R-:W-:-:S05]  /*0810*/  IMAD.WIDE R4, R27, 0x4, R22 ;  /* 0x000000041b047825 */ /* 0x002fca00078e0216 */
[----:B------:R-:W2:Y:S02]  /*0820*/  LDG.E R3, desc[UR12][R4.64] ;  /* 0x0000000c04037981 */ /* 0x000ea4000c1e1900 */
[----:B--2---:R-:W0:Y:S02]  /*0830*/  F2F.F64.F32 R6, R3 ;  /* 0x0000000300067310 */ /* 0x004e240000201800 */
[----:B0-----:R-:W-:-:S10]  /*0840*/  DMUL R6, R6, R8 ;  /* 0x0000000806067228 */ /* 0x001fd40000000000 */
[----:B------:R-:W0:Y:S02]  /*0850*/  F2F.F32.F64 R7, R6 ;  /* 0x0000000600077310 */ /* 0x000e240000301000 */
[----:B0-----:R4:W-:Y:S02]  /*0860*/  STG.E desc[UR12][R4.64], R7 ;  /* 0x0000000704007986 */ /* 0x0019e4000c10190c */
.L_x_154:
[----:B------:R-:W-:Y:S05]  /*0870*/  BSYNC.RECONVERGENT B1 ;  /* 0x0000000000017941 */ /* 0x000fea0003800200 */
.L_x_153:
[----:B------:R-:W-:Y:S01]  /*0880*/  ISETP.GE.AND P0, PT, R29, UR8, PT ;  /* 0x000000081d007c0c */ /* 0x000fe2000bf06270 */
[----:B------:R-:W-:-:S12]  /*0890*/  BSSY.RECONVERGENT B1, `(.L_x_157) ;  /* 0x000001c000017945 */ /* 0x000fd80003800200 */
[----:B------:R-:W-:Y:S05]  /*08a0*/  @P0 BRA `(.L_x_158) ;  /* 0x0000000000680947 */ /* 0x000fea0003800000 */
[----:B0-234-:R-:W-:-:S06]  /*08b0*/  IMAD.WIDE R4, R29, 0x4, R20 ;  /* 0x000000041d047825 */ /* 0x01dfcc00078e0214 */
        /* <DEDUP_REMOVED lines=18> */
.L_x_160:
[----:B------:R-:W-:Y:S05]  /*09e0*/  BSYNC.RECONVERGENT B2 ;  /* 0x0000000000027941 */ /* 0x000fea0003800200 */
.L_x_159:
[----:B-1----:R-:W-:-:S05]  /*09f0*/  IMAD.WIDE R4, R29, 0x4, R22 ;  /* 0x000000041d047825 */ /* 0x002fca00078e0216 */
[----:B------:R-:W2:Y:S02]  /*0a00*/  LDG.E R3, desc[UR12][R4.64] ;  /* 0x0000000c04037981 */ /* 0x000ea4000c1e1900 */
[----:B--2---:R-:W0:Y:S02]  /*0a10*/  F2F.F64.F32 R6, R3 ;  /* 0x0000000300067310 */ /* 0x004e240000201800 */
[----:B0-----:R-:W-:-:S10]  /*0a20*/  DMUL R6, R6, R8 ;  /* 0x0000000806067228 */ /* 0x001fd40000000000 */
[----:B------:R-:W0:Y:S02]  /*0a30*/  F2F.F32.F64 R7, R6 ;  /* 0x0000000600077310 */ /* 0x000e240000301000 */
[----:B0-----:R0:W-:Y:S02]  /*0a40*/  STG.E desc[UR12][R4.64], R7 ;  /* 0x0000000704007986 */ /* 0x0011e4000c10190c */
.L_x_158:
[----:B------:R-:W-:Y:S05]  /*0a50*/  BSYNC.RECONVERGENT B1 ;  /* 0x0000000000017941 */ /* 0x000fea0003800200 */
.L_x_157:
[----:B0-234-:R-:W-:Y:S01]  /*0a60*/  IMAD.U32 R4, RZ, RZ, UR9 ;  /* 0x00000009ff047e24 */ /* 0x01dfe2000f8e00ff */
[----:B------:R-:W-:Y:S01]  /*0a70*/  MOV R6, UR9 ;  /* 0x0000000900067c02 */ /* 0x000fe20008000f00 */
[----:B------:R-:W-:Y:S01]  /*0a80*/  IMAD.U32 R8, RZ, RZ, UR9 ;  /* 0x00000009ff087e24 */ /* 0x000fe2000f8e00ff */
[----:B------:R-:W-:Y:S01]  /*0a90*/  MOV R10, UR9 ;  /* 0x00000009000a7c02 */ /* 0x000fe20008000f00 */
[----:B------:R-:W-:Y:S01]  /*0aa0*/  IMAD R31, R4, 0x4, R31 ;  /* 0x00000004041f7824 */ /* 0x000fe200078e021f */
[----:B------:R-:W-:Y:S01]  /*0ab0*/  LEA R27, R6, R27, 0x2 ;  /* 0x0000001b061b7211 */ /* 0x000fe200078e10ff */
[----:B------:R-:W-:Y:S01]  /*0ac0*/  IMAD R29, R8, 0x4, R29 ;  /* 0x00000004081d7824 */ /* 0x000fe200078e021d */
[----:B------:R-:W-:Y:S01]  /*0ad0*/  LEA R25, R10, R25, 0x2 ;  /* 0x000000190a197211 */ /* 0x000fe200078e10ff */
[----:B------:R-:W-:Y:S06]  /*0ae0*/  BRA.U UP0, `(.L_x_161) ;  /* 0xfffffff500f47547 */ /* 0x000fec000b83ffff */
.L_x_144:
[----:B------:R-:W-:-:S13]  /*0af0*/  ISETP.NE.AND P0, PT, RZ, UR10, PT ;  /* 0x0000000aff007c0c */ /* 0x000fda000bf05270 */
[----:B------:R-:W-:Y:S05]  /*0b00*/  @!P0 EXIT ;  /* 0x000000000000894d */ /* 0x000fea0003800000 */
[----:B------:R-:W0:Y:S01]  /*0b10*/  LDCU UR9, c[0x0][0x398] ;  /* 0x00007300ff0977ac */ /* 0x000e220008000800 */
[----:B------:R-:W2:Y:S01]  /*0b20*/  LDC R20, c[0x0][0x398] ;  /* 0x0000e600ff147b82 */ /* 0x000ea20000000800 */
[----:B------:R-:W-:Y:S01]  /*0b30*/  VIADD R21, R0, UR7 ;  /* 0x0000000700157c36 */ /* 0x000fe20008000000 */
[----:B------:R-:W3:Y:S01]  /*0b40*/  LDCU UR11, c[0x0][0x3a0] ;  /* 0x00007400ff0b77ac */ /* 0x000ee20008000800 */
[----:B------:R-:W-:Y:S01]  /*0b50*/  VIADD R2, R2, UR6 ;  /* 0x0000000602027c36 */ /* 0x000fe20008000000 */
[----:B------:R-:W4:Y:S04]  /*0b60*/  LDCU UR15, c[0x0][0x3a0] ;  /* 0x00007400ff0f77ac */ /* 0x000f280008000800 */
[----:B------:R-:W2:Y:S08]  /*0b70*/  LDC.64 R24, c[0x0][0x388] ;  /* 0x0000e200ff187b82 */ /* 0x000eb00000000a00 */
[----:B-1----:R-:W1:Y:S01]  /*0b80*/  LDC.64 R22, c[0x0][0x380] ;  /* 0x0000e000ff167b82 */ /* 0x002e620000000a00 */
[----:B0-----:R-:W-:Y:S01]  /*0b90*/  MOV R0, UR9 ;  /* 0x0000000900007c02 */ /* 0x001fe20008000f00 */
[----:B------:R-:W-:-:S04]  /*0ba0*/  UIADD3 UR9, UPT, UPT, -UR10, URZ, URZ ;  /* 0x000000ff0a097290 */ /* 0x000fc8000fffe1ff */
[----:B------:R-:W-:-:S04]  /*0bb0*/  IMAD R21, R0, UR4, R21 ;  /* 0x0000000400157c24 */ /* 0x000fc8000f8e0215 */
[----:B---34-:R-:W-:-:S07]  /*0bc0*/  IMAD R21, R21, UR11, R2 ;  /* 0x0000000b15157c24 */ /* 0x018fce000f8e0202 */
.L_x_166:
[----:B------:R-:W-:Y:S01]  /*0bd0*/  ISETP.GE.AND P0, PT, R21, UR8, PT ;  /* 0x0000000815007c0c */ /* 0x000fe2000bf06270 */
[----:B------:R-:W-:-:S12]  /*0be0*/  BSSY.RECONVERGENT B1, `(.L_x_162) ;  /* 0x000001c000017945 */ /* 0x000fd80003800200 */
[----:B0-----:R-:W-:Y:S05]  /*0bf0*/  @P0 BRA `(.L_x_163) ;  /* 0x0000000000680947 */ /* 0x001fea0003800000 */
[----:B--2---:R-:W-:-:S06]  /*0c00*/  IMAD.WIDE R2, R21, 0x4, R24 ;  /* 0x0000000415027825 */ /* 0x004fcc00078e0218 */
        /* <DEDUP_REMOVED lines=18> */
.L_x_165:
[----:B------:R-:W-:Y:S05]  /*0d30*/  BSYNC.RECONVERGENT B2 ;  /* 0x0000000000027941 */ /* 0x000fea0003800200 */
.L_x_164:
[----:B-1----:R-:W-:-:S05]  /*0d40*/  IMAD.WIDE R2, R21, 0x4, R22 ;  /* 0x0000000415027825 */ /* 0x002fca00078e0216 */
[----:B------:R-:W2:Y:S02]  /*0d50*/  LDG.E R0, desc[UR12][R2.64] ;  /* 0x0000000c02007981 */ /* 0x000ea4000c1e1900 */
[----:B--2---:R-:W0:Y:S02]  /*0d60*/  F2F.F64.F32 R4, R0 ;  /* 0x0000000000047310 */ /* 0x004e240000201800 */
[----:B0-----:R-:W-:-:S10]  /*0d70*/  DMUL R4, R4, R8 ;  /* 0x0000000804047228 */ /* 0x001fd40000000000 */
[----:B------:R-:W0:Y:S02]  /*0d80*/  F2F.F32.F64 R5, R4 ;  /* 0x0000000400057310 */ /* 0x000e240000301000 */
[----:B0-----:R0:W-:Y:S02]  /*0d90*/  STG.E desc[UR12][R2.64], R5 ;  /* 0x0000000502007986 */ /* 0x0011e4000c10190c */
.L_x_163:
[----:B------:R-:W-:Y:S05]  /*0da0*/  BSYNC.RECONVERGENT B1 ;  /* 0x0000000000017941 */ /* 0x000fea0003800200 */
.L_x_162:
[----:B------:R-:W-:Y:S01]  /*0db0*/  UIADD3 UR4, UPT, UPT, UR9, 0x1, URZ ;  /* 0x0000000109047890 */ /* 0x000fe2000fffe0ff */
[----:B--2---:R-:W-:-:S05]  /*0dc0*/  IMAD R21, R20, UR15, R21 ;  /* 0x0000000f14157c24 */ /* 0x004fca000f8e0215 */
[----:B------:R-:W-:-:S13]  /*0dd0*/  ISETP.NE.AND P0, PT, RZ, UR4, PT ;  /* 0x00000004ff007c0c */ /* 0x000fda000bf05270 */
[----:B------:R-:W-:Y:S05]  /*0de0*/  @!P0 EXIT ;  /* 0x000000000000894d */ /* 0x000fea0003800000 */
[----:B------:R-:W-:Y:S01]  /*0df0*/  UMOV UR9, UR4 ;  /* 0x0000000400097c82 */ /* 0x000fe20008000000 */
[----:B------:R-:W-:Y:S05]  /*0e00*/  BRA `(.L_x_166) ;  /* 0xfffffffc00707947 */ /* 0x000fea000383ffff */
.L_x_143:
[----:B------:R-:W-:Y:S02]  /*0e10*/  UISETP.GE.U32.AND UP0, UPT, UR9, 0x4, UPT ;  /* 0x000000040900788c */ /* 0x000fe4000bf06070 */
[----:B------:R-:W-:Y:S01]  /*0e20*/  ULOP3.LUT UR17, UR9, 0x3, URZ, 0xc0, !UPT ;  /* 0x0000000309117892 */ /* 0x000fe2000f8ec0ff */
[----:B------:R-:W-:-:S06]  /*0e30*/  UMOV UR4, URZ ;  /* 0x000000ff00047c82 */ /* 0x000fcc0008000000 */
[----:B------:R-:W-:Y:S05]  /*0e40*/  BRA.U !UP0, `(.L_x_167) ;  /* 0x0000000d08ac7547 */ /* 0x000fea000b800000 */
[----:B------:R-:W0:Y:S01]  /*0e50*/  LDC.64 R24, c[0x0][0x388] ;  /* 0x0000e200ff187b82 */ /* 0x000e220000000a00 */
[----:B------:R-:W-:Y:S01]  /*0e60*/  VIADD R4, R0, UR7 ;  /* 0x0000000700047c36 */ /* 0x000fe20008000000 */
[----:B------:R-:W-:Y:S01]  /*0e70*/  MOV R3, UR15 ;  /* 0x0000000f00037c02 */ /* 0x000fe20008000f00 */
[----:B------:R-:W-:Y:S01]  /*0e80*/  VIADD R33, R2, UR6 ;  /* 0x0000000602217c36 */ /* 0x000fe20008000000 */
[----:B------:R-:W-:Y:S01]  /*0e90*/  ULOP3.LUT UR4, UR9, 0x7ffffffc, URZ, 0xc0, !UPT ;  /* 0x7ffffffc09047892 */ /* 0x000fe2000f8ec0ff */
[C---:B------:R-:W-:Y:S01]  /*0ea0*/  VIADD R6, R4.reuse, UR15 ;  /* 0x0000000f04067c36 */ /* 0x040fe20008000000 */
[C---:B------:R-:W-:Y:S01]  /*0eb0*/  LEA R8, R3.reuse, R4, 0x1 ;  /* 0x0000000403087211 */ /* 0x040fe200078e08ff */
[----:B------:R-:W-:Y:S01]  /*0ec0*/  IMAD R10, R3, 0x3, R4 ;  /* 0x00000003030a7824 */ /* 0x000fe200078e0204 */
[----:B------:R-:W1:Y:S01]  /*0ed0*/  LDC.64 R22, c[0x0][0x380] ;  /* 0x0000e000ff167b82 */ /* 0x000e620000000a00 */
[----:B------:R-:W-:Y:S01]  /*0ee0*/  IMAD R27, R4, UR16, R33 ;  /* 0x00000010041b7c24 */ /* 0x000fe2000f8e0221 */
[----:B------:R-:W-:-:S02]  /*0ef0*/  UIMAD UR18, UR15, UR16, URZ ;  /* 0x000000100f1272a4 */ /* 0x000fc4000f8e02ff */
[--C-:B------:R-:W-:Y:S01]  /*0f00*/  IMAD R29, R8, UR16, R33.reuse ;  /* 0x00000010081d7c24 */ /* 0x100fe2000f8e0221 */
[----:B------:R-:W-:Y:S01]  /*0f10*/  UIADD3 UR9, UPT, UPT, -UR4, URZ, URZ ;  /* 0x000000ff04097290 */ /* 0x000fe2000fffe1ff */
[--C-:B------:R-:W-:Y:S02]  /*0f20*/  IMAD R31, R10, UR16, R33.reuse ;  /* 0x000000100a1f7c24 */ /* 0x100fe4000f8e0221 */
[----:B------:R-:W-:Y:S01]  /*0f30*/  IMAD R33, R6, UR16, R33 ;  /* 0x0000001006217c24 */ /* 0x000fe2000f8e0221 */
[----:B------:R-:W2:Y:S08]  /*0f40*/  LDC.64 R20, c[0x0][0x390] ;  /* 0x0000e400ff147b82 */ /* 0x000eb00000000a00 */
.L_x_196:
[----:B------:R-:W-:Y:S01]  /*0f50*/  ISETP.GE.AND P0, PT, R27, UR8, PT ;  /* 0x000000081b007c0c */ /* 0x000fe2000bf06270 */
[----:B------:R-:W-:Y:S01]  /*0f60*/  UIADD3 UR9, UPT, UPT, UR9, 0x4, URZ ;  /* 0x0000000409097890 */ /* 0x000fe2000fffe0ff */
[----:B------:R-:W-:Y:S03]  /*0f70*/  BSSY.RECONVERGENT B1, `(.L_x_168) ;  /* 0x0000033000017945 */ /* 0x000fe60003800200 */
[----:B------:R-:W-:-:S08]  /*0f80*/  UISETP.NE.AND UP0, UPT, UR9, URZ, UPT ;  /* 0x000000ff0900728c */ /* 0x000fd0000bf05270 */
[----:B------:R-:W-:Y:S05]  /*0f90*/  @P0 BRA `(.L_x_169) ;  /* 0x0000000000c00947 */ /* 0x000fea0003800000 */
[----:B--2---:R-:W-:-:S06]  /*0fa0*/  IMAD.WIDE R4, R27, 0x4, R20 ;  /* 0x000000041b047825 */ /* 0x004fcc00078e0214 */
[----:B------:R-:W2:Y:S01]  /*0fb0*/  LDG.E R4, desc[UR12][R4.64] ;  /* 0x0000000c04047981 */ /* 0x000ea2000c1e1900 */
[----:B0-----:R-:W-:-:S06]  /*0fc0*/  IMAD.WIDE R6, R27, 0x4, R24 ;  /* 0x000000041b067825 */ /* 0x001fcc00078e0218 */
[----:B------:R0:W5:Y:S01]  /*0fd0*/  LDG.E R6, desc[UR12][R6.64] ;  /* 0x0000000c06067981 */ /* 0x000162000c1e1900 */
[----:B------:R-:W-:Y:S01]  /*0fe0*/  UMOV UR10, 0xe826d695 ;  /* 0xe826d695000a7882 */ /* 0x000fe20000000000 */
[----:B------:R-:W-:Y:S01]  /*0ff0*/  UMOV UR11, 0x3e112e0b ;  /* 0x3e112e0b000b7882 */ /* 0x000fe20000000000 */
[----:B------:R-:W-:Y:S01]  /*1000*/  BSSY.RECONVERGENT B0, `(.L_x_170) ;  /* 0x0000010000007945 */ /* 0x000fe20003800200 */
[----:B--2---:R-:W2:Y:S02]  /*1010*/  F2F.F64.F32 R8, R4 ;  /* 0x0000000400087310 */ /* 0x004ea40000201800 */
[----:B--2---:R-:W-:-:S10]  /*1020*/  DADD R8, R8, UR10 ;  /* 0x0000000a08087e29 */ /* 0x004fd40008000000 */
[----:B------:R-:W2:Y:S02]  /*1030*/  F2F.F32.F64 R8, R8 ;  /* 0x0000000800087310 */ /* 0x000ea40000301000 */
[----:B--2---:R-:W-:-:S06]  /*1040*/  IADD3 R3, PT, PT, R8, -0xd000000, RZ ;  /* 0xf300000008037810 */ /* 0x004fcc0007ffe0ff */
[----:B------:R0:W2:Y:S01]  /*1050*/  MUFU.RSQ R11, R8 ;  /* 0x00000008000b7308 */ /* 0x0000a20000001400 */
[----:B------:R-:W-:-:S13]  /*1060*/  ISETP.GT.U32.AND P0, PT, R3, 0x727fffff, PT ;  /* 0x727fffff0300780c */ /* 0x000fda0003f04070 */
[----:B0-----:R-:W-:Y:S05]  /*1070*/  @!P0 BRA `(.L_x_171) ;  /* 0x0000000000108947 */ /* 0x001fea0003800000 */
[----:B------:R-:W-:Y:S01]  /*1080*/  IMAD.MOV.U32 R3, RZ, RZ, R8 ;  /* 0x000000ffff037224 */ /* 0x000fe200078e0008 */
[----:B------:R-:W-:-:S07]  /*1090*/  MOV R10, 0x10b0 ;  /* 0x000010b0000a7802 */ /* 0x000fce0000000f00 */
[----:B-12--5:R-:W-:Y:S05]  /*10a0*/  CALL.REL.NOINC `($__internal_7_$__cuda_sm20_sqrt_rn_f32_slowpath) ;  /* 0x0000001400a87944 */ /* 0x026fea0003c00000 */
[----:B------:R-:W-:Y:S05]  /*10b0*/  BRA `(.L_x_172) ;  /* 0x0000000000107947 */ /* 0x000fea0003800000 */
.L_x_171:
[----:B--2---:R-:W-:Y:S01]  /*10c0*/  FMUL.FTZ R3, R8, R11 ;  /* 0x0000000b08037220 */ /* 0x004fe20000410000 */
[----:B------:R-:W-:-:S03]  /*10d0*/  FMUL.FTZ R5, R11, 0.5 ;  /* 0x3f0000000b057820 */ /* 0x000fc60000410000 */
[----:B------:R-:W-:-:S04]  /*10e0*/  FFMA R4, -R3, R3, R8 ;  /* 0x0000000303047223 */ /* 0x000fc80000000108 */
[----:B------:R-:W-:-:S07]  /*10f0*/  FFMA R3, R4, R5, R3 ;  /* 0x0000000504037223 */ /* 0x000fce0000000003 */
.L_x_172:
[----:B------:R-:W-:Y:S05]  /*1100*/  BSYNC.RECONVERGENT B0 ;  /* 0x0000000000007941 */ /* 0x000fea0003800200 */
.L_x_170:
[----:B-----5:R-:W-:Y:S01]  /*1110*/  FMUL R3, R6, R3 ;  /* 0x0000000306037220 */ /* 0x020fe20000400000 */
[----:B------:R-:W-:Y:S01]  /*1120*/  MOV R4, 0x1 ;  /* 0x0000000100047802 */ /* 0x000fe20000000f00 */
[----:B------:R-:W-:Y:S02]  /*1130*/  BSSY.RECONVERGENT B2, `(.L_x_173) ;  /* 0x0000010000027945 */ /* 0x000fe40003800200 */
[----:B------:R-:W0:Y:S08]  /*1140*/  F2F.F64.F32 R12, R3 ;  /* 0x00000003000c7310 */ /* 0x000e300000201800 */
        /* <DEDUP_REMOVED lines=14> */
.L_x_174:
[----:B------:R-:W-:Y:S05]  /*1230*/  BSYNC.RECONVERGENT B2 ;  /* 0x0000000000027941 */ /* 0x000fea0003800200 */
.L_x_173:
[----:B-1----:R-:W-:-:S05]  /*1240*/  IMAD.WIDE R4, R27, 0x4, R22 ;  /* 0x000000041b047825 */ /* 0x002fca00078e0216 */
[----:B------:R-:W2:Y:S02]  /*1250*/  LDG.E R3, desc[UR12][R4.64] ;  /* 0x0000000c04037981 */ /* 0x000ea4000c1e1900 */
[----:B--2---:R-:W0:Y:S02]  /*1260*/  F2F.F64.F32 R6, R3 ;  /* 0x0000000300067310 */ /* 0x004e240000201800 */
[----:B0-----:R-:W-:-:S10]  /*1270*/  DMUL R6, R6, R8 ;  /* 0x0000000806067228 */ /* 0x001fd40000000000 */
[----:B------:R-:W0:Y:S02]  /*1280*/  F2F.F32.F64 R7, R6 ;  /* 0x0000000600077310 */ /* 0x000e240000301000 */
[----:B0-----:R3:W-:Y:S02]  /*1290*/  STG.E desc[UR12][R4.64], R7 ;  /* 0x0000000704007986 */ /* 0x0017e4000c10190c */
.L_x_169:
[----:B------:R-:W-:Y:S05]  /*12a0*/  BSYNC.RECONVERGENT B1 ;  /* 0x0000000000017941 */ /* 0x000fea0003800200 */
.L_x_168:
[----:B------:R-:W-:Y:S01]  /*12b0*/  ISETP.GE.AND P0, PT, R33, UR8, PT ;  /* 0x0000000821007c0c */ /* 0x000fe2000bf06270 */
[----:B------:R-:W-:-:S12]  /*12c0*/  BSSY.RECONVERGENT B1, `(.L_x_175) ;  /* 0x0000032000017945 */ /* 0x000fd80003800200 */
[----:B------:R-:W-:Y:S05]  /*12d0*/  @P0 BRA `(.L_x_176) ;  /* 0x0000000000c00947 */ /* 0x000fea0003800000 */
[----:B--23--:R-:W-:-:S06]  /*12e0*/  IMAD.WIDE R4, R33, 0x4, R20 ;  /* 0x0000000421047825 */ /* 0x00cfcc00078e0214 */
        /* <DEDUP_REMOVED lines=9> */
[----:B--2---:R-:W-:-:S06]  /*1380*/  VIADD R3, R8, 0xf3000000 ;  /* 0xf300000008037836 */ /* 0x004fcc0000000000 */
[----:B------:R0:W2:Y:S01]  /*1390*/  MUFU.RSQ R11, R8 ;  /* 0x00000008000b7308 */ /* 0x0000a20000001400 */
[----:B------:R-:W-:-:S13]  /*13a0*/  ISETP.GT.U32.AND P0, PT, R3, 0x727fffff, PT ;  /* 0x727fffff0300780c */ /* 0x000fda0003f04070 */
[----:B0-----:R-:W-:Y:S05]  /*13b0*/  @!P0 BRA `(.L_x_178) ;  /* 0x0000000000108947 */ /* 0x001fea0003800000 */
[----:B------:R-:W-:Y:S02]  /*13c0*/  MOV R3, R8 ;  /* 0x0000000800037202 */ /* 0x000fe40000000f00 */
[----:B------:R-:W-:-:S07]  /*13d0*/  MOV R10, 0x13f0 ;  /* 0x000013f0000a7802 */ /* 0x000fce0000000f00 */
[----:B-12--5:R-:W-:Y:S05]  /*13e0*/  CALL.REL.NOINC `($__internal_7_$__cuda_sm20_sqrt_rn_f32_slowpath) ;  /* 0x0000001000d87944 */ /* 0x026fea0003c00000 */
[----:B------:R-:W-:Y:S05]  /*13f0*/  BRA `(.L_x_179) ;  /* 0x0000000000107947 */ /* 0x000fea0003800000 */
.L_x_178:
[----:B--2---:R-:W-:Y:S01]  /*1400*/  FMUL.FTZ R3, R8, R11 ;  /* 0x0000000b08037220 */ /* 0x004fe20000410000 */
[----:B------:R-:W-:-:S03]  /*1410*/  FMUL.FTZ R5, R11, 0.5 ;  /* 0x3f0000000b057820 */ /* 0x000fc60000410000 */
[----:B------:R-:W-:-:S04]  /*1420*/  FFMA R4, -R3, R3, R8 ;  /* 0x0000000303047223 */ /* 0x000fc80000000108 */
[----:B------:R-:W-:-:S07]  /*1430*/  FFMA R3, R4, R5, R3 ;  /* 0x0000000504037223 */ /* 0x000fce0000000003 */
.L_x_179:
[----:B------:R-:W-:Y:S05]  /*1440*/  BSYNC.RECONVERGENT B0 ;  /* 0x0000000000007941 */ /* 0x000fea0003800200 */
.L_x_177:
[----:B-----5:R-:W-:Y:S01]  /*1450*/  FMUL R3, R6, R3 ;  /* 0x0000000306037220 */ /* 0x020fe20000400000 */
[----:B------:R-:W-:Y:S01]  /*1460*/  IMAD.MOV.U32 R4, RZ, RZ, 0x1 ;  /* 0x00000001ff047424 */ /* 0x000fe200078e00ff */
        /* <DEDUP_REMOVED lines=16> */
.L_x_181:
[----:B------:R-:W-:Y:S05]  /*1570*/  BSYNC.RECONVERGENT B2 ;  /* 0x0000000000027941 */ /* 0x000fea0003800200 */
.L_x_180:
[----:B-1----:R-:W-:-:S05]  /*1580*/  IMAD.WIDE R4, R33, 0x4, R22 ;  /* 0x0000000421047825 */ /* 0x002fca00078e0216 */
[----:B------:R-:W2:Y:S02]  /*1590*/  LDG.E R3, desc[UR12][R4.64] ;  /* 0x0000000c04037981 */ /* 0x000ea4000c1e1900 */
[----:B--2---:R-:W0:Y:S02]  /*15a0*/  F2F.F64.F32 R6, R3 ;  /* 0x0000000300067310 */ /* 0x004e240000201800 */
[----:B0-----:R-:W-:-:S10]  /*15b0*/  DMUL R6, R6, R8 ;  /* 0x0000000806067228 */ /* 0x001fd40000000000 */
[----:B------:R-:W0:Y:S02]  /*15c0*/  F2F.F32.F64 R7, R6 ;  /* 0x0000000600077310 */ /* 0x000e240000301000 */
[----:B0-----:R4:W-:Y:S02]  /*15d0*/  STG.E desc[UR12][R4.64], R7 ;  /* 0x0000000704007986 */ /* 0x0019e4000c10190c */
.L_x_176:
[----:B------:R-:W-:Y:S05]  /*15e0*/  BSYNC.RECONVERGENT B1 ;  /* 0x0000000000017941 */ /* 0x000fea0003800200 */
.L_x_175:
[----:B------:R-:W-:Y:S01]  /*15f0*/  ISETP.GE.AND P0, PT, R29, UR8, PT ;  /* 0x000000081d007c0c */ /* 0x000fe2000bf06270 */
[----:B------:R-:W-:-:S12]  /*1600*/  BSSY.RECONVERGENT B1, `(.L_x_182) ;  /* 0x0000032000017945 */ /* 0x000fd80003800200 */
[----:B------:R-:W-:Y:S05]  /*1610*/  @P0 BRA `(.L_x_183) ;  /* 0x0000000000c00947 */ /* 0x000fea0003800000 */
[----:B--234-:R-:W-:-:S06]  /*1620*/  IMAD.WIDE R4, R29, 0x4, R20 ;  /* 0x000000041d047825 */ /* 0x01cfcc00078e0214 */
        /* <DEDUP_REMOVED lines=17> */
.L_x_185:
[----:B--2---:R-:W-:Y:S01]  /*1740*/  FMUL.FTZ R3, R8, R11 ;  /* 0x0000000b08037220 */ /* 0x004fe20000410000 */
[----:B------:R-:W-:-:S03]  /*1750*/  FMUL.FTZ R5, R11, 0.5 ;  /* 0x3f0000000b057820 */ /* 0x000fc60000410000 */
[----:B------:R-:W-:-:S04]  /*1760*/  FFMA R4, -R3, R3, R8 ;  /* 0x0000000303047223 */ /* 0x000fc80000000108 */
[----:B------:R-:W-:-:S07]  /*1770*/  FFMA R3, R4, R5, R3 ;  /* 0x0000000504037223 */ /* 0x000fce0000000003 */
.L_x_186:
[----:B------:R-:W-:Y:S05]  /*1780*/  BSYNC.RECONVERGENT B0 ;  /* 0x0000000000007941 */ /* 0x000fea0003800200 */
.L_x_184:
        /* <DEDUP_REMOVED lines=18> */
.L_x_188:
[----:B------:R-:W-:Y:S05]  /*18b0*/  BSYNC.RECONVERGENT B2 ;  /* 0x0000000000027941 */ /* 0x000fea0003800200 */
.L_x_187:
[----:B-1----:R-:W-:-:S05]  /*18c0*/  IMAD.WIDE R4, R29, 0x4, R22 ;  /* 0x000000041d047825 */ /* 0x002fca00078e0216 */
[----:B------:R-:W2:Y:S02]  /*18d0*/  LDG.E R3, desc[UR12][R4.64] ;  /* 0x0000000c04037981 */ /* 0x000ea4000c1e1900 */
[----:B--2---:R-:W0:Y:S02]  /*18e0*/  F2F.F64.F32 R6, R3 ;  /* 0x0000000300067310 */ /* 0x004e240000201800 */
[----:B0-----:R-:W-:-:S10]  /*18f0*/  DMUL R6, R6, R8 ;  /* 0x0000000806067228 */ /* 0x001fd40000000000 */
[----:B------:R-:W0:Y:S02]  /*1900*/  F2F.F32.F64 R7, R6 ;  /* 0x0000000600077310 */ /* 0x000e240000301000 */
[----:B0-----:R0:W-:Y:S02]  /*1910*/  STG.E desc[UR12][R4.64], R7 ;  /* 0x0000000704007986 */ /* 0x0011e4000c10190c */
.L_x_183:
[----:B------:R-:W-:Y:S05]  /*1920*/  BSYNC.RECONVERGENT B1 ;  /* 0x0000000000017941 */ /* 0x000fea0003800200 */
.L_x_182:
[----:B------:R-:W-:Y:S01]  /*1930*/  ISETP.GE.AND P0, PT, R31, UR8, PT ;  /* 0x000000081f007c0c */ /* 0x000fe2000bf06270 */
[----:B------:R-:W-:-:S12]  /*1940*/  BSSY.RECONVERGENT B1, `(.L_x_189) ;  /* 0x0000032000017945 */ /* 0x000fd80003800200 */
[----:B------:R-:W-:Y:S05]  /*1950*/  @P0 BRA `(.L_x_190) ;  /* 0x0000000000c00947 */ /* 0x000fea0003800000 */
[----:B0-234-:R-:W-:-:S06]  /*1960*/  IMAD.WIDE R4, R31, 0x4, R20 ;  /* 0x000000041f047825 */ /* 0x01dfcc00078e0214 */
[----:B------:R-:W2:Y:S01]  /*1970*/  LDG.E R4, desc[UR12][R4.64] ;  /* 0x0000000c04047981 */ /* 0x000ea2000c1e1900 */
[----:B------:R-:W-:-:S06]  /*1980*/  IMAD.WIDE R6, R31, 0x4, R24 ;  /* 0x000000041f067825 */ /* 0x000fcc00078e0218 */
        /* <DEDUP_REMOVED lines=15> */
.L_x_192:
[----:B--2---:R-:W-:Y:S01]  /*1a80*/  FMUL.FTZ R3, R8, R11 ;  /* 0x0000000b08037220 */ /* 0x004fe20000410000 */
[----:B------:R-:W-:-:S03]  /*1a90*/  FMUL.FTZ R5, R11, 0.5 ;  /* 0x3f0000000b057820 */ /* 0x000fc60000410000 */
[----:B------:R-:W-:-:S04]  /*1aa0*/  FFMA R4, -R3, R3, R8 ;  /* 0x0000000303047223 */ /* 0x000fc80000000108 */
[----:B------:R-:W-:-:S07]  /*1ab0*/  FFMA R3, R4, R5, R3 ;  /* 0x0000000504037223 */ /* 0x000fce0000000003 */
.L_x_193:
[----:B------:R-:W-:Y:S05]  /*1ac0*/  BSYNC.RECONVERGENT B0 ;  /* 0x0000000000007941 */ /* 0x000fea0003800200 */
.L_x_191:
        /* <DEDUP_REMOVED lines=18> */
.L_x_195:
[----:B------:R-:W-:Y:S05]  /*1bf0*/  BSYNC.RECONVERGENT B2 ;  /* 0x0000000000027941 */ /* 0x000fea0003800200 */
.L_x_194:
[----:B-1----:R-:W-:-:S05]  /*1c00*/  IMAD.WIDE R4, R31, 0x4, R22 ;  /* 0x000000041f047825 */ /* 0x002fca00078e0216 */
[----:B------:R-:W2:Y:S02]  /*1c10*/  LDG.E R3, desc[UR12][R4.64] ;  /* 0x0000000c04037981 */ /* 0x000ea4000c1e1900 */
[----:B--2---:R-:W0:Y:S02]  /*1c20*/  F2F.F64.F32 R6, R3 ;  /* 0x0000000300067310 */ /* 0x004e240000201800 */
[----:B0-----:R-:W-:-:S10]  /*1c30*/  DMUL R6, R6, R8 ;  /* 0x0000000806067228 */ /* 0x001fd40000000000 */
[----:B------:R-:W0:Y:S02]  /*1c40*/  F2F.F32.F64 R7, R6 ;  /* 0x0000000600077310 */ /* 0x000e240000301000 */
[----:B0-----:R0:W-:Y:S02]  /*1c50*/  STG.E desc[UR12][R4.64], R7 ;  /* 0x0000000704007986 */ /* 0x0011e4000c10190c */
.L_x_190:
[----:B------:R-:W-:Y:S05]  /*1c60*/  BSYNC.RECONVERGENT B1 ;  /* 0x0000000000017941 */ /* 0x000fea0003800200 */
.L_x_189:
[----:B0--34-:R-:W-:Y:S01]  /*1c70*/  MOV R4, UR18 ;  /* 0x0000001200047c02 */ /* 0x019fe20008000f00 */
[----:B------:R-:W-:Y:S01]  /*1c80*/  IMAD.U32 R6, RZ, RZ, UR18 ;  /* 0x00000012ff067e24 */ /* 0x000fe2000f8e00ff */
[----:B------:R-:W-:Y:S01]  /*1c90*/  MOV R8, UR18 ;  /* 0x0000001200087c02 */ /* 0x000fe20008000f00 */
[----:B------:R-:W-:Y:S01]  /*1ca0*/  IMAD.U32 R10, RZ, RZ, UR18 ;  /* 0x00000012ff0a7e24 */ /* 0x000fe2000f8e00ff */
[----:B------:R-:W-:Y:S01]  /*1cb0*/  LEA R33, R4, R33, 0x2 ;  /* 0x0000002104217211 */ /* 0x000fe200078e10ff */
[----:B------:R-:W-:Y:S01]  /*1cc0*/  IMAD R29, R6, 0x4, R29 ;  /* 0x00000004061d7824 */ /* 0x000fe200078e021d */
[----:B------:R-:W-:Y:S01]  /*1cd0*/  LEA R31, R8, R31, 0x2 ;  /* 0x0000001f081f7211 */ /* 0x000fe200078e10ff */
[----:B------:R-:W-:Y:S01]  /*1ce0*/  IMAD R27, R10, 0x4, R27 ;  /* 0x000000040a1b7824 */ /* 0x000fe200078e021b */
[----:B------:R-:W-:Y:S06]  /*1cf0*/  BRA.U UP0, `(.L_x_196) ;  /* 0xfffffff100947547 */ /* 0x000fec000b83ffff */
.L_x_167:
[----:B------:R-:W-:-:S13]  /*1d00*/  ISETP.NE.AND P0, PT, RZ, UR17, PT ;  /* 0x00000011ff007c0c */ /* 0x000fda000bf05270 */
[----:B------:R-:W-:Y:S05]  /*1d10*/  @!P0 EXIT ;  /* 0x000000000000894d */ /* 0x000fea0003800000 */
[----:B------:R-:W0:Y:S01]  /*1d20*/  LDCU UR9, c[0x0][0x398] ;  /* 0x00007300ff0977ac */ /* 0x000e220008000800 */
[----:B------:R-:W3:Y:S01]  /*1d30*/  LDC R26, c[0x0][0x398] ;  /* 0x0000e600ff1a7b82 */ /* 0x000ee20000000800 */
[----:B------:R-:W-:Y:S01]  /*1d40*/  IADD3 R27, PT, PT, R0, UR7, RZ ;  /* 0x00000007001b7c10 */ /* 0x000fe2000fffe0ff */
[----:B------:R-:W4:Y:S01]  /*1d50*/  LDCU UR10, c[0x0][0x3a0] ;  /* 0x00007400ff0a77ac */ /* 0x000f220008000800 */
[----:B------:R-:W-:Y:S01]  /*1d60*/  IADD3 R2, PT, PT, R2, UR6, RZ ;  /* 0x0000000602027c10 */ /* 0x000fe2000fffe0ff */
[----:B------:R-:W2:Y:S04]  /*1d70*/  LDCU UR11, c[0x0][0x3a0] ;  /* 0x00007400ff0b77ac */ /* 0x000ea80008000800 */
[----:B------:R-:W3:Y:S08]  /*1d80*/  LDC.64 R24, c[0x0][0x388] ;  /* 0x0000e200ff187b82 */ /* 0x000ef00000000a00 */
[----:B-1----:R-:W1:Y:S01]  /*1d90*/  LDC.64 R22, c[0x0][0x380] ;  /* 0x0000e000ff167b82 */ /* 0x002e620000000a00 */
[----:B0-----:R-:W-:Y:S01]  /*1da0*/  IMAD.U32 R0, RZ, RZ, UR9 ;  /* 0x00000009ff007e24 */ /* 0x001fe2000f8e00ff */
[----:B------:R-:W-:-:S03]  /*1db0*/  UIADD3 UR9, UPT, UPT, -UR17, URZ, URZ ;  /* 0x000000ff11097290 */ /* 0x000fc6000fffe1ff */
[----:B------:R-:W-:-:S03]  /*1dc0*/  IMAD R27, R0, UR4, R27 ;  /* 0x00000004001b7c24 */ /* 0x000fc6000f8e021b */
[----:B--2---:R-:W0:Y:S01]  /*1dd0*/  LDC.64 R20, c[0x0][0x390] ;  /* 0x0000e400ff147b82 */ /* 0x004e220000000a00 */
[----:B----4-:R-:W-:-:S07]  /*1de0*/  IMAD R27, R27, UR10, R2 ;  /* 0x0000000a1b1b7c24 */ /* 0x010fce000f8e0202 */
.L_x_204:
[----:B------:R-:W-:Y:S01]  /*1df0*/  ISETP.GE.AND P0, PT, R27, UR8, PT ;  /* 0x000000081b007c0c */ /* 0x000fe2000bf06270 */
[----:B------:R-:W-:Y:S01]  /*1e00*/  UIADD3 UR9, UPT, UPT, UR9, 0x1, URZ ;  /* 0x0000000109097890 */ /* 0x000fe2000fffe0ff */
[----:B------:R-:W-:Y:S03]  /*1e10*/  BSSY.RECONVERGENT B1, `(.L_x_197) ;  /* 0x0000033000017945 */ /* 0x000fe60003800200 */
[----:B------:R-:W-:-:S08]  /*1e20*/  UISETP.NE.AND UP0, UPT, UR9, URZ, UPT ;  /* 0x000000ff0900728c */ /* 0x000fd0000bf05270 */
[----:B--2---:R-:W-:Y:S05]  /*1e30*/  @P0 BRA `(.L_x_198) ;  /* 0x0000000000c00947 */ /* 0x004fea0003800000 */
[----:B0-----:R-:W-:-:S06]  /*1e40*/  IMAD.WIDE R4, R27, 0x4, R20 ;  /* 0x000000041b047825 */ /* 0x001fcc00078e0214 */
[----:B------:R-:W2:Y:S01]  /*1e50*/  LDG.E R4, desc[UR12][R4.64] ;  /* 0x0000000c04047981 */ /* 0x000ea2000c1e1900 */
[----:B------:R-:W-:Y:S01]  /*1e60*/  UMOV UR6, 0xe826d695 ;  /* 0xe826d69500067882 */ /* 0x000fe20000000000 */
[----:B------:R-:W-:Y:S01]  /*1e70*/  UMOV UR7, 0x3e112e0b ;  /* 0x3e112e0b00077882 */ /* 0x000fe20000000000 */
[----:B---3--:R-:W-:-:S05]  /*1e80*/  IMAD.WIDE R2, R27, 0x4, R24 ;  /* 0x000000041b027825 */ /* 0x008fca00078e0218 */
[----:B------:R0:W5:Y:S01]  /*1e90*/  LDG.E R11, desc[UR12][R2.64] ;  /* 0x0000000c020b7981 */ /* 0x000162000c1e1900 */
[----:B------:R-:W-:Y:S01]  /*1ea0*/  BSSY.RECONVERGENT B0, `(.L_x_199) ;  /* 0x0000010000007945 */ /* 0x000fe20003800200 */
[----:B--2---:R-:W2:Y:S02]  /*1eb0*/  F2F.F64.F32 R6, R4 ;  /* 0x0000000400067310 */ /* 0x004ea40000201800 */
[----:B--2---:R-:W-:-:S06]  /*1ec0*/  DADD R6, R6, UR6 ;  /* 0x0000000606067e29 */ /* 0x004fcc0008000000 */
[----:B0-----:R-:W0:Y:S02]  /*1ed0*/  F2F.F32.F64 R3, R6 ;  /* 0x0000000600037310 */ /* 0x001e240000301000 */
[----:B0-----:R-:W-:-:S06]  /*1ee0*/  VIADD R0, R3, 0xf3000000 ;  /* 0xf300000003007836 */ /* 0x001fcc0000000000 */
[----:B------:R0:W2:Y:S01]  /*1ef0*/  MUFU.RSQ R8, R3 ;  /* 0x0000000300087308 */ /* 0x0000a20000001400 */
[----:B------:R-:W-:-:S13]  /*1f00*/  ISETP.GT.U32.AND P0, PT, R0, 0x727fffff, PT ;  /* 0x727fffff0000780c */ /* 0x000fda0003f04070 */
[----:B0-----:R-:W-:Y:S05]  /*1f10*/  @!P0 BRA `(.L_x_200) ;  /* 0x0000000000108947 */ /* 0x001fea0003800000 */
[----:B------:R-:W-:-:S07]  /*1f20*/  MOV R10, 0x1f40 ;  /* 0x00001f40000a7802 */ /* 0x000fce0000000f00 */
[----:B-12--5:R-:W-:Y:S05]  /*1f30*/  CALL.REL.NOINC `($__internal_7_$__cuda_sm20_sqrt_rn_f32_slowpath) ;  /* 0x0000000800047944 */ /* 0x026fea0003c00000 */
[----:B------:R-:W-:Y:S01]  /*1f40*/  MOV R0, R3 ;  /* 0x0000000300007202 */ /* 0x000fe20000000f00 */
[----:B------:R-:W-:Y:S06]  /*1f50*/  BRA `(.L_x_201) ;  /* 0x0000000000107947 */ /* 0x000fec0003800000 */
.L_x_200:
[----:B--2---:R-:W-:Y:S01]  /*1f60*/  FMUL.FTZ R0, R3, R8 ;  /* 0x0000000803007220 */ /* 0x004fe20000410000 */
[----:B------:R-:W-:-:S03]  /*1f70*/  FMUL.FTZ R2, R8, 0.5 ;  /* 0x3f00000008027820 */ /* 0x000fc60000410000 */
[----:B------:R-:W-:-:S04]  /*1f80*/  FFMA R3, -R0, R0, R3 ;  /* 0x0000000000037223 */ /* 0x000fc80000000103 */
[----:B------:R-:W-:-:S07]  /*1f90*/  FFMA R0, R3, R2, R0 ;  /* 0x0000000203007223 */ /* 0x000fce0000000000 */
.L_x_201:
[----:B------:R-:W-:Y:S05]  /*1fa0*/  BSYNC.RECONVERGENT B0 ;  /* 0x0000000000007941 */ /* 0x000fea0003800200 */
.L_x_199:
        /* <DEDUP_REMOVED lines=18> */
.L_x_203:
[----:B------:R-:W-:Y:S05]  /*20d0*/  BSYNC.RECONVERGENT B2 ;  /* 0x0000000000027941 */ /* 0x000fea0003800200 */
.L_x_202:
[----:B-1----:R-:W-:-:S05]  /*20e0*/  IMAD.WIDE R2, R27, 0x4, R22 ;  /* 0x000000041b027825 */ /* 0x002fca00078e0216 */
[----:B------:R-:W2:Y:S02]  /*20f0*/  LDG.E R0, desc[UR12][R2.64] ;  /* 0x0000000c02007981 */ /* 0x000ea4000c1e1900 */
[----:B--2---:R-:W0:Y:S02]  /*2100*/  F2F.F64.F32 R4, R0 ;  /* 0x0000000000047310 */ /* 0x004e240000201800 */
[----:B0-----:R-:W-:-:S10]  /*2110*/  DMUL R4, R4, R8 ;  /* 0x0000000804047228 */ /* 0x001fd40000000000 */
[----:B------:R-:W0:Y:S02]  /*2120*/  F2F.F32.F64 R5, R4 ;  /* 0x0000000400057310 */ /* 0x000e240000301000 */
[----:B0-----:R2:W-:Y:S02]  /*2130*/  STG.E desc[UR12][R2.64], R5 ;  /* 0x0000000502007986 */ /* 0x0015e4000c10190c */
.L_x_198:
[----:B------:R-:W-:Y:S05]  /*2140*/  BSYNC.RECONVERGENT B1 ;  /* 0x0000000000017941 */ /* 0x000fea0003800200 */
.L_x_197:
[----:B---3--:R-:W-:Y:S01]  /*2150*/  IMAD R27, R26, UR11, R27 ;  /* 0x0000000b1a1b7c24 */ /* 0x008fe2000f8e021b */
[----:B------:R-:W-:Y:S06]  /*2160*/  BRA.U UP0, `(.L_x_204) ;  /* 0xfffffffd00207547 */ /* 0x000fec000b83ffff */
[----:B------:R-:W-:Y:S05]  /*2170*/  EXIT ;  /* 0x000000000000794d */ /* 0x000fea0003800000 */
        .weak           $__internal_6_$__cuda_sm20_div_rn_f64_full
        .type           $__internal_6_$__cuda_sm20_div_rn_f64_full,@function
        .size           $__internal_6_$__cuda_sm20_div_rn_f64_full,($__internal_7_$__cuda_sm20_sqrt_rn_f32_slowpath - $__internal_6_$__cuda_sm20_div_rn_f64_full)
$__internal_6_$__cuda_sm20_div_rn_f64_full:
[C---:B------:R-:W-:Y:S01]  /*2180*/  FSETP.GEU.AND P0, PT, |R13|.reuse, 1.469367938527859385e-39, PT ;  /* 0x001000000d00780b */ /* 0x040fe20003f0e200 */
[----:B------:R-:W-:Y:S01]  /*2190*/  IMAD.MOV.U32 R6, RZ, RZ, 0x1 ;  /* 0x00000001ff067424 */ /* 0x000fe200078e00ff */
[----:B------:R-:W-:Y:S01]  /*21a0*/  LOP3.LUT R10, R13, 0x800fffff, RZ, 0xc0, !PT ;  /* 0x800fffff0d0a7812 */ /* 0x000fe200078ec0ff */
[----:B------:R-:W-:Y:S01]  /*21b0*/  IMAD.U32 R15, RZ, RZ, UR14 ;  /* 0x0000000eff0f7e24 */ /* 0x000fe2000f8e00ff */
[----:B------:R-:W-:Y:S02]  /*21c0*/  MOV R5, 0x1ca00000 ;  /* 0x1ca0000000057802 */ /* 0x000fe40000000f00 */
[----:B------:R-:W-:Y:S02]  /*21d0*/  LOP3.LUT R11, R10, 0x3ff00000, RZ, 0xfc, !PT ;  /* 0x3ff000000a0b7812 */ /* 0x000fe400078efcff */
[----:B------:R-:W-:Y:S02]  /*21e0*/  MOV R10, R12 ;  /* 0x0000000c000a7202 */ /* 0x000fe40000000f00 */
[----:B------:R-:W-:-:S02]  /*21f0*/  LOP3.LUT R3, R15, 0x7ff00000, RZ, 0xc0, !PT ;  /* 0x7ff000000f037812 */ /* 0x000fc400078ec0ff */
[----:B------:R-:W-:Y:S01]  /*2200*/  MOV R14, UR5 ;  /* 0x00000005000e7c02 */ /* 0x000fe20008000f00 */
[----:B------:R-:W-:-:S03]  /*2210*/  @!P0 DMUL R10, R12, 8.98846567431157953865e+307 ;  /* 0x7fe000000c0a8828 */ /* 0x000fc60000000000 */
[----:B------:R-:W-:-:S03]  /*2220*/  MOV R16, R14 ;  /* 0x0000000e00107202 */ /* 0x000fc60000000f00 */
[----:B------:R-:W0:Y:S02]  /*2230*/  MUFU.RCP64H R7, R11 ;  /* 0x0000000b00077308 */ /* 0x000e240000001800 */
[----:B0-----:R-:W-:-:S08]  /*2240*/  DFMA R18, R6, -R10, 1 ;  /* 0x3ff000000612742b */ /* 0x001fd0000000080a */
[----:B------:R-:W-:-:S08]  /*2250*/  DFMA R18, R18, R18, R18 ;  /* 0x000000121212722b */ /* 0x000fd00000000012 */
[----:B------:R-:W-:Y:S01]  /*2260*/  DFMA R18, R6, R18, R6 ;  /* 0x000000120612722b */ /* 0x000fe20000000006 */
[----:B------:R-:W-:Y:S01]  /*2270*/  LOP3.LUT R7, R13, 0x7ff00000, RZ, 0xc0, !PT ;  /* 0x7ff000000d077812 */ /* 0x000fe200078ec0ff */
[----:B------:R-:W-:-:S03]  /*2280*/  IMAD.MOV.U32 R6, RZ, RZ, R3 ;  /* 0x000000ffff067224 */ /* 0x000fc600078e0003 */
[----:B------:R-:W-:-:S03]  /*2290*/  ISETP.GE.U32.AND P1, PT, R3, R7, PT ;  /* 0x000000070300720c */ /* 0x000fc60003f26070 */
[----:B------:R-:W-:Y:S01]  /*22a0*/  DFMA R8, R18, -R10, 1 ;  /* 0x3ff000001208742b */ /* 0x000fe2000000080a */
[----:B------:R-:W-:Y:S02]  /*22b0*/  SEL R17, R5, 0x63400000, !P1 ;  /* 0x6340000005117807 */ /* 0x000fe40004800000 */
[----:B------:R-:W-:Y:S02]  /*22c0*/  FSETP.GEU.AND P1, PT, |R15|, 1.469367938527859385e-39, PT ;  /* 0x001000000f00780b */ /* 0x000fe40003f2e200 */
[----:B------:R-:W-:-:S03]  /*22d0*/  LOP3.LUT R17, R17, 0x800fffff, R15, 0xf8, !PT ;  /* 0x800fffff11117812 */ /* 0x000fc600078ef80f */
[----:B------:R-:W-:-:S08]  /*22e0*/  DFMA R18, R18, R8, R18 ;  /* 0x000000081212722b */ /* 0x000fd00000000012 */
[----:B------:R-:W-:Y:S05]  /*22f0*/  @P1 BRA `(.L_x_205) ;  /* 0x0000000000201947 */ /* 0x000fea0003800000 */
[----:B------:R-:W-:Y:S01]  /*2300*/  LOP3.LUT R6, R13, 0x7ff00000, RZ, 0xc0, !PT ;  /* 0x7ff000000d067812 */ /* 0x000fe200078ec0ff */
[----:B------:R-:W-:-:S03]  /*2310*/  IMAD.MOV.U32 R8, RZ, RZ, RZ ;  /* 0x000000ffff087224 */ /* 0x000fc600078e00ff */
[----:B------:R-:W-:-:S04]  /*2320*/  ISETP.GE.U32.AND P1, PT, R3, R6, PT ;  /* 0x000000060300720c */ /* 0x000fc80003f26070 */
[----:B------:R-:W-:-:S04]  /*2330*/  SEL R9, R5, 0x63400000, !P1 ;  /* 0x6340000005097807 */ /* 0x000fc80004800000 */
[----:B------:R-:W-:-:S04]  /*2340*/  LOP3.LUT R9, R9, 0x80000000, R15, 0xf8, !PT ;  /* 0x8000000009097812 */ /* 0x000fc800078ef80f */
[----:B------:R-:W-:-:S06]  /*2350*/  LOP3.LUT R9, R9, 0x100000, RZ, 0xfc, !PT ;  /* 0x0010000009097812 */ /* 0x000fcc00078efcff */
[----:B------:R-:W-:-:S10]  /*2360*/  DFMA R16, R16, 2, -R8 ;  /* 0x400000001010782b */ /* 0x000fd40000000808 */
[----:B------:R-:W-:-:S07]  /*2370*/  LOP3.LUT R6, R17, 0x7ff00000, RZ, 0xc0, !PT ;  /* 0x7ff0000011067812 */ /* 0x000fce00078ec0ff */
.L_x_205:
[----:B------:R-:W-:Y:S01]  /*2380*/  IADD3 R8, PT, PT, R6, -0x1, RZ ;  /* 0xffffffff06087810 */ /* 0x000fe20007ffe0ff */
[----:B------:R-:W-:Y:S01]  /*2390*/  DMUL R34, R18, R16 ;  /* 0x0000001012227228 */ /* 0x000fe20000000000 */
[----:B------:R-:W-:Y:S01]  /*23a0*/  @!P0 LOP3.LUT R7, R11, 0x7ff00000, RZ, 0xc0, !PT ;  /* 0x7ff000000b078812 */ /* 0x000fe200078ec0ff */
[----:B------:R-:W-:Y:S01]  /*23b0*/  BSSY.RECONVERGENT B0, `(.L_x_206) ;  /* 0x0000037000007945 */ /* 0x000fe20003800200 */
[----:B------:R-:W-:-:S03]  /*23c0*/  ISETP.GT.U32.AND P0, PT, R8, 0x7feffffe, PT ;  /* 0x7feffffe0800780c */ /* 0x000fc60003f04070 */
[----:B------:R-:W-:Y:S02]  /*23d0*/  VIADD R8, R7, 0xffffffff ;  /* 0xffffffff07087836 */ /* 0x000fe40000000000 */
[----:B------:R-:W-:-:S03]  /*23e0*/  DFMA R36, R34, -R10, R16 ;  /* 0x8000000a2224722b */ /* 0x000fc60000000010 */
[----:B------:R-:W-:-:S05]  /*23f0*/  ISETP.GT.U32.OR P0, PT, R8, 0x7feffffe, P0 ;  /* 0x7feffffe0800780c */ /* 0x000fca0000704470 */
[----:B------:R-:W-:-:S08]  /*2400*/  DFMA R18, R18, R36, R34 ;  /* 0x000000241212722b */ /* 0x000fd00000000022 */
[----:B------:R-:W-:Y:S05]  /*2410*/  @P0 BRA `(.L_x_207) ;  /* 0x00000000006c0947 */ /* 0x000fea0003800000 */
[----:B------:R-:W-:Y:S02]  /*2420*/  LOP3.LUT R6, R13, 0x7ff00000, RZ, 0xc0, !PT ;  /* 0x7ff000000d067812 */ /* 0x000fe400078ec0ff */
[----:B------:R-:W-:Y:S02]  /*2430*/  MOV R14, RZ ;  /* 0x000000ff000e7202 */ /* 0x000fe40000000f00 */
[CC--:B------:R-:W-:Y:S02]  /*2440*/  VIADDMNMX R7, R3.reuse, -R6.reuse, 0xb9600000, !PT ;  /* 0xb960000003077446 */ /* 0x0c0fe40007800906 */
[----:B------:R-:W-:Y:S02]  /*2450*/  ISETP.GE.U32.AND P0, PT, R3, R6, PT ;  /* 0x000000060300720c */ /* 0x000fe40003f06070 */
[----:B------:R-:W-:Y:S02]  /*2460*/  VIMNMX R7, PT, PT, R7, 0x46a00000, PT ;  /* 0x46a0000007077848 */ /* 0x000fe40003fe0100 */
[----:B------:R-:W-:-:S04]  /*2470*/  SEL R6, R5, 0x63400000, !P0 ;  /* 0x6340000005067807 */ /* 0x000fc80004000000 */
[----:B------:R-:W-:-:S05]  /*2480*/  IADD3 R6, PT, PT, -R6, R7, RZ ;  /* 0x0000000706067210 */ /* 0x000fca0007ffe1ff */
        /* <DEDUP_REMOVED lines=10> */
[C---:B------:R-:W-:Y:S01]  /*2530*/  IADD3 R11, PT, PT, -R6.reuse, RZ, RZ ;  /* 0x000000ff060b7210 */ /* 0x040fe20007ffe1ff */
[----:B------:R-:W-:Y:S01]  /*2540*/  IMAD.MOV.U32 R10, RZ, RZ, RZ ;  /* 0x000000ffff0a7224 */ /* 0x000fe200078e00ff */
[----:B------:R-:W-:-:S05]  /*2550*/  IADD3 R6, PT, PT, -R6, -0x43300000, RZ ;  /* 0xbcd0000006067810 */ /* 0x000fca0007ffe1ff */
[----:B------:R-:W-:Y:S02]  /*2560*/  DFMA R10, R8, -R10, R18 ;  /* 0x8000000a080a722b */ /* 0x000fe40000000012 */
[----:B------:R-:W-:-:S08]  /*2570*/  DMUL.RP R18, R18, R14 ;  /* 0x0000000e12127228 */ /* 0x000fd00000008000 */
[----:B------:R-:W-:Y:S02]  /*2580*/  FSETP.NEU.AND P0, PT, |R11|, R6, PT ;  /* 0x000000060b00720b */ /* 0x000fe40003f0d200 */
[----:B------:R-:W-:Y:S02]  /*2590*/  LOP3.LUT R3, R19, R12, RZ, 0x3c, !PT ;  /* 0x0000000c13037212 */ /* 0x000fe400078e3cff */
[----:B------:R-:W-:Y:S02]  /*25a0*/  FSEL R8, R18, R8, !P0 ;  /* 0x0000000812087208 */ /* 0x000fe40004000000 */
[----:B------:R-:W-:Y:S01]  /*25b0*/  FSEL R9, R3, R9, !P0 ;  /* 0x0000000903097208 */ /* 0x000fe20004000000 */
[----:B------:R-:W-:Y:S06]  /*25c0*/  BRA `(.L_x_208) ;  /* 0x0000000000547947 */ /* 0x000fec0003800000 */
.L_x_207:
        /* <DEDUP_REMOVED lines=16> */
.L_x_210:
[----:B------:R-:W-:Y:S01]  /*26d0*/  LOP3.LUT R9, R13, 0x80000, RZ, 0xfc, !PT ;  /* 0x000800000d097812 */ /* 0x000fe200078efcff */
[----:B------:R-:W-:Y:S01]  /*26e0*/  IMAD.MOV.U32 R8, RZ, RZ, R12 ;  /* 0x000000ffff087224 */ /* 0x000fe200078e000c */
[----:B------:R-:W-:Y:S06]  /*26f0*/  BRA `(.L_x_208) ;  /* 0x0000000000087947 */ /* 0x000fec0003800000 */
.L_x_209:
[----:B------:R-:W-:Y:S02]  /*2700*/  LOP3.LUT R9, R15, 0x80000, RZ, 0xfc, !PT ;  /* 0x000800000f097812 */ /* 0x000fe400078efcff */
[----:B------:R-:W-:-:S07]  /*2710*/  MOV R8, R14 ;  /* 0x0000000e00087202 */ /* 0x000fce0000000f00 */
.L_x_208:
[----:B------:R-:W-:Y:S05]  /*2720*/  BSYNC.RECONVERGENT B0 ;  /* 0x0000000000007941 */ /* 0x000fea0003800200 */
.L_x_206:
[----:B------:R-:W-:-:S04]  /*2730*/  IMAD.MOV.U32 R5, RZ, RZ, 0x0 ;  /* 0x00000000ff057424 */ /* 0x000fc800078e00ff */
[----:B------:R-:W-:Y:S05]  /*2740*/  RET.REL.NODEC R4 `(_Z19cuda_scale_gradientPfS_S_iiib) ;  /* 0xffffffd8042c7950 */ /* 0x000fea0003c3ffff */
        .weak           $__internal_7_$__cuda_sm20_sqrt_rn_f32_slowpath
        .type           $__internal_7_$__cuda_sm20_sqrt_rn_f32_slowpath,@function
        .size           $__internal_7_$__cuda_sm20_sqrt_rn_f32_slowpath,(.L_x_335 - $__internal_7_$__cuda_sm20_sqrt_rn_f32_slowpath)
$__internal_7_$__cuda_sm20_sqrt_rn_f32_slowpath:
[----:B------:R-:W-:-:S13]  /*2750*/  LOP3.LUT P0, RZ, R3, 0x7fffffff, RZ, 0xc0, !PT ;  /* 0x7fffffff03ff7812 */ /* 0x000fda000780c0ff */
[----:B------:R-:W-:Y:S01]  /*2760*/  @!P0 MOV R4, R3 ;  /* 0x0000000300048202 */ /* 0x000fe20000000f00 */
[----:B------:R-:W-:Y:S06]  /*2770*/  @!P0 BRA `(.L_x_211) ;  /* 0x0000000000408947 */ /* 0x000fec0003800000 */
[----:B------:R-:W-:-:S13]  /*2780*/  FSETP.GEU.FTZ.AND P0, PT, R3, RZ, PT ;  /* 0x000000ff0300720b */ /* 0x000fda0003f1e000 */
        /* <DEDUP_REMOVED lines=10> */
[----:B------:R-:W-:Y:S02]  /*2830*/  @!P0 MOV R4, R3 ;  /* 0x0000000300048202 */ /* 0x000fe40000000f00 */
[----:B------:R-:W-:-:S04]  /*2840*/  @P0 FADD.FTZ R7, -R8, -RZ ;  /* 0x800000ff08070221 */ /* 0x000fc80000010100 */
[----:B------:R-:W-:-:S04]  /*2850*/  @P0 FFMA R7, R8, R7, R5 ;  /* 0x0000000708070223 */ /* 0x000fc80000000005 */
[----:B------:R-:W-:-:S04]  /*2860*/  @P0 FFMA R7, R7, R9, R8 ;  /* 0x0000000907070223 */ /* 0x000fc80000000008 */
[----:B------:R-:W-:-:S07]  /*2870*/  @P0 FMUL.FTZ R4, R7, 2.3283064365386962891e-10 ;  /* 0x2f80000007040820 */ /* 0x000fce0000410000 */
.L_x_211:
[----:B------:R-:W-:Y:S01]  /*2880*/  IMAD.MOV.U32 R3, RZ, RZ, R4 ;  /* 0x000000ffff037224 */ /* 0x000fe200078e0004 */
[----:B------:R-:W-:Y:S01]  /*2890*/  MOV R4, R10 ;  /* 0x0000000a00047202 */ /* 0x000fe20000000f00 */
[----:B------:R-:W-:-:S04]  /*28a0*/  IMAD.MOV.U32 R5, RZ, RZ, 0x0 ;  /* 0x00000000ff057424 */ /* 0x000fc800078e00ff */
[----:B------:R-:W-:Y:S05]  /*28b0*/  RET.REL.NODEC R4 `(_Z19cuda_scale_gradientPfS_S_iiib) ;  /* 0xffffffd404d07950 */ /* 0x000fea0003c3ffff */
.L_x_212:
        /* <DEDUP_REMOVED lines=12> */
.L_x_335:


//--------------------- .text._Z14cuda_save_bndrPfS_PiS0_S0_S0_S0_S0_iiib --------------------------
	.section	.text._Z14cuda_save_bndrPfS_PiS0_S0_S0_S0_S0_iiib,"ax",@progbits
	.align	128
        .global         _Z14cuda_save_bndrPfS_PiS0_S0_S0_S0_S0_iiib
        .type           _Z14cuda_save_bndrPfS_PiS0_S0_S0_S0_S0_iiib,@function
        .size           _Z14cuda_save_bndrPfS_PiS0_S0_S0_S0_S0_iiib,(.L_x_345 - _Z14cuda_save_bndrPfS_PiS0_S0_S0_S0_S0_iiib)
        .other          _Z14cuda_save_bndrPfS_PiS0_S0_S0_S0_S0_iiib,@"STO_CUDA_ENTRY STV_DEFAULT"
_Z14cuda_save_bndrPfS_PiS0_S0_S0_S0_S0_iiib:
.text._Z14cuda_save_bndrPfS_PiS0_S0_S0_S0_S0_iiib:
[----:B------:R-:W-:Y:S01]  /*0000*/  LDC R1, c[0x0][0x37c] ;  /* 0x0000df00ff017b82 */ /* 0x000fe20000000800 */
[----:B------:R-:W0:Y:S01]  /*0010*/  LDCU.U8 UR4, c[0x0][0x3cc] ;  /* 0x00007980ff0477ac */ /* 0x000e220008000000 */
[----:B------:R-:W1:Y:S06]  /*0020*/  S2R R0, SR_TID.X ;  /* 0x0000000000007919 */ /* 0x000e6c0000002100 */
[----:B------:R-:W1:Y:S01]  /*0030*/  S2UR UR5, SR_CTAID.X ;  /* 0x00000000000579c3 */ /* 0x000e620000002500 */
[----:B------:R-:W2:Y:S07]  /*0040*/  LDCU.64 UR6, c[0x0][0x358] ;  /* 0x00006b00ff0677ac */ /* 0x000eae0008000a00 */
[----:B------:R-:W1:Y:S01]  /*0050*/  LDC R3, c[0x0][0x360] ;  /* 0x0000d800ff037b82 */ /* 0x000e620000000800 */
[----:B0-----:R-:W-:-:S04]  /*0060*/  UPRMT UR4, UR4, 0x8880, URZ ;  /* 0x0000888004047896 */ /* 0x001fc800080000ff */
[----:B------:R-:W-:Y:S01]  /*0070*/  UISETP.NE.AND UP0, UPT, UR4, URZ, UPT ;  /* 0x000000ff0400728c */ /* 0x000fe2000bf05270 */
[----:B-1----:R-:W-:-:S08]  /*0080*/  IMAD R0, R3, UR5, R0 ;  /* 0x0000000503007c24 */ /* 0x002fd0000f8e0200 */
[----:B--2---:R-:W-:Y:S05]  /*0090*/  BRA.U !UP0, `(.L_x_213) ;  /* 0x00000005085c7547 */ /* 0x004fea000b800000 */
[----:B------:R-:W0:Y:S02]  /*00a0*/  LDC.64 R2, c[0x0][0x3c0] ;  /* 0x0000f000ff027b82 */ /* 0x000e240000000a00 */
[----:B0-----:R-:W-:-:S05]  /*00b0*/  IMAD R5, R3, R2, RZ ;  /* 0x0000000203057224 */ /* 0x001fca00078e02ff */
[----:B------:R-:W-:-:S13]  /*00c0*/  ISETP.GE.AND P0, PT, R0, R5, PT ;  /* 0x000000050000720c */ /* 0x000fda0003f06270 */
[----:B------:R-:W-:Y:S05]  /*00d0*/  @P0 BRA `(.L_x_214) ;  /* 0x0000000000280947 */ /* 0x000fea0003800000 */
[----:B------:R-:W0:Y:S08]  /*00e0*/  LDC.64 R2, c[0x0][0x390] ;  /* 0x0000e400ff027b82 */ /* 0x000e300000000a00 */
[----:B------:R-:W1:Y:S08]  /*00f0*/  LDC.64 R4, c[0x0][0x388] ;  /* 0x0000e200ff047b82 */ /* 0x000e700000000a00 */
[----:B------:R-:W2:Y:S01]  /*0100*/  LDC.64 R6, c[0x0][0x380] ;  /* 0x0000e000ff067b82 */ /* 0x000ea20000000a00 */
[----:B0-----:R-:W-:-:S06]  /*0110*/  IMAD.WIDE R2, R0, 0x4, R2 ;  /* 0x0000000400027825 */ /* 0x001fcc00078e0202 */
[----:B------:R-:W1:Y:S02]  /*0120*/  LDG.E R3, desc[UR6][R2.64] ;  /* 0x0000000602037981 */ /* 0x000e64000c1e1900 */
[----:B-1----:R-:W-:-:S06]  /*0130*/  IMAD.WIDE R4, R3, 0x4, R4 ;  /* 0x0000000403047825 */ /* 0x002fcc00078e0204 */
[----:B------:R-:W3:Y:S01]  /*0140*/  LDG.E R5, desc[UR6][R4.64] ;  /* 0x0000000604057981 */ /* 0x000ee2000c1e1900 */
[----:B--2---:R-:W-:-:S05]  /*0150*/  IMAD.WIDE R6, R0, 0x4, R6 ;  /* 0x0000000400067825 */ /* 0x004fca00078e0206 */
[----:B---3--:R-:W-:Y:S01]  /*0160*/  STG.E desc[UR6][R6.64], R5 ;  /* 0x0000000506007986 */ /* 0x008fe2000c101906 */
[----:B------:R-:W-:Y:S05]  /*0170*/  EXIT ;  /* 0x000000000000794d */ /* 0x000fea0003800000 */
.L_x_214:
[----:B------:R-:W-:-:S04]  /*0180*/  SHF.L.U32 R7, R5, 0x1, RZ ;  /* 0x0000000105077819 */ /* 0x000fc800000006ff */
[----:B------:R-:W-:-:S13]  /*0190*/  ISETP.GE.AND P0, PT, R0, R7, PT ;  /* 0x000000070000720c */ /* 0x000fda0003f06270 */
[----:B------:R-:W-:Y:S05]  /*01a0*/  @P0 BRA `(.L_x_215) ;  /* 0x00000000002c0947 */ /* 0x000fea0003800000 */
[----:B------:R-:W0:Y:S01]  /*01b0*/  LDC.64 R2, c[0x0][0x398] ;  /* 0x0000e600ff027b82 */ /* 0x000e220000000a00 */
[----:B------:R-:W-:-:S07]  /*01c0*/  IADD3 R5, PT, PT, R0, -R5, RZ ;  /* 0x8000000500057210 */ /* 0x000fce0007ffe0ff */
[----:B------:R-:W1:Y:S01]  /*01d0*/  LDC.64 R6, c[0x0][0x380] ;  /* 0x0000e000ff067b82 */ /* 0x000e620000000a00 */
[----:B0-----:R-:W-:-:S07]  /*01e0*/  IMAD.WIDE R2, R5, 0x4, R2 ;  /* 0x0000000405027825 */ /* 0x001fce00078e0202 */
[----:B------:R-:W0:Y:S01]  /*01f0*/  LDC.64 R4, c[0x0][0x388] ;  /* 0x0000e200ff047b82 */ /* 0x000e220000000a00 */
[----:B------:R-:W0:Y:S02]  /*0200*/  LDG.E R3, desc[UR6][R2.64] ;  /* 0x0000000602037981 */ /* 0x000e24000c1e1900 */
[----:B0-----:R-:W-:-:S06]  /*0210*/  IMAD.WIDE R4, R3, 0x4, R4 ;  /* 0x0000000403047825 */ /* 0x001fcc00078e0204 */
[----:B------:R-:W2:Y:S01]  /*0220*/  LDG.E R5, desc[UR6][R4.64] ;  /* 0x0000000604057981 */ /* 0x000ea2000c1e1900 */
[----:B-1----:R-:W-:-:S05]  /*0230*/  IMAD.WIDE R6, R0, 0x4, R6 ;  /* 0x0000000400067825 */ /* 0x002fca00078e0206 */
[----:B--2---:R-:W-:Y:S01]  /*0240*/  STG.E desc[UR6][R6.64], R5 ;  /* 0x0000000506007986 */ /* 0x004fe2000c101906 */
[----:B------:R-:W-:Y:S05]  /*0250*/  EXIT ;  /* 0x000000000000794d */ /* 0x000fea0003800000 */
.L_x_215:
[----:B------:R-:W0:Y:S02]  /*0260*/  LDC R4, c[0x0][0x3c8] ;  /* 0x0000f200ff047b82 */ /* 0x000e240000000800 */
[----:B0-----:R-:W-:-:S05]  /*0270*/  IMAD R5, R2, R4, R7 ;  /* 0x0000000402057224 */ /* 0x001fca00078e0207 */
[----:B------:R-:W-:-:S13]  /*0280*/  ISETP.GE.AND P0, PT, R0, R5, PT ;  /* 0x000000050000720c */ /* 0x000fda0003f06270 */
[----:B------:R-:W-:Y:S05]  /*0290*/  @P0 BRA `(.L_x_216) ;  /* 0x00000000002c0947 */ /* 0x000fea0003800000 */
[----:B------:R-:W0:Y:S01]  /*02a0*/  LDC.64 R2, c[0x0][0x3a0] ;  /* 0x0000e800ff027b82 */ /* 0x000e220000000a00 */
[----:B------:R-:W-:-:S07]  /*02b0*/  IADD3 R7, PT, PT, R0, -R7, RZ ;  /* 0x8000000700077210 */ /* 0x000fce0007ffe0ff */
[----:B------:R-:W1:Y:S01]  /*02c0*/  LDC.64 R4, c[0x0][0x388] ;  /* 0x0000e200ff047b82 */ /* 0x000e620000000a00 */
[----:B0-----:R-:W-:-:S07]  /*02d0*/  IMAD.WIDE R2, R7, 0x4, R2 ;  /* 0x0000000407027825 */ /* 0x001fce00078e0202 */
[----:B------:R-:W0:Y:S01]  /*02e0*/  LDC.64 R6, c[0x0][0x380] ;  /* 0x0000e000ff067b82 */ /* 0x000e220000000a00 */
[----:B------:R-:W1:Y:S02]  /*02f0*/  LDG.E R3, desc[UR6][R2.64] ;  /* 0x0000000602037981 */ /* 0x000e64000c1e1900 */
[----:B-1----:R-:W-:-:S06]  /*0300*/  IMAD.WIDE R4, R3, 0x4, R4 ;  /* 0x0000000403047825 */ /* 0x002fcc00078e0204 */
[----:B------:R-:W2:Y:S01]  /*0310*/  LDG.E R5, desc[UR6][R4.64] ;  /* 0x0000000604057981 */ /* 0x000ea2000c1e1900 */
[----:B0-----:R-:W-:-:S05]  /*0320*/  IMAD.WIDE R6, R0, 0x4, R6 ;  /* 0x0000000400067825 */ /* 0x001fca00078e0206 */
[----:B--2---:R-:W-:Y:S01]  /*0330*/  STG.E desc[UR6][R6.64], R5 ;  /* 0x0000000506007986 */ /* 0x004fe2000c101906 */
[----:B------:R-:W-:Y:S05]  /*0340*/  EXIT ;  /* 0x000000000000794d */ /* 0x000fea0003800000 */
.L_x_216:
[----:B------:R-:W-:-:S05]  /*0350*/  IMAD R7, R2, R4, R5 ;  /* 0x0000000402077224 */ /* 0x000fca00078e0205 */
        /* <DEDUP_REMOVED lines=13> */
.L_x_217:
        /* <DEDUP_REMOVED lines=14> */
.L_x_218:
[----:B------:R-:W-:-:S13]  /*0510*/  ISETP.GE.AND P0, PT, R0, R5, PT ;  /* 0x000000050000720c */ /* 0x000fda0003f06270 */
[----:B------:R-:W-:Y:S05]  /*0520*/  @!P0 EXIT ;  /* 0x000000000000894d */ /* 0x000fea0003800000 */
[----:B------:R-:W-:-:S05]  /*0530*/  IMAD R3, R3, R4, R5 ;  /* 0x0000000403037224 */ /* 0x000fca00078e0205 */
[----:B------:R-:W-:-:S13]  /*0540*/  ISETP.GE.AND P0, PT, R0, R3, PT ;  /* 0x000000030000720c */ /* 0x000fda0003f06270 */
[----:B------:R-:W-:Y:S05]  /*0550*/  @P0 EXIT ;  /* 0x000000000000094d */ /* 0x000fea0003800000 */
        /* <DEDUP_REMOVED lines=11> */
.L_x_213:
[----:B------:R-:W0:Y:S02]  /*0610*/  LDC.64 R2, c[0x0][0x3c0] ;  /* 0x0000f000ff027b82 */ /* 0x000e240000000a00 */
[----:B0-----:R-:W-:-:S05]  /*0620*/  IMAD R7, R3, R2, RZ ;  /* 0x0000000203077224 */ /* 0x001fca00078e02ff */
[----:B------:R-:W-:-:S13]  /*0630*/  ISETP.GE.AND P0, PT, R0, R7, PT ;  /* 0x000000070000720c */ /* 0x000fda0003f06270 */
[----:B------:R-:W-:Y:S05]  /*0640*/  @P0 BRA `(.L_x_219) ;  /* 0x0000000000280947 */ /* 0x000fea0003800000 */
[----:B------:R-:W0:Y:S08]  /*0650*/  LDC.64 R4, c[0x0][0x390] ;  /* 0x0000e400ff047b82 */ /* 0x000e300000000a00 */
[----:B------:R-:W1:Y:S01]  /*0660*/  LDC.64 R2, c[0x0][0x380] ;  /* 0x0000e000ff027b82 */ /* 0x000e620000000a00 */
[----:B0-----:R-:W-:-:S06]  /*0670*/  IMAD.WIDE R6, R0, 0x4, R4 ;  /* 0x0000000400067825 */ /* 0x001fcc00078e0204 */
[----:B------:R-:W2:Y:S01]  /*0680*/  LDG.E R7, desc[UR6][R6.64] ;  /* 0x0000000606077981 */ /* 0x000ea2000c1e1900 */
[----:B-1----:R-:W-:Y:S02]  /*0690*/  IMAD.WIDE R4, R0, 0x4, R2 ;  /* 0x0000000400047825 */ /* 0x002fe400078e0202 */
[----:B------:R-:W2:Y:S04]  /*06a0*/  LDC.64 R2, c[0x0][0x388] ;  /* 0x0000e200ff027b82 */ /* 0x000ea80000000a00 */
[----:B------:R-:W3:Y:S01]  /*06b0*/  LDG.E R5, desc[UR6][R4.64] ;  /* 0x0000000604057981 */ /* 0x000ee2000c1e1900 */
[----:B--2---:R-:W-:-:S05]  /*06c0*/  IMAD.WIDE R2, R7, 0x4, R2 ;  /* 0x0000000407027825 */ /* 0x004fca00078e0202 */
[----:B---3--:R-:W-:Y:S01]  /*06d0*/  STG.E desc[UR6][R2.64], R5 ;  /* 0x0000000502007986 */ /* 0x008fe2000c101906 */
[----:B------:R-:W-:Y:S05]  /*06e0*/  EXIT ;  /* 0x000000000000794d */ /* 0x000fea0003800000 */
.L_x_219:
[----:B------:R-:W-:-:S04]  /*06f0*/  SHF.L.U32 R9, R7, 0x1, RZ ;  /* 0x0000000107097819 */ /* 0x000fc800000006ff */
[----:B------:R-:W-:-:S13]  /*0700*/  ISETP.GE.AND P0, PT, R0, R9, PT ;  /* 0x000000090000720c */ /* 0x000fda0003f06270 */
[----:B------:R-:W-:Y:S05]  /*0710*/  @P0 BRA `(.L_x_220) ;  /* 0x00000000002c0947 */ /* 0x000fea0003800000 */
[----:B------:R-:W0:Y:S01]  /*0720*/  LDC.64 R4, c[0x0][0x398] ;  /* 0x0000e600ff047b82 */ /* 0x000e220000000a00 */
[----:B------:R-:W-:-:S07]  /*0730*/  IADD3 R7, PT, PT, R0, -R7, RZ ;  /* 0x8000000700077210 */ /* 0x000fce0007ffe0ff */
        /* <DEDUP_REMOVED lines=9> */
.L_x_220:
[----:B------:R-:W0:Y:S02]  /*07d0*/  LDC R4, c[0x0][0x3c8] ;  /* 0x0000f200ff047b82 */ /* 0x000e240000000800 */
[----:B0-----:R-:W-:-:S05]  /*07e0*/  IMAD R7, R2, R4, R9 ;  /* 0x0000000402077224 */ /* 0x001fca00078e0209 */
        /* <DEDUP_REMOVED lines=13> */
.L_x_221:
[----:B------:R-:W-:-:S05]  /*08c0*/  IMAD R9, R2, R4, R7 ;  /* 0x0000000402097224 */ /* 0x000fca00078e0207 */
        /* <DEDUP_REMOVED lines=13> */
.L_x_222:
        /* <DEDUP_REMOVED lines=14> */
.L_x_223:
        /* <DEDUP_REMOVED lines=16> */
.L_x_224:
        /* <DEDUP_REMOVED lines=16> */
.L_x_345:


//--------------------- .text._Z14cuda_set_le_riPiS_iiii --------------------------
	.section	.text._Z14cuda_set_le_riPiS_iiii,"ax",@progbits
	.align	128
        .global         _Z14cuda_set_le_riPiS_iiii
        .type           _Z14cuda_set_le_riPiS_iiii,@function
        .size           _Z14cuda_set_le_riPiS_iiii,(.L_x_346 - _Z14cuda_set_le_riPiS_iiii)
        .other          _Z14cuda_set_le_riPiS_iiii,@"STO_CUDA_ENTRY STV_DEFAULT"
_Z14cuda_set_le_riPiS_iiii:
.text._Z14cuda_set_le_riPiS_iiii:
[----:B------:R-:W-:Y:S01]  /*0000*/  LDC R1, c[0x0][0x37c] ;  /* 0x0000df00ff017b82 */ /* 0x000fe20000000800 */
[----:B------:R-:W0:Y:S01]  /*0010*/  S2R R7, SR_TID.X ;  /* 0x0000000000077919 */ /* 0x000e220000002100 */
[----:B------:R-:W0:Y:S01]  /*0020*/  LDCU UR4, c[0x0][0x360] ;  /* 0x00006c00ff0477ac */ /* 0x000e220008000800 */
[----:B------:R-:W0:Y:S01]  /*0030*/  S2R R0, SR_CTAID.X ;  /* 0x0000000000007919 */ /* 0x000e220000002500 */
[----:B------:R-:W1:Y:S01]  /*0040*/  LDCU UR5, c[0x0][0x390] ;  /* 0x00007200ff0577ac */ /* 0x000e620008000800 */
[----:B0-----:R-:W-:-:S05]  /*0050*/  IMAD R7, R0, UR4, R7 ;  /* 0x0000000400077c24 */ /* 0x001fca000f8e0207 */
[----:B-1----:R-:W-:-:S13]  /*0060*/  ISETP.GE.AND P0, PT, R7, UR5, PT ;  /* 0x0000000507007c0c */ /* 0x002fda000bf06270 */
[----:B------:R-:W-:Y:S05]  /*0070*/  @P0 EXIT ;  /* 0x000000000000094d */ /* 0x000fea0003800000 */
[----:B------:R-:W0:Y:S01]  /*0080*/  LDC R8, c[0x0][0x394] ;  /* 0x0000e500ff087b82 */ /* 0x000e220000000800 */
[----:B------:R-:W1:Y:S02]  /*0090*/  LDCU UR4, c[0x0][0x398] ;  /* 0x00007300ff0477ac */ /* 0x000e640008000800 */
[----:B-1----:R-:W-:Y:S01]  /*00a0*/  UIADD3 UR4, UPT, UPT, UR4, 0x6c, URZ ;  /* 0x0000006c04047890 */ /* 0x002fe2000fffe0ff */
[----:B0-----:R-:W-:-:S04]  /*00b0*/  IABS R5, R8 ;  /* 0x0000000800057213 */ /* 0x001fc80000000000 */
[----:B------:R-:W0:Y:S08]  /*00c0*/  I2F.RP R0, R5 ;  /* 0x0000000500007306 */ /* 0x000e300000209400 */
[----:B0-----:R-:W0:Y:S02]  /*00d0*/  MUFU.RCP R0, R0 ;  /* 0x0000000000007308 */ /* 0x001e240000001000 */
[----:B0-----:R-:W-:-:S06]  /*00e0*/  IADD3 R2, PT, PT, R0, 0xffffffe, RZ ;  /* 0x0ffffffe00027810 */ /* 0x001fcc0007ffe0ff */
[----:B------:R0:W1:Y:S02]  /*00f0*/  F2I.FTZ.U32.TRUNC.NTZ R3, R2 ;  /* 0x0000000200037305 */ /* 0x000064000021f000 */
[----:B0-----:R-:W-:Y:S02]  /*0100*/  HFMA2 R2, -RZ, RZ, 0, 0 ;  /* 0x00000000ff027431 */ /* 0x001fe400000001ff */
[----:B-1----:R-:W-:-:S04]  /*0110*/  IMAD.MOV R4, RZ, RZ, -R3 ;  /* 0x000000ffff047224 */ /* 0x002fc800078e0a03 */
[----:B------:R-:W-:Y:S01]  /*0120*/  IMAD R9, R4, R5, RZ ;  /* 0x0000000504097224 */ /* 0x000fe200078e02ff */
[----:B------:R-:W-:-:S03]  /*0130*/  IABS R4, R7 ;  /* 0x0000000700047213 */ /* 0x000fc60000000000 */
[----:B------:R-:W-:-:S06]  /*0140*/  IMAD.HI.U32 R3, R3, R9, R2 ;  /* 0x0000000903037227 */ /* 0x000fcc00078e0002 */
[----:B------:R-:W-:-:S04]  /*0150*/  IMAD.HI.U32 R3, R3, R4, RZ ;  /* 0x0000000403037227 */ /* 0x000fc800078e00ff */
[----:B------:R-:W-:-:S04]  /*0160*/  IMAD.MOV R0, RZ, RZ, -R3 ;  /* 0x000000ffff007224 */ /* 0x000fc800078e0a03 */
[----:B------:R-:W-:-:S05]  /*0170*/  IMAD R0, R5, R0, R4 ;  /* 0x0000000005007224 */ /* 0x000fca00078e0204 */
[----:B------:R-:W-:-:S13]  /*0180*/  ISETP.GT.U32.AND P2, PT, R5, R0, PT ;  /* 0x000000000500720c */ /* 0x000fda0003f44070 */
[-C--:B------:R-:W-:Y:S01]  /*0190*/  @!P2 IADD3 R0, PT, PT, R0, -R5.reuse, RZ ;  /* 0x800000050000a210 */ /* 0x080fe20007ffe0ff */
[----:B------:R-:W-:Y:S01]  /*01a0*/  @!P2 VIADD R3, R3, 0x1 ;  /* 0x000000010303a836 */ /* 0x000fe20000000000 */
[----:B------:R-:W-:Y:S02]  /*01b0*/  ISETP.NE.AND P2, PT, R8, RZ, PT ;  /* 0x000000ff0800720c */ /* 0x000fe40003f45270 */
[----:B------:R-:W-:Y:S02]  /*01c0*/  ISETP.GE.U32.AND P0, PT, R0, R5, PT ;  /* 0x000000050000720c */ /* 0x000fe40003f06070 */
[----:B------:R-:W-:Y:S01]  /*01d0*/  LOP3.LUT R0, R7, R8, RZ, 0x3c, !PT ;  /* 0x0000000807007212 */ /* 0x000fe200078e3cff */
[----:B------:R-:W0:Y:S03]  /*01e0*/  LDC.64 R4, c[0x0][0x380] ;  /* 0x0000e000ff047b82 */ /* 0x000e260000000a00 */
[----:B------:R-:W-:-:S02]  /*01f0*/  ISETP.GE.AND P1, PT, R0, RZ, PT ;  /* 0x000000ff0000720c */ /* 0x000fc40003f26270 */
[----:B------:R-:W-:-:S05]  /*0200*/  IADD3 R0, PT, PT, R8, 0x6c, RZ ;  /* 0x0000006c08007810 */ /* 0x000fca0007ffe0ff */
[----:B------:R-:W-:Y:S01]  /*0210*/  @P0 IADD3 R3, PT, PT, R3, 0x1, RZ ;  /* 0x0000000103030810 */ /* 0x000fe20007ffe0ff */
[----:B------:R-:W-:Y:S01]  /*0220*/  IMAD R11, R0, UR4, RZ ;  /* 0x00000004000b7c24 */ /* 0x000fe2000f8e02ff */
[----:B------:R-:W1:Y:S02]  /*0230*/  LDCU.64 UR4, c[0x0][0x358] ;  /* 0x00006b00ff0477ac */ /* 0x000e640008000a00 */
[----:B------:R-:W-:Y:S02]  /*0240*/  MOV R6, R3 ;  /* 0x0000000300067202 */ /* 0x000fe40000000f00 */
[----:B------:R-:W2:Y:S03]  /*0250*/  LDC.64 R2, c[0x0][0x388] ;  /* 0x0000e200ff027b82 */ /* 0x000ea60000000a00 */
[----:B------:R-:W-:Y:S01]  /*0260*/  @!P1 IMAD.MOV R6, RZ, RZ, -R6 ;  /* 0x000000ffff069224 */ /* 0x000fe200078e0a06 */
[----:B------:R-:W-:-:S04]  /*0270*/  @!P2 LOP3.LUT R6, RZ, R8, RZ, 0x33, !PT ;  /* 0x00000008ff06a212 */ /* 0x000fc800078e33ff */
[C---:B------:R-:W-:Y:S01]  /*0280*/  IADD3 R9, PT, PT, -R6.reuse, RZ, RZ ;  /* 0x000000ff06097210 */ /* 0x040fe20007ffe1ff */
[----:B0-----:R-:W-:Y:S01]  /*0290*/  IMAD.WIDE R4, R7, 0x4, R4 ;  /* 0x0000000407047825 */ /* 0x001fe200078e0204 */
[----:B------:R-:W-:-:S03]  /*02a0*/  IADD3 R6, PT, PT, R6, 0x36, RZ ;  /* 0x0000003606067810 */ /* 0x000fc60007ffe0ff */
[----:B------:R-:W-:-:S04]  /*02b0*/  IMAD R8, R8, R9, R7 ;  /* 0x0000000908087224 */ /* 0x000fc800078e0207 */
[----:B------:R-:W-:Y:S02]  /*02c0*/  VIADD R9, R8, 0x36 ;  /* 0x0000003608097836 */ /* 0x000fe40000000000 */
[C---:B------:R-:W-:Y:S02]  /*02d0*/  IMAD R8, R0.reuse, -0x36, R11 ;  /* 0xffffffca00087824 */ /* 0x040fe400078e020b */
[----:B------:R-:W-:-:S03]  /*02e0*/  IMAD R0, R0, 0x35, R9 ;  /* 0x0000003500007824 */ /* 0x000fc600078e0209 */
[----:B------:R-:W-:Y:S01]  /*02f0*/  IADD3 R8, PT, PT, R9, R8, RZ ;  /* 0x0000000809087210 */ /* 0x000fe20007ffe0ff */
[----:B------:R-:W-:Y:S02]  /*0300*/  IMAD R9, R11, R6, R0 ;  /* 0x000000060b097224 */ /* 0x000fe400078e0200 */
[----:B--2---:R-:W-:-:S03]  /*0310*/  IMAD.WIDE R2, R7, 0x4, R2 ;  /* 0x0000000407027825 */ /* 0x004fc600078e0202 */
[----:B-1----:R-:W-:Y:S01]  /*0320*/  STG.E desc[UR4][R4.64], R9 ;  /* 0x0000000904007986 */ /* 0x002fe2000c101904 */
[----:B------:R-:W-:-:S05]  /*0330*/  IMAD R11, R11, R6, R8 ;  /* 0x000000060b0b7224 */ /* 0x000fca00078e0208 */
[----:B------:R-:W-:Y:S01]  /*0340*/  STG.E desc[UR4][R2.64], R11 ;  /* 0x0000000b02007986 */ /* 0x000fe2000c101904 */
[----:B------:R-:W-:Y:S05]  /*0350*/  EXIT ;  /* 0x000000000000794d */ /* 0x000fea0003800000 */
.L_x_225:
        /* <DEDUP_REMOVED lines=10> */
.L_x_346:


//--------------------- .text._Z14cuda_set_fr_baPiS_iiii --------------------------
	.section	.text._Z14cuda_set_fr_baPiS_iiii,"ax",@progbits
	.align	128
        .global         _Z14cuda_set_fr_baPiS_iiii
        .type           _Z14cuda_set_fr_baPiS_iiii,@function
        .size           _Z14cuda_set_fr_baPiS_iiii,(.L_x_347 - _Z14cuda_set_fr_baPiS_iiii)
        .other          _Z14cuda_set_fr_baPiS_iiii,@"STO_CUDA_ENTRY STV_DEFAULT"
_Z14cuda_set_fr_baPiS_iiii:
.text._Z14cuda_set_fr_baPiS_iiii:
        /* <DEDUP_REMOVED lines=9> */
[----:B------:R-:W1:Y:S01]  /*0090*/  LDCU UR4, c[0x0][0x398] ;  /* 0x00007300ff0477ac */ /* 0x000e620008000800 */
[----:B------:R-:W2:Y:S01]  /*00a0*/  LDCU UR5, c[0x0][0x39c] ;  /* 0x00007380ff0577ac */ /* 0x000ea20008000800 */
[----:B------:R-:W3:Y:S01]  /*00b0*/  LDCU.64 UR6, c[0x0][0x358] ;  /* 0x00006b00ff0677ac */ /* 0x000ee20008000a00 */
[----:B-1----:R-:W-:Y:S02]  /*00c0*/  UIADD3 UR4, UPT, UPT, UR4, 0x6c, URZ ;  /* 0x0000006c04047890 */ /* 0x002fe4000fffe0ff */
[----:B--2---:R-:W-:Y:S01]  /*00d0*/  UIADD3 UR5, UPT, UPT, UR5, 0x36, URZ ;  /* 0x0000003605057890 */ /* 0x004fe2000fffe0ff */
        /* <DEDUP_REMOVED lines=20> */
[----:B------:R-:W-:Y:S01]  /*0220*/  ISETP.GE.AND P1, PT, R0, RZ, PT ;  /* 0x000000ff0000720c */ /* 0x000fe20003f26270 */
[----:B------:R-:W-:-:S06]  /*0230*/  VIADD R0, R8, 0x6c ;  /* 0x0000006c08007836 */ /* 0x000fcc0000000000 */
[----:B------:R-:W-:-:S05]  /*0240*/  @P0 IADD3 R3, PT, PT, R3, 0x1, RZ ;  /* 0x0000000103030810 */ /* 0x000fca0007ffe0ff */
[----:B------:R-:W-:Y:S02]  /*0250*/  IMAD.MOV.U32 R4, RZ, RZ, R3 ;  /* 0x000000ffff047224 */ /* 0x000fe400078e0003 */
[----:B------:R-:W1:Y:S03]  /*0260*/  LDC.64 R2, c[0x0][0x388] ;  /* 0x0000e200ff027b82 */ /* 0x000e660000000a00 */
[----:B------:R-:W-:Y:S02]  /*0270*/  @!P1 IADD3 R4, PT, PT, -R4, RZ, RZ ;  /* 0x000000ff04049210 */ /* 0x000fe40007ffe1ff */
[----:B------:R-:W-:Y:S01]  /*0280*/  @!P2 LOP3.LUT R4, RZ, R8, RZ, 0x33, !PT ;  /* 0x00000008ff04a212 */ /* 0x000fe200078e33ff */
[----:B0-----:R-:W-:-:S03]  /*0290*/  IMAD.WIDE R6, R5, 0x4, R6 ;  /* 0x0000000405067825 */ /* 0x001fc600078e0206 */
[C---:B------:R-:W-:Y:S02]  /*02a0*/  IADD3 R9, PT, PT, -R4.reuse, RZ, RZ ;  /* 0x000000ff04097210 */ /* 0x040fe40007ffe1ff */
[----:B------:R-:W-:-:S03]  /*02b0*/  IADD3 R4, PT, PT, R4, 0x36, RZ ;  /* 0x0000003604047810 */ /* 0x000fc60007ffe0ff */
[----:B------:R-:W-:-:S04]  /*02c0*/  IMAD R9, R8, R9, R5 ;  /* 0x0000000908097224 */ /* 0x000fc800078e0205 */
[C---:B------:R-:W-:Y:S02]  /*02d0*/  IMAD R4, R0.reuse, R4, R9 ;  /* 0x0000000400047224 */ /* 0x040fe400078e0209 */
[----:B------:R-:W-:-:S03]  /*02e0*/  IMAD R9, R0, UR4, RZ ;  /* 0x0000000400097c24 */ /* 0x000fc6000f8e02ff */
[----:B------:R-:W-:Y:S01]  /*02f0*/  IADD3 R4, PT, PT, R4, 0x36, RZ ;  /* 0x0000003604047810 */ /* 0x000fe20007ffe0ff */
[----:B-1----:R-:W-:-:S04]  /*0300*/  IMAD.WIDE R2, R5, 0x4, R2 ;  /* 0x0000000405027825 */ /* 0x002fc800078e0202 */
[C-C-:B------:R-:W-:Y:S02]  /*0310*/  IMAD R11, R9.reuse, 0x35, R4.reuse ;  /* 0x00000035090b7824 */ /* 0x140fe400078e0204 */
[----:B------:R-:W-:-:S03]  /*0320*/  IMAD R9, R9, UR5, R4 ;  /* 0x0000000509097c24 */ /* 0x000fc6000f8e0204 */
[----:B---3--:R-:W-:Y:S04]  /*0330*/  STG.E desc[UR6][R6.64], R11 ;  /* 0x0000000b06007986 */ /* 0x008fe8000c101906 */
[----:B------:R-:W-:Y:S01]  /*0340*/  STG.E desc[UR6][R2.64], R9 ;  /* 0x0000000902007986 */ /* 0x000fe2000c101906 */
[----:B------:R-:W-:Y:S05]  /*0350*/  EXIT ;  /* 0x000000000000794d */ /* 0x000fea0003800000 */
.L_x_226:
        /* <DEDUP_REMOVED lines=10> */
.L_x_347:


//--------------------- .text._Z14cuda_set_up_doPiS_S_iiii --------------------------
	.section	.text._Z14cuda_set_up_doPiS_S_iiii,"ax",@progbits
	.align	128
        .global         _Z14cuda_set_up_doPiS_S_iiii
        .type           _Z14cuda_set_up_doPiS_S_iiii,@function
        .size           _Z14cuda_set_up_doPiS_S_iiii,(.L_x_348 - _Z14cuda_set_up_doPiS_S_iiii)
        .other          _Z14cuda_set_up_doPiS_S_iiii,@"STO_CUDA_ENTRY STV_DEFAULT"
_Z14cuda_set_up_doPiS_S_iiii:
.text._Z14cuda_set_up_doPiS_S_iiii:
        /* <DEDUP_REMOVED lines=9> */
[----:B------:R-:W1:Y:S07]  /*0090*/  LDCU.64 UR4, c[0x0][0x358] ;  /* 0x00006b00ff0477ac */ /* 0x000e6e0008000a00 */
[----:B------:R-:W2:Y:S01]  /*00a0*/  LDC R14, c[0x0][0x39c] ;  /* 0x0000e700ff0e7b82 */ /* 0x000ea20000000800 */
[----:B0-----:R-:W-:-:S04]  /*00b0*/  IABS R5, R12 ;  /* 0x0000000c00057213 */ /* 0x001fc80000000000 */
[----:B------:R-:W0:Y:S08]  /*00c0*/  I2F.RP R0, R5 ;  /* 0x0000000500007306 */ /* 0x000e300000209400 */
[----:B0-----:R-:W0:Y:S02]  /*00d0*/  MUFU.RCP R0, R0 ;  /* 0x0000000000007308 */ /* 0x001e240000001000 */
[----:B0-----:R-:W-:-:S06]  /*00e0*/  IADD3 R2, PT, PT, R0, 0xffffffe, RZ ;  /* 0x0ffffffe00027810 */ /* 0x001fcc0007ffe0ff */
[----:B------:R0:W3:Y:S02]  /*00f0*/  F2I.FTZ.U32.TRUNC.NTZ R3, R2 ;  /* 0x0000000200037305 */ /* 0x0000e4000021f000 */
[----:B0-----:R-:W-:Y:S02]  /*0100*/  HFMA2 R2, -RZ, RZ, 0, 0 ;  /* 0x00000000ff027431 */ /* 0x001fe400000001ff */
[----:B---3--:R-:W-:-:S04]  /*0110*/  IMAD.MOV R4, RZ, RZ, -R3 ;  /* 0x000000ffff047224 */ /* 0x008fc800078e0a03 */
[----:B------:R-:W-:Y:S01]  /*0120*/  IMAD R9, R4, R5, RZ ;  /* 0x0000000504097224 */ /* 0x000fe200078e02ff */
[----:B------:R-:W-:-:S03]  /*0130*/  IABS R4, R7 ;  /* 0x0000000700047213 */ /* 0x000fc60000000000 */
[----:B------:R-:W-:Y:S02]  /*0140*/  IMAD.HI.U32 R3, R3, R9, R2 ;  /* 0x0000000903037227 */ /* 0x000fe400078e0002 */
[----:B------:R-:W0:Y:S04]  /*0150*/  LDC.64 R8, c[0x0][0x380] ;  /* 0x0000e000ff087b82 */ /* 0x000e280000000a00 */
[----:B------:R-:W-:-:S04]  /*0160*/  IMAD.HI.U32 R3, R3, R4, RZ ;  /* 0x0000000403037227 */ /* 0x000fc800078e00ff */
[----:B------:R-:W-:-:S04]  /*0170*/  IMAD.MOV R0, RZ, RZ, -R3 ;  /* 0x000000ffff007224 */ /* 0x000fc800078e0a03 */
[----:B------:R-:W-:-:S05]  /*0180*/  IMAD R0, R5, R0, R4 ;  /* 0x0000000005007224 */ /* 0x000fca00078e0204 */
[----:B------:R-:W-:Y:S01]  /*0190*/  ISETP.GT.U32.AND P2, PT, R5, R0, PT ;  /* 0x000000000500720c */ /* 0x000fe20003f44070 */
[----:B0-----:R-:W-:-:S12]  /*01a0*/  IMAD.WIDE R8, R7, 0x4, R8 ;  /* 0x0000000407087825 */ /* 0x001fd800078e0208 */
        /* <DEDUP_REMOVED lines=8> */
[----:B------:R-:W-:-:S05]  /*0230*/  @P0 IADD3 R3, PT, PT, R3, 0x1, RZ ;  /* 0x0000000103030810 */ /* 0x000fca0007ffe0ff */
[----:B------:R-:W-:Y:S02]  /*0240*/  IMAD.MOV.U32 R6, RZ, RZ, R3 ;  /* 0x000000ffff067224 */ /* 0x000fe400078e0003 */
[----:B------:R-:W3:Y:S03]  /*0250*/  LDC.64 R2, c[0x0][0x390] ;  /* 0x0000e400ff027b82 */ /* 0x000ee60000000a00 */
[----:B------:R-:W-:Y:S02]  /*0260*/  @!P1 IADD3 R6, PT, PT, -R6, RZ, RZ ;  /* 0x000000ff06069210 */ /* 0x000fe40007ffe1ff */
[----:B------:R-:W-:Y:S01]  /*0270*/  @!P2 LOP3.LUT R6, RZ, R12, RZ, 0x33, !PT ;  /* 0x0000000cff06a212 */ /* 0x000fe200078e33ff */
[----:B0-----:R-:W-:-:S04]  /*0280*/  IMAD.WIDE R4, R7, 0x4, R4 ;  /* 0x0000000407047825 */ /* 0x001fc800078e0204 */
[----:B------:R-:W-:-:S04]  /*0290*/  IMAD.MOV R10, RZ, RZ, -R6 ;  /* 0x000000ffff0a7224 */ /* 0x000fc800078e0a06 */
[----:B------:R-:W-:Y:S01]  /*02a0*/  IMAD R10, R12, R10, R7 ;  /* 0x0000000a0c0a7224 */ /* 0x000fe200078e0207 */
[----:B------:R-:W-:Y:S02]  /*02b0*/  IADD3 R12, PT, PT, R6, 0x36, RZ ;  /* 0x00000036060c7810 */ /* 0x000fe40007ffe0ff */
[----:B--2---:R-:W-:Y:S01]  /*02c0*/  IADD3 R6, PT, PT, R14, 0x6c, RZ ;  /* 0x0000006c0e067810 */ /* 0x004fe20007ffe0ff */
[----:B------:R-:W-:-:S04]  /*02d0*/  VIADD R11, R10, 0x36 ;  /* 0x000000360a0b7836 */ /* 0x000fc80000000000 */
[----:B------:R-:W-:Y:S02]  /*02e0*/  IMAD R13, R0, R12, R11 ;  /* 0x0000000c000d7224 */ /* 0x000fe400078e020b */
[----:B---3--:R-:W-:-:S04]  /*02f0*/  IMAD.WIDE R2, R7, 0x4, R2 ;  /* 0x0000000407027825 */ /* 0x008fc800078e0202 */
[CC--:B------:R-:W-:Y:S02]  /*0300*/  IMAD R11, R6.reuse, R13.reuse, 0x36 ;  /* 0x00000036060b7424 */ /* 0x0c0fe400078e020d */
[----:B------:R-:W-:-:S03]  /*0310*/  IMAD R13, R6, R13, 0x35 ;  /* 0x00000035060d7424 */ /* 0x000fc600078e020d */
[----:B------:R-:W-:Y:S01]  /*0320*/  IADD3 R7, PT, PT, R11, R14, RZ ;  /* 0x0000000e0b077210 */ /* 0x000fe20007ffe0ff */
[----:B-1----:R-:W-:Y:S04]  /*0330*/  STG.E desc[UR4][R8.64], R11 ;  /* 0x0000000b08007986 */ /* 0x002fe8000c101904 */
[----:B------:R-:W-:Y:S04]  /*0340*/  STG.E desc[UR4][R4.64], R13 ;  /* 0x0000000d04007986 */ /* 0x000fe8000c101904 */
[----:B------:R-:W-:Y:S01]  /*0350*/  STG.E desc[UR4][R2.64], R7 ;  /* 0x0000000702007986 */ /* 0x000fe2000c101904 */
[----:B------:R-:W-:Y:S05]  /*0360*/  EXIT ;  /* 0x000000000000794d */ /* 0x000fea0003800000 */
.L_x_227:
        /* <DEDUP_REMOVED lines=9> */
.L_x_348:


//--------------------- .text._Z10cuda_set_sPiiiiiiiiiiii --------------------------
	.section	.text._Z10cuda_set_sPiiiiiiiiiiii,"ax",@progbits
	.align	128
        .global         _Z10cuda_set_sPiiiiiiiiiiii
        .type           _Z10cuda_set_sPiiiiiiiiiiii,@function
        .size           _Z10cuda_set_sPiiiiiiiiiiii,(.L_x_349 - _Z10cuda_set_sPiiiiiiiiiiii)
        .other          _Z10cuda_set_sPiiiiiiiiiiii,@"STO_CUDA_ENTRY STV_DEFAULT"
_Z10cuda_set_sPiiiiiiiiiiii:
.text._Z10cuda_set_sPiiiiiiiiiiii:
        /* <DEDUP_REMOVED lines=9> */
[----:B------:R-:W1:Y:S01]  /*0090*/  LDCU.64 UR8, c[0x0][0x398] ;  /* 0x00007300ff0877ac */ /* 0x000e620008000a00 */
[----:B------:R-:W2:Y:S02]  /*00a0*/  LDCU.64 UR6, c[0x0][0x3a8] ;  /* 0x00007500ff0677ac */ /* 0x000ea40008000a00 */
[----:B--2---:R-:W-:Y:S01]  /*00b0*/  UIADD3 UR4, UPT, UPT, UR7, 0x6c, URZ ;  /* 0x0000006c07047890 */ /* 0x004fe2000fffe0ff */
[----:B0-----:R-:W-:-:S04]  /*00c0*/  IABS R5, R7 ;  /* 0x0000000700057213 */ /* 0x001fc80000000000 */
[----:B------:R-:W0:Y:S08]  /*00d0*/  I2F.RP R4, R5 ;  /* 0x0000000500047306 */ /* 0x000e300000209400 */
[----:B0-----:R-:W0:Y:S02]  /*00e0*/  MUFU.RCP R4, R4 ;  /* 0x0000000400047308 */ /* 0x001e240000001000 */
[----:B0-----:R-:W-:-:S06]  /*00f0*/  IADD3 R2, PT, PT, R4, 0xffffffe, RZ ;  /* 0x0ffffffe04027810 */ /* 0x001fcc0007ffe0ff */
[----:B------:R0:W2:Y:S02]  /*0100*/  F2I.FTZ.U32.TRUNC.NTZ R3, R2 ;  /* 0x0000000200037305 */ /* 0x0000a4000021f000 */
[----:B0-----:R-:W-:Y:S02]  /*0110*/  HFMA2 R2, -RZ, RZ, 0, 0 ;  /* 0x00000000ff027431 */ /* 0x001fe400000001ff */
[----:B--2---:R-:W-:-:S04]  /*0120*/  IMAD.MOV R6, RZ, RZ, -R3 ;  /* 0x000000ffff067224 */ /* 0x004fc800078e0a03 */
[----:B------:R-:W-:Y:S01]  /*0130*/  IMAD R9, R6, R5, RZ ;  /* 0x0000000506097224 */ /* 0x000fe200078e02ff */
[----:B------:R-:W-:-:S03]  /*0140*/  IABS R6, R0 ;  /* 0x0000000000067213 */ /* 0x000fc60000000000 */
[----:B------:R-:W-:Y:S02]  /*0150*/  IMAD.HI.U32 R3, R3, R9, R2 ;  /* 0x0000000903037227 */ /* 0x000fe400078e0002 */
[----:B------:R-:W1:Y:S04]  /*0160*/  LDC R2, c[0x0][0x390] ;  /* 0x0000e400ff027b82 */ /* 0x000e680000000800 */
[----:B------:R-:W-:-:S04]  /*0170*/  IMAD.HI.U32 R3, R3, R6, RZ ;  /* 0x0000000603037227 */ /* 0x000fc800078e00ff */
[----:B------:R-:W-:Y:S01]  /*0180*/  IMAD.MOV R4, RZ, RZ, -R3 ;  /* 0x000000ffff047224 */ /* 0x000fe200078e0a03 */
[----:B------:R-:W0:Y:S03]  /*0190*/  LDC.64 R8, c[0x0][0x388] ;  /* 0x0000e200ff087b82 */ /* 0x000e260000000a00 */
[----:B------:R-:W-:-:S05]  /*01a0*/  IMAD R4, R5, R4, R6 ;  /* 0x0000000405047224 */ /* 0x000fca00078e0206 */
[----:B------:R-:W-:-:S13]  /*01b0*/  ISETP.GT.U32.AND P2, PT, R5, R4, PT ;  /* 0x000000040500720c */ /* 0x000fda0003f44070 */
[-C--:B------:R-:W-:Y:S01]  /*01c0*/  @!P2 IADD3 R4, PT, PT, R4, -R5.reuse, RZ ;  /* 0x800000050404a210 */ /* 0x080fe20007ffe0ff */
[----:B------:R-:W-:Y:S01]  /*01d0*/  @!P2 VIADD R3, R3, 0x1 ;  /* 0x000000010303a836 */ /* 0x000fe20000000000 */
[----:B------:R-:W-:Y:S02]  /*01e0*/  ISETP.NE.AND P2, PT, R7, RZ, PT ;  /* 0x000000ff0700720c */ /* 0x000fe40003f45270 */
[----:B------:R-:W-:Y:S02]  /*01f0*/  ISETP.GE.U32.AND P0, PT, R4, R5, PT ;  /* 0x000000050400720c */ /* 0x000fe40003f06070 */
[----:B------:R-:W-:-:S04]  /*0200*/  LOP3.LUT R4, R0, R7, RZ, 0x3c, !PT ;  /* 0x0000000700047212 */ /* 0x000fc800078e3cff */
[----:B------:R-:W-:-:S07]  /*0210*/  ISETP.GE.AND P1, PT, R4, RZ, PT ;  /* 0x000000ff0400720c */ /* 0x000fce0003f26270 */
[----:B------:R-:W-:-:S06]  /*0220*/  @P0 IADD3 R3, PT, PT, R3, 0x1, RZ ;  /* 0x0000000103030810 */ /* 0x000fcc0007ffe0ff */
[----:B------:R-:W-:Y:S01]  /*0230*/  @!P1 IMAD.MOV R3, RZ, RZ, -R3 ;  /* 0x000000ffff039224 */ /* 0x000fe200078e0a03 */
[----:B------:R-:W-:-:S04]  /*0240*/  @!P2 LOP3.LUT R3, RZ, R7, RZ, 0x33, !PT ;  /* 0x00000007ff03a212 */ /* 0x000fc800078e33ff */
[C---:B------:R-:W-:Y:S01]  /*0250*/  IADD3 R4, PT, PT, -R3.reuse, RZ, RZ ;  /* 0x000000ff03047210 */ /* 0x040fe20007ffe1ff */
[----:B-1----:R-:W-:Y:S02]  /*0260*/  IMAD R5, R3, UR9, R2 ;  /* 0x0000000903057c24 */ /* 0x002fe4000f8e0202 */
[----:B------:R-:W1:Y:S02]  /*0270*/  LDC.64 R2, c[0x0][0x380] ;  /* 0x0000e000ff027b82 */ /* 0x000e640000000a00 */
[----:B------:R-:W-:Y:S02]  /*0280*/  IMAD R4, R7, R4, R0 ;  /* 0x0000000407047224 */ /* 0x000fe400078e0200 */
[----:B------:R-:W-:Y:S02]  /*0290*/  VIADD R5, R5, 0x36 ;  /* 0x0000003605057836 */ /* 0x000fe40000000000 */
[----:B0-----:R-:W-:Y:S01]  /*02a0*/  IMAD R4, R4, UR8, R9 ;  /* 0x0000000804047c24 */ /* 0x001fe2000f8e0209 */
[----:B------:R-:W0:Y:S03]  /*02b0*/  LDCU.64 UR8, c[0x0][0x358] ;  /* 0x00006b00ff0877ac */ /* 0x000e260008000a00 */
[----:B------:R-:W-:Y:S01]  /*02c0*/  IMAD R4, R5, UR4, R4 ;  /* 0x0000000405047c24 */ /* 0x000fe2000f8e0204 */
[----:B------:R-:W-:-:S04]  /*02d0*/  UIADD3 UR4, UPT, UPT, UR6, 0x6c, URZ ;  /* 0x0000006c06047890 */ /* 0x000fc8000fffe0ff */
[----:B------:R-:W-:-:S05]  /*02e0*/  IADD3 R5, PT, PT, R4, 0x36, RZ ;  /* 0x0000003604057810 */ /* 0x000fca0007ffe0ff */
[----:B------:R-:W-:Y:S02]  /*02f0*/  IMAD R5, R5, UR4, R8 ;  /* 0x0000000405057c24 */ /* 0x000fe4000f8e0208 */
[----:B-1----:R-:W-:-:S03]  /*0300*/  IMAD.WIDE R2, R0, 0x4, R2 ;  /* 0x0000000400027825 */ /* 0x002fc600078e0202 */
[----:B------:R-:W-:-:S05]  /*0310*/  IADD3 R5, PT, PT, R5, 0x36, RZ ;  /* 0x0000003605057810 */ /* 0x000fca0007ffe0ff */
[----:B0-----:R-:W-:Y:S01]  /*0320*/  STG.E desc[UR8][R2.64], R5 ;  /* 0x0000000502007986 */ /* 0x001fe2000c101908 */
[----:B------:R-:W-:Y:S05]  /*0330*/  EXIT ;  /* 0x000000000000794d */ /* 0x000fea0003800000 */
.L_x_228:
        /* <DEDUP_REMOVED lines=12> */
.L_x_349:


//--------------------- .text._Z19cuda_ricker_waveletPfffif --------------------------
	.section	.text._Z19cuda_ricker_waveletPfffif,"ax",@progbits
	.align	128
        .global         _Z19cuda_ricker_waveletPfffif
        .type           _Z19cuda_ricker_waveletPfffif,@function
        .size           _Z19cuda_ricker_waveletPfffif,(.L_x_336 - _Z19cuda_ricker_waveletPfffif)
        .other          _Z19cuda_ricker_waveletPfffif,@"STO_CUDA_ENTRY STV_DEFAULT"
_Z19cuda_ricker_waveletPfffif:
.text._Z19cuda_ricker_waveletPfffif:
        /* <DEDUP_REMOVED lines=8> */
[----:B------:R-:W0:Y:S01]  /*0080*/  LDCU.64 UR4, c[0x0][0x388] ;  /* 0x00007100ff0477ac */ /* 0x000e220008000a00 */
[----:B------:R-:W-:Y:S01]  /*0090*/  UMOV UR6, 0x542fe938 ;  /* 0x542fe93800067882 */ /* 0x000fe20000000000 */
[----:B------:R-:W-:Y:S01]  /*00a0*/  UMOV UR7, 0x400921fb ;  /* 0x400921fb00077882 */ /* 0x000fe20000000000 */
[----:B0-----:R-:W0:Y:S08]  /*00b0*/  F2F.F64.F32 R8, UR4 ;  /* 0x0000000400087d10 */ /* 0x001e300008201800 */
[----:B0-----:R-:W0:Y:S01]  /*00c0*/  MUFU.RCP64H R3, R9 ;  /* 0x0000000900037308 */ /* 0x001e220000001800 */
[----:B------:R-:W-:-:S05]  /*00d0*/  VIADD R2, R9, 0x300402 ;  /* 0x0030040209027836 */ /* 0x000fca0000000000 */
[----:B------:R-:W-:Y:S01]  /*00e0*/  FSETP.GEU.AND P0, PT, |R2|, 5.8789094863358348022e-39, PT ;  /* 0x004004020200780b */ /* 0x000fe20003f0e200 */
[----:B0-----:R-:W-:-:S08]  /*00f0*/  DFMA R4, -R8, R2, 1 ;  /* 0x3ff000000804742b */ /* 0x001fd00000000102 */
[----:B------:R-:W-:-:S08]  /*0100*/  DFMA R4, R4, R4, R4 ;  /* 0x000000040404722b */ /* 0x000fd00000000004 */
[----:B------:R-:W-:Y:S01]  /*0110*/  DFMA R4, R2, R4, R2 ;  /* 0x000000040204722b */ /* 0x000fe20000000002 */
[----:B------:R-:W-:-:S05]  /*0120*/  I2FP.F32.S32 R3, R0 ;  /* 0x0000000000037245 */ /* 0x000fca0000201400 */
[----:B------:R-:W-:Y:S02]  /*0130*/  FMUL R3, R3, UR5 ;  /* 0x0000000503037c20 */ /* 0x000fe40008400000 */
[----:B------:R-:W-:Y:S01]  /*0140*/  DFMA R6, -R8, R4, 1 ;  /* 0x3ff000000806742b */ /* 0x000fe20000000104 */
[----:B------:R-:W0:Y:S03]  /*0150*/  LDCU.64 UR4, c[0x0][0x358] ;  /* 0x00006b00ff0477ac */ /* 0x000e260008000a00 */
[----:B------:R-:W1:Y:S04]  /*0160*/  F2F.F64.F32 R2, R3 ;  /* 0x0000000300027310 */ /* 0x000e680000201800 */
[----:B------:R-:W-:-:S02]  /*0170*/  DFMA R6, R4, R6, R4 ;  /* 0x000000060406722b */ /* 0x000fc40000000004 */
[----:B------:R-:W-:Y:S01]  /*0180*/  DMUL R4, R8, UR6 ;  /* 0x0000000608047c28 */ /* 0x000fe20008000000 */
[----:B------:R-:W-:Y:S10]  /*0190*/  @P0 BRA `(.L_x_229) ;  /* 0x0000000000180947 */ /* 0x000ff40003800000 */
[----:B------:R-:W-:-:S05]  /*01a0*/  LOP3.LUT R6, R9, 0x7fffffff, RZ, 0xc0, !PT ;  /* 0x7fffffff09067812 */ /* 0x000fca00078ec0ff */
[----:B------:R-:W-:Y:S01]  /*01b0*/  VIADD R12, R6, 0xfff00000 ;  /* 0xfff00000060c7836 */ /* 0x000fe20000000000 */
[----:B------:R-:W-:-:S07]  /*01c0*/  MOV R6, 0x1e0 ;  /* 0x000001e000067802 */ /* 0x000fce0000000f00 */
[----:B01----:R-:W-:Y:S05]  /*01d0*/  CALL.REL.NOINC `($__internal_8_$__cuda_sm20_dblrcp_rn_slowpath_v3) ;  /* 0x0000000000707944 */ /* 0x003fea0003c00000 */
[----:B------:R-:W-:Y:S01]  /*01e0*/  MOV R6, R10 ;  /* 0x0000000a00067202 */ /* 0x000fe20000000f00 */
[----:B------:R-:W-:-:S07]  /*01f0*/  IMAD.MOV.U32 R7, RZ, RZ, R11 ;  /* 0x000000ffff077224 */ /* 0x000fce00078e000b */
.L_x_229:
[----:B-1----:R-:W-:Y:S01]  /*0200*/  DADD R2, R2, -R6 ;  /* 0x0000000002027229 */ /* 0x002fe20000000806 */
[----:B------:R-:W-:-:S09]  /*0210*/  IMAD.MOV.U32 R9, RZ, RZ, 0x437c0000 ;  /* 0x437c0000ff097424 */ /* 0x000fd200078e00ff */
[----:B------:R-:W1:Y:S08]  /*0220*/  F2F.F32.F64 R2, R2 ;  /* 0x0000000200027310 */ /* 0x000e700000301000 */
[----:B-1----:R-:W1:Y:S02]  /*0230*/  F2F.F64.F32 R6, |R2| ;  /* 0x4000000200067310 */ /* 0x002e640000201800 */
[----:B-1----:R-:W-:Y:S01]  /*0240*/  DMUL R4, R4, R6 ;  /* 0x0000000604047228 */ /* 0x002fe20000000000 */
[----:B------:R-:W-:-:S09]  /*0250*/  MOV R7, 0x3bbb989d ;  /* 0x3bbb989d00077802 */ /* 0x000fd20000000f00 */
[----:B------:R-:W1:Y:S02]  /*0260*/  F2F.F32.F64 R4, R4 ;  /* 0x0000000400047310 */ /* 0x000e640000301000 */
[----:B-1----:R-:W-:-:S04]  /*0270*/  FMUL R8, R4, R4 ;  /* 0x0000000404087220 */ /* 0x002fc80000400000 */
[----:B------:R-:W-:Y:S02]  /*0280*/  FFMA.SAT R6, R8, -R7, 0.5 ;  /* 0x3f00000008067423 */ /* 0x000fe40000002807 */
[----:B------:R-:W1:Y:S02]  /*0290*/  F2F.F64.F32 R2, R8 ;  /* 0x0000000800027310 */ /* 0x000e640000201800 */
[----:B------:R-:W-:-:S04]  /*02a0*/  FFMA.RM R6, R6, R9, 12582913 ;  /* 0x4b40000106067423 */ /* 0x000fc80000004009 */
[C---:B------:R-:W-:Y:S01]  /*02b0*/  FADD R7, R6.reuse, -12583039 ;  /* 0xcb40007f06077421 */ /* 0x040fe20000000000 */
[----:B------:R-:W-:-:S03]  /*02c0*/  SHF.L.U32 R6, R6, 0x17, RZ ;  /* 0x0000001706067819 */ /* 0x000fc600000006ff */
[----:B------:R-:W-:-:S04]  /*02d0*/  FFMA R7, R8, -1.4426950216293334961, -R7 ;  /* 0xbfb8aa3b08077823 */ /* 0x000fc80000000807 */
[----:B------:R-:W-:Y:S01]  /*02e0*/  FFMA R9, R8, -1.925963033500011079e-08, R7 ;  /* 0xb2a5706008097823 */ /* 0x000fe20000000007 */
[----:B-1----:R-:W-:-:S05]  /*02f0*/  DADD R2, R2, R2 ;  /* 0x0000000002027229 */ /* 0x002fca0000000002 */
[----:B------:R-:W1:Y:S03]  /*0300*/  MUFU.EX2 R9, R9 ;  /* 0x0000000900097308 */ /* 0x000e660000000800 */
[----:B------:R-:W-:Y:S01]  /*0310*/  DADD R2, -R2, 1 ;  /* 0x3ff0000002027429 */ /* 0x000fe20000000100 */
[----:B-1----:R-:W-:Y:S02]  /*0320*/  FMUL R10, R6, R9 ;  /* 0x00000009060a7220 */ /* 0x002fe40000400000 */
[----:B------:R-:W1:Y:S02]  /*0330*/  LDC.64 R6, c[0x0][0x380] ;  /* 0x0000e000ff067b82 */ /* 0x000e640000000a00 */
[----:B------:R-:W2:Y:S03]  /*0340*/  F2F.F64.F32 R4, R10 ;  /* 0x0000000a00047310 */ /* 0x000ea60000201800 */
[----:B--2---:R-:W-:Y:S01]  /*0350*/  DMUL R2, R2, R4 ;  /* 0x0000000402027228 */ /* 0x004fe20000000000 */
[----:B-1----:R-:W-:-:S09]  /*0360*/  IMAD.WIDE R4, R0, 0x4, R6 ;  /* 0x0000000400047825 */ /* 0x002fd200078e0206 */
[----:B------:R-:W0:Y:S02]  /*0370*/  F2F.F32.F64 R3, R2 ;  /* 0x0000000200037310 */ /* 0x000e240000301000 */
[----:B0-----:R-:W-:Y:S01]  /*0380*/  STG.E desc[UR4][R4.64], R3 ;  /* 0x0000000304007986 */ /* 0x001fe2000c101904 */
[----:B------:R-:W-:Y:S05]  /*0390*/  EXIT ;  /* 0x000000000000794d */ /* 0x000fea0003800000 */
        .weak           $__internal_8_$__cuda_sm20_dblrcp_rn_slowpath_v3
        .type           $__internal_8_$__cuda_sm20_dblrcp_rn_slowpath_v3,@function
        .size           $__internal_8_$__cuda_sm20_dblrcp_rn_slowpath_v3,(.L_x_336 - $__internal_8_$__cuda_sm20_dblrcp_rn_slowpath_v3)
$__internal_8_$__cuda_sm20_dblrcp_rn_slowpath_v3:
[----:B------:R-:W-:-:S14]  /*03a0*/  DSETP.GTU.AND P0, PT, |R8|, +INF , PT ;  /* 0x7ff000000800742a */ /* 0x000fdc0003f0c200 */
[----:B------:R-:W-:Y:S05]  /*03b0*/  @P0 BRA `(.L_x_230) ;  /* 0x00000000007c0947 */ /* 0x000fea0003800000 */
[----:B------:R-:W-:-:S05]  /*03c0*/  LOP3.LUT R7, R9, 0x7fffffff, RZ, 0xc0, !PT ;  /* 0x7fffffff09077812 */ /* 0x000fca00078ec0ff */
[----:B------:R-:W-:-:S05]  /*03d0*/  VIADD R10, R7, 0xffffffff ;  /* 0xffffffff070a7836 */ /* 0x000fca0000000000 */
[----:B------:R-:W-:-:S13]  /*03e0*/  ISETP.GE.U32.AND P0, PT, R10, 0x7fefffff, PT ;  /* 0x7fefffff0a00780c */ /* 0x000fda0003f06070 */
[----:B------:R-:W-:Y:S02]  /*03f0*/  @P0 LOP3.LUT R11, R9, 0x7ff00000, RZ, 0x3c, !PT ;  /* 0x7ff00000090b0812 */ /* 0x000fe400078e3cff */
[----:B------:R-:W-:Y:S01]  /*0400*/  @P0 MOV R10, RZ ;  /* 0x000000ff000a0202 */ /* 0x000fe20000000f00 */
[----:B------:R-:W-:Y:S06]  /*0410*/  @P0 BRA `(.L_x_231) ;  /* 0x00000000006c0947 */ /* 0x000fec0003800000 */
[----:B------:R-:W-:-:S13]  /*0420*/  ISETP.GE.U32.AND P0, PT, R7, 0x1000001, PT ;  /* 0x010000010700780c */ /* 0x000fda0003f06070 */
[----:B------:R-:W-:Y:S05]  /*0430*/  @!P0 BRA `(.L_x_232) ;  /* 0x0000000000348947 */ /* 0x000fea0003800000 */
[----:B------:R-:W-:Y:S01]  /*0440*/  VIADD R11, R9, 0xc0200000 ;  /* 0xc0200000090b7836 */ /* 0x000fe20000000000 */
[----:B------:R-:W-:-:S03]  /*0450*/  MOV R10, R8 ;  /* 0x00000008000a7202 */ /* 0x000fc60000000f00 */
[----:B------:R-:W0:Y:S03]  /*0460*/  MUFU.RCP64H R13, R11 ;  /* 0x0000000b000d7308 */ /* 0x000e260000001800 */
[----:B0-----:R-:W-:-:S08]  /*0470*/  DFMA R14, -R10, R12, 1 ;  /* 0x3ff000000a0e742b */ /* 0x001fd0000000010c */
[----:B------:R-:W-:-:S08]  /*0480*/  DFMA R14, R14, R14, R14 ;  /* 0x0000000e0e0e722b */ /* 0x000fd0000000000e */
[----:B------:R-:W-:-:S08]  /*0490*/  DFMA R14, R12, R14, R12 ;  /* 0x0000000e0c0e722b */ /* 0x000fd0000000000c */
[----:B------:R-:W-:-:S08]  /*04a0*/  DFMA R12, -R10, R14, 1 ;  /* 0x3ff000000a0c742b */ /* 0x000fd0000000010e */
[----:B------:R-:W-:-:S08]  /*04b0*/  DFMA R12, R14, R12, R14 ;  /* 0x0000000c0e0c722b */ /* 0x000fd0000000000e */
[----:B------:R-:W-:-:S08]  /*04c0*/  DMUL R12, R12, 2.2250738585072013831e-308 ;  /* 0x001000000c0c7828 */ /* 0x000fd00000000000 */
[----:B------:R-:W-:-:S08]  /*04d0*/  DFMA R8, -R8, R12, 1 ;  /* 0x3ff000000808742b */ /* 0x000fd0000000010c */
[----:B------:R-:W-:-:S08]  /*04e0*/  DFMA R8, R8, R8, R8 ;  /* 0x000000080808722b */ /* 0x000fd00000000008 */
[----:B------:R-:W-:Y:S01]  /*04f0*/  DFMA R10, R12, R8, R12 ;  /* 0x000000080c0a722b */ /* 0x000fe2000000000c */
[----:B------:R-:W-:Y:S10]  /*0500*/  BRA `(.L_x_231) ;  /* 0x0000000000307947 */ /* 0x000ff40003800000 */
.L_x_232:
[----:B------:R-:W-:Y:S01]  /*0510*/  DMUL R8, R8, 8.11296384146066816958e+31 ;  /* 0x4690000008087828 */ /* 0x000fe20000000000 */
[----:B------:R-:W-:-:S05]  /*0520*/  IMAD.MOV.U32 R10, RZ, RZ, R12 ;  /* 0x000000ffff0a7224 */ /* 0x000fca00078e000c */
[----:B------:R-:W0:Y:S02]  /*0530*/  MUFU.RCP64H R11, R9 ;  /* 0x00000009000b7308 */ /* 0x000e240000001800 */
[----:B0-----:R-:W-:-:S08]  /*0540*/  DFMA R12, -R8, R10, 1 ;  /* 0x3ff00000080c742b */ /* 0x001fd0000000010a */
[----:B------:R-:W-:-:S08]  /*0550*/  DFMA R12, R12, R12, R12 ;  /* 0x0000000c0c0c722b */ /* 0x000fd0000000000c */
[----:B------:R-:W-:-:S08]  /*0560*/  DFMA R12, R10, R12, R10 ;  /* 0x0000000c0a0c722b */ /* 0x000fd0000000000a */
[----:B------:R-:W-:-:S08]  /*0570*/  DFMA R10, -R8, R12, 1 ;  /* 0x3ff00000080a742b */ /* 0x000fd0000000010c */
[----:B------:R-:W-:-:S08]  /*0580*/  DFMA R10, R12, R10, R12 ;  /* 0x0000000a0c0a722b */ /* 0x000fd0000000000c */
[----:B------:R-:W-:Y:S01]  /*0590*/  DMUL R10, R10, 8.11296384146066816958e+31 ;  /* 0x469000000a0a7828 */ /* 0x000fe20000000000 */
[----:B------:R-:W-:Y:S10]  /*05a0*/  BRA `(.L_x_231) ;  /* 0x0000000000087947 */ /* 0x000ff40003800000 */
.L_x_230:
[----:B------:R-:W-:Y:S02]  /*05b0*/  LOP3.LUT R11, R9, 0x80000, RZ, 0xfc, !PT ;  /* 0x00080000090b7812 */ /* 0x000fe400078efcff */
[----:B------:R-:W-:-:S07]  /*05c0*/  MOV R10, R8 ;  /* 0x00000008000a7202 */ /* 0x000fce0000000f00 */
.L_x_231:
[----:B------:R-:W-:-:S04]  /*05d0*/  MOV R7, 0x0 ;  /* 0x0000000000077802 */ /* 0x000fc80000000f00 */
[----:B------:R-:W-:Y:S05]  /*05e0*/  RET.REL.NODEC R6 `(_Z19cuda_ricker_waveletPfffif) ;  /* 0xfffffff806847950 */ /* 0x000fea0003c3ffff */
.L_x_233:
        /* <DEDUP_REMOVED lines=9> */
.L_x_336:


//--------------------- .text._Z16cuda_absorb_bndrPfS_iiif --------------------------
	.section	.text._Z16cuda_absorb_bndrPfS_iiif,"ax",@progbits
	.align	128
        .global         _Z16cuda_absorb_bndrPfS_iiif
        .type           _Z16cuda_absorb_bndrPfS_iiif,@function
        .size           _Z16cuda_absorb_bndrPfS_iiif,(.L_x_338 - _Z16cuda_absorb_bndrPfS_iiif)
        .other          _Z16cuda_absorb_bndrPfS_iiif,@"STO_CUDA_ENTRY STV_DEFAULT"
_Z16cuda_absorb_bndrPfS_iiif:
.text._Z16cuda_absorb_bndrPfS_iiif:
[----:B------:R-:W-:Y:S08]  /*0000*/  LDC R1, c[0x0][0x37c] ;  /* 0x0000df00ff017b82 */ /* 0x000ff00000000800 */
[----:B------:R-:W0:Y:S08]  /*0010*/  LDC R0, c[0x0][0x398] ;  /* 0x0000e600ff007b82 */ /* 0x000e300000000800 */
[----:B------:R-:W1:Y:S01]  /*0020*/  S2UR UR4, SR_CTAID.X ;  /* 0x00000000000479c3 */ /* 0x000e620000002500 */
[----:B0-----:R-:W-:-:S13]  /*0030*/  ISETP.GE.AND P0, PT, R0, -0x6b, PT ;  /* 0xffffff950000780c */ /* 0x001fda0003f06270 */
[----:B-1----:R-:W-:Y:S05]  /*0040*/  @!P0 EXIT ;  /* 0x000000000000894d */ /* 0x002fea0003800000 */
[----:B------:R-:W0:Y:S01]  /*0050*/  S2R R0, SR_TID.Y ;  /* 0x0000000000007919 */ /* 0x000e220000002200 */
[----:B------:R-:W1:Y:S01]  /*0060*/  MUFU.RCP64H R3, 50 ;  /* 0x4049000000037908 */ /* 0x000e620000001800 */
[----:B------:R-:W2:Y:S01]  /*0070*/  LDC R12, c[0x0][0x360] ;  /* 0x0000d800ff0c7b82 */ /* 0x000ea20000000800 */
[----:B------:R-:W-:Y:S01]  /*0080*/  IMAD.MOV.U32 R6, RZ, RZ, 0x0 ;  /* 0x00000000ff067424 */ /* 0x000fe200078e00ff */
[----:B------:R-:W-:Y:S01]  /*0090*/  BSSY.RECONVERGENT B0, `(.L_x_234) ;  /* 0x000001d000007945 */ /* 0x000fe20003800200 */
[----:B------:R-:W-:Y:S02]  /*00a0*/  IMAD.MOV.U32 R7, RZ, RZ, 0x40490000 ;  /* 0x40490000ff077424 */ /* 0x000fe400078e00ff */
[----:B------:R-:W-:Y:S02]  /*00b0*/  IMAD.MOV.U32 R2, RZ, RZ, 0x1 ;  /* 0x00000001ff027424 */ /* 0x000fe400078e00ff */
[----:B------:R-:W-:Y:S01]  /*00c0*/  IMAD.MOV.U32 R13, RZ, RZ, 0x40490000 ;  /* 0x40490000ff0d7424 */ /* 0x000fe200078e00ff */
[----:B------:R-:W0:Y:S08]  /*00d0*/  S2UR UR5, SR_CTAID.Y ;  /* 0x00000000000579c3 */ /* 0x000e300000002600 */
[----:B------:R-:W0:Y:S01]  /*00e0*/  LDC R33, c[0x0][0x364] ;  /* 0x0000d900ff217b82 */ /* 0x000e220000000800 */
[----:B-1----:R-:W-:-:S07]  /*00f0*/  DFMA R4, R2, -R6, 1 ;  /* 0x3ff000000204742b */ /* 0x002fce0000000806 */
[----:B------:R-:W1:Y:S01]  /*0100*/  LDC R10, c[0x0][0x394] ;  /* 0x0000e500ff0a7b82 */ /* 0x000e620000000800 */
[----:B------:R-:W-:-:S08]  /*0110*/  DFMA R4, R4, R4, R4 ;  /* 0x000000040404722b */ /* 0x000fd00000000004 */
[----:B------:R-:W-:Y:S01]  /*0120*/  DFMA R4, R2, R4, R2 ;  /* 0x000000040204722b */ /* 0x000fe20000000002 */
[----:B0-----:R-:W-:-:S07]  /*0130*/  IMAD R33, R33, UR5, R0 ;  /* 0x0000000521217c24 */ /* 0x001fce000f8e0200 */
[----:B------:R-:W-:Y:S01]  /*0140*/  DFMA R2, R4, -R6, 1 ;  /* 0x3ff000000402742b */ /* 0x000fe20000000806 */
[----:B------:R-:W-:Y:S01]  /*0150*/  UMOV UR5, URZ ;  /* 0x000000ff00057c82 */ /* 0x000fe20008000000 */
[----:B------:R-:W2:Y:S01]  /*0160*/  S2R R7, SR_TID.X ;  /* 0x0000000000077919 */ /* 0x000ea20000002100 */
[----:B-1----:R-:W-:-:S05]  /*0170*/  IADD3 R10, PT, PT, R33, -0x3a, -R10 ;  /* 0xffffffc6210a7810 */ /* 0x002fca0007ffe80a */
[----:B------:R-:W-:Y:S01]  /*0180*/  DFMA R2, R4, R2, R4 ;  /* 0x000000020402722b */ /* 0x000fe20000000004 */
[----:B------:R-:W0:Y:S07]  /*0190*/  I2F.F64 R10, R10 ;  /* 0x0000000a000a7312 */ /* 0x000e2e0000201c00 */
[----:B0-----:R-:W-:Y:S01]  /*01a0*/  DMUL R8, R10, R2 ;  /* 0x000000020a087228 */ /* 0x001fe20000000000 */
[----:B------:R-:W-:Y:S01]  /*01b0*/  FSETP.GEU.AND P1, PT, |R11|, 6.5827683646048100446e-37, PT ;  /* 0x036000000b00780b */ /* 0x000fe20003f2e200 */
[----:B--2---:R-:W-:-:S06]  /*01c0*/  IMAD R12, R12, UR4, R7 ;  /* 0x000000040c0c7c24 */ /* 0x004fcc000f8e0207 */
[----:B------:R-:W-:-:S08]  /*01d0*/  DFMA R4, R8, -50, R10 ;  /* 0xc04900000804782b */ /* 0x000fd0000000000a */
[----:B------:R-:W-:-:S10]  /*01e0*/  DFMA R8, R2, R4, R8 ;  /* 0x000000040208722b */ /* 0x000fd40000000008 */
[----:B------:R-:W-:-:S05]  /*01f0*/  FFMA R0, RZ, 3.140625, R9 ;  /* 0x40490000ff007823 */ /* 0x000fca0000000009 */
[----:B------:R-:W-:-:S13]  /*0200*/  FSETP.GT.AND P0, PT, |R0|, 1.469367938527859385e-39, PT ;  /* 0x001000000000780b */ /* 0x000fda0003f04200 */
[----:B------:R-:W-:Y:S05]  /*0210*/  @P0 BRA P1, `(.L_x_235) ;  /* 0x0000000000100947 */ /* 0x000fea0000800000 */
[----:B------:R-:W-:-:S07]  /*0220*/  MOV R0, 0x240 ;  /* 0x0000024000007802 */ /* 0x000fce0000000f00 */
[----:B------:R-:W-:Y:S05]  /*0230*/  CALL.REL.NOINC `($__internal_9_$__cuda_sm20_div_rn_f64_full) ;  /* 0x0000001400dc7944 */ /* 0x000fea0003c00000 */
[----:B------:R-:W-:Y:S02]  /*0240*/  IMAD.MOV.U32 R8, RZ, RZ, R22 ;  /* 0x000000ffff087224 */ /* 0x000fe400078e0016 */
[----:B------:R-:W-:-:S07]  /*0250*/  IMAD.MOV.U32 R9, RZ, RZ, R23 ;  /* 0x000000ffff097224 */ /* 0x000fce00078e0017 */
.L_x_235:
[----:B------:R-:W-:Y:S05]  /*0260*/  BSYNC.RECONVERGENT B0 ;  /* 0x0000000000007941 */ /* 0x000fea0003800200 */
.L_x_234:
[----:B------:R-:W0:Y:S01]  /*0270*/  MUFU.RCP64H R3, 50 ;  /* 0x4049000000037908 */ /* 0x000e220000001800 */
[----:B------:R-:W-:Y:S01]  /*0280*/  IMAD.MOV.U32 R4, RZ, RZ, 0x0 ;  /* 0x00000000ff047424 */ /* 0x000fe200078e00ff */
[----:B------:R-:W-:Y:S01]  /*0290*/  IADD3 R10, PT, PT, -R33, 0x32, RZ ;  /* 0x00000032210a7810 */ /* 0x000fe20007ffe1ff */
[----:B------:R-:W-:Y:S01]  /*02a0*/  IMAD.MOV.U32 R5, RZ, RZ, 0x40490000 ;  /* 0x40490000ff057424 */ /* 0x000fe200078e00ff */
[----:B------:R-:W-:Y:S01]  /*02b0*/  UMOV UR4, URZ ;  /* 0x000000ff00047c82 */ /* 0x000fe20008000000 */
[----:B------:R-:W-:Y:S01]  /*02c0*/  IMAD.MOV.U32 R2, RZ, RZ, 0x1 ;  /* 0x00000001ff027424 */ /* 0x000fe200078e00ff */
[----:B------:R-:W-:Y:S02]  /*02d0*/  BSSY.RECONVERGENT B0, `(.L_x_236) ;  /* 0x0000016000007945 */ /* 0x000fe40003800200 */
[----:B------:R-:W1:Y:S03]  /*02e0*/  I2F.F64.U32 R10, R10 ;  /* 0x0000000a000a7312 */ /* 0x000e660000201800 */
[----:B0-----:R-:W-:Y:S01]  /*02f0*/  DFMA R6, R2, -R4, 1 ;  /* 0x3ff000000206742b */ /* 0x001fe20000000804 */
[----:B-1----:R-:W-:-:S07]  /*0300*/  FSETP.GEU.AND P1, PT, |R11|, 6.5827683646048100446e-37, PT ;  /* 0x036000000b00780b */ /* 0x002fce0003f2e200 */
[----:B------:R-:W-:-:S08]  /*0310*/  DFMA R6, R6, R6, R6 ;  /* 0x000000060606722b */ /* 0x000fd00000000006 */
[----:B------:R-:W-:Y:S02]  /*0320*/  DFMA R6, R2, R6, R2 ;  /* 0x000000060206722b */ /* 0x000fe40000000002 */
[----:B------:R-:W-:-:S06]  /*0330*/  DADD R2, R8, 2 ;  /* 0x4000000008027429 */ /* 0x000fcc0000000000 */
[----:B------:R-:W-:-:S04]  /*0340*/  DFMA R4, R6, -R4, 1 ;  /* 0x3ff000000604742b */ /* 0x000fc80000000804 */
[----:B------:R-:W-:-:S04]  /*0350*/  LOP3.LUT R2, R3, 0x7ff00000, RZ, 0xc0, !PT ;  /* 0x7ff0000003027812 */ /* 0x000fc800078ec0ff */
[----:B------:R-:W-:Y:S01]  /*0360*/  DFMA R14, R6, R4, R6 ;  /* 0x00000004060e722b */ /* 0x000fe20000000006 */
[----:B------:R-:W-:-:S07]  /*0370*/  ISETP.NE.AND P6, PT, R2, 0x7ff00000, PT ;  /* 0x7ff000000200780c */ /* 0x000fce0003fc5270 */
[----:B------:R-:W-:-:S06]  /*0380*/  DMUL R6, R14, R10 ;  /* 0x0000000a0e067228 */ /* 0x000fcc0000000000 */
[----:B------:R-:W-:Y:S02]  /*0390*/  DSETP.EQ.AND P6, PT, |R8|, +INF , !P6 ;  /* 0x7ff000000800742a */ /* 0x000fe400077c2200 */
        /* <DEDUP_REMOVED lines=9> */
.L_x_237:
[----:B------:R-:W-:Y:S05]  /*0430*/  BSYNC.RECONVERGENT B0 ;  /* 0x0000000000007941 */ /* 0x000fea0003800200 */
.L_x_236:
[----:B------:R-:W0:Y:S01]  /*0440*/  MUFU.RCP64H R3, 50 ;  /* 0x4049000000037908 */ /* 0x000e220000001800 */
[----:B------:R-:W-:Y:S01]  /*0450*/  IMAD.MOV.U32 R4, RZ, RZ, 0x0 ;  /* 0x00000000ff047424 */ /* 0x000fe200078e00ff */
[----:B------:R-:W1:Y:S01]  /*0460*/  LDC R15, c[0x0][0x390] ;  /* 0x0000e400ff0f7b82 */ /* 0x000e620000000800 */
[----:B------:R-:W-:Y:S01]  /*0470*/  IMAD.MOV.U32 R5, RZ, RZ, 0x40490000 ;  /* 0x40490000ff057424 */ /* 0x000fe200078e00ff */
[----:B------:R-:W-:Y:S01]  /*0480*/  BSSY.RECONVERGENT B0, `(.L_x_238) ;  /* 0x0000018000007945 */ /* 0x000fe20003800200 */
[----:B------:R-:W-:-:S06]  /*0490*/  IMAD.MOV.U32 R2, RZ, RZ, 0x1 ;  /* 0x00000001ff027424 */ /* 0x000fcc00078e00ff */
[----:B0-----:R-:W-:-:S08]  /*04a0*/  DFMA R10, R2, -R4, 1 ;  /* 0x3ff00000020a742b */ /* 0x001fd00000000804 */
[----:B------:R-:W-:-:S08]  /*04b0*/  DFMA R10, R10, R10, R10 ;  /* 0x0000000a0a0a722b */ /* 0x000fd0000000000a */
[----:B------:R-:W-:Y:S01]  /*04c0*/  DFMA R2, R2, R10, R2 ;  /* 0x0000000a0202722b */ /* 0x000fe20000000002 */
[----:B-1----:R-:W-:-:S07]  /*04d0*/  IADD3 R10, PT, PT, R12, -0x3a, -R15 ;  /* 0xffffffc60c0a7810 */ /* 0x002fce0007ffe80f */
[C---:B------:R-:W-:Y:S01]  /*04e0*/  DFMA R4, R2.reuse, -R4, 1 ;  /* 0x3ff000000204742b */ /* 0x040fe20000000804 */
[----:B------:R-:W0:Y:S07]  /*04f0*/  I2F.F64 R10, R10 ;  /* 0x0000000a000a7312 */ /* 0x000e2e0000201c00 */
[----:B------:R-:W-:Y:S02]  /*0500*/  DFMA R16, R2, R4, R2 ;  /* 0x000000040210722b */ /* 0x000fe40000000002 */
[----:B------:R-:W-:-:S06]  /*0510*/  DADD R2, R6, 2 ;  /* 0x4000000006027429 */ /* 0x000fcc0000000000 */
[----:B0-----:R-:W-:Y:S01]  /*0520*/  DMUL R4, R16, R10 ;  /* 0x0000000a10047228 */ /* 0x001fe20000000000 */
[----:B------:R-:W-:-:S03]  /*0530*/  FSETP.GEU.AND P1, PT, |R11|, 6.5827683646048100446e-37, PT ;  /* 0x036000000b00780b */ /* 0x000fc60003f2e200 */
[----:B------:R-:W-:-:S04]  /*0540*/  LOP3.LUT R2, R3, 0x7ff00000, RZ, 0xc0, !PT ;  /* 0x7ff0000003027812 */ /* 0x000fc800078ec0ff */
[----:B------:R-:W-:Y:S01]  /*0550*/  DFMA R14, R4, -50, R10 ;  /* 0xc0490000040e782b */ /* 0x000fe2000000000a */
[----:B------:R-:W-:-:S07]  /*0560*/  ISETP.NE.AND P5, PT, R2, 0x7ff00000, PT ;  /* 0x7ff000000200780c */ /* 0x000fce0003fa5270 */
[----:B------:R-:W-:-:S06]  /*0570*/  DFMA R4, R16, R14, R4 ;  /* 0x0000000e1004722b */ /* 0x000fcc0000000004 */
[----:B------:R-:W-:-:S04]  /*0580*/  DSETP.EQ.AND P5, PT, R6, +INF , !P5 ;  /* 0x7ff000000600742a */ /* 0x000fc80006fa2000 */
[----:B------:R-:W-:-:S05]  /*0590*/  FFMA R0, RZ, 3.140625, R5 ;  /* 0x40490000ff007823 */ /* 0x000fca0000000005 */
[----:B------:R-:W-:-:S13]  /*05a0*/  FSETP.GT.AND P0, PT, |R0|, 1.469367938527859385e-39, PT ;  /* 0x001000000000780b */ /* 0x000fda0003f04200 */
[----:B------:R-:W-:Y:S05]  /*05b0*/  @P0 BRA P1, `(.L_x_239) ;  /* 0x0000000000100947 */ /* 0x000fea0000800000 */
[----:B------:R-:W-:-:S07]  /*05c0*/  MOV R0, 0x5e0 ;  /* 0x000005e000007802 */ /* 0x000fce0000000f00 */
[----:B------:R-:W-:Y:S05]  /*05d0*/  CALL.REL.NOINC `($__internal_9_$__cuda_sm20_div_rn_f64_full) ;  /* 0x0000001000f47944 */ /* 0x000fea0003c00000 */
[----:B------:R-:W-:Y:S02]  /*05e0*/  IMAD.MOV.U32 R4, RZ, RZ, R22 ;  /* 0x000000ffff047224 */ /* 0x000fe400078e0016 */
[----:B------:R-:W-:-:S07]  /*05f0*/  IMAD.MOV.U32 R5, RZ, RZ, R23 ;  /* 0x000000ffff057224 */ /* 0x000fce00078e0017 */
.L_x_239:
[----:B------:R-:W-:Y:S05]  /*0600*/  BSYNC.RECONVERGENT B0 ;  /* 0x0000000000007941 */ /* 0x000fea0003800200 */
.L_x_238:
[----:B------:R-:W0:Y:S01]  /*0610*/  MUFU.RCP64H R3, 50 ;  /* 0x4049000000037908 */ /* 0x000e220000001800 */
[----:B------:R-:W-:Y:S01]  /*0620*/  IMAD.MOV.U32 R10, RZ, RZ, 0x0 ;  /* 0x00000000ff0a7424 */ /* 0x000fe200078e00ff */
[----:B------:R-:W-:Y:S01]  /*0630*/  IADD3 R20, PT, PT, -R12, 0x32, RZ ;  /* 0x000000320c147810 */ /* 0x000fe20007ffe1ff */
[----:B------:R-:W-:Y:S01]  /*0640*/  IMAD.MOV.U32 R11, RZ, RZ, 0x40490000 ;  /* 0x40490000ff0b7424 */ /* 0x000fe200078e00ff */
[----:B------:R-:W1:Y:S01]  /*0650*/  LDCU UR6, c[0x0][0x390] ;  /* 0x00007200ff0677ac */ /* 0x000e620008000800 */
[----:B------:R-:W-:Y:S01]  /*0660*/  IMAD.MOV.U32 R2, RZ, RZ, 0x1 ;  /* 0x00000001ff027424 */ /* 0x000fe200078e00ff */
[----:B------:R-:W-:Y:S05]  /*0670*/  BSSY.RECONVERGENT B0, `(.L_x_240) ;  /* 0x0000017000007945 */ /* 0x000fea0003800200 */
[----:B0-----:R-:W-:Y:S01]  /*0680*/  DFMA R14, R2, -R10, 1 ;  /* 0x3ff00000020e742b */ /* 0x001fe2000000080a */
[----:B-1----:R-:W-:-:S07]  /*0690*/  UIADD3 UR6, UPT, UPT, UR6, 0x6c, URZ ;  /* 0x0000006c06067890 */ /* 0x002fce000fffe0ff */
[----:B------:R-:W-:-:S08]  /*06a0*/  DFMA R14, R14, R14, R14 ;  /* 0x0000000e0e0e722b */ /* 0x000fd0000000000e */
[----:B------:R-:W-:-:S08]  /*06b0*/  DFMA R14, R2, R14, R2 ;  /* 0x0000000e020e722b */ /* 0x000fd00000000002 */
[C---:B------:R-:W-:Y:S01]  /*06c0*/  DFMA R2, R14.reuse, -R10, 1 ;  /* 0x3ff000000e02742b */ /* 0x040fe2000000080a */
[----:B------:R-:W0:Y:S07]  /*06d0*/  I2F.F64.U32 R10, R20 ;  /* 0x00000014000a7312 */ /* 0x000e2e0000201800 */
[----:B------:R-:W-:Y:S02]  /*06e0*/  DFMA R18, R14, R2, R14 ;  /* 0x000000020e12722b */ /* 0x000fe4000000000e */
[----:B------:R-:W-:-:S06]  /*06f0*/  DADD R2, R4, 2 ;  /* 0x4000000004027429 */ /* 0x000fcc0000000000 */
[----:B0-----:R-:W-:Y:S01]  /*0700*/  DMUL R14, R18, R10 ;  /* 0x0000000a120e7228 */ /* 0x001fe20000000000 */
[----:B------:R-:W-:-:S03]  /*0710*/  FSETP.GEU.AND P1, PT, |R11|, 6.5827683646048100446e-37, PT ;  /* 0x036000000b00780b */ /* 0x000fc60003f2e200 */
[----:B------:R-:W-:-:S04]  /*0720*/  LOP3.LUT R0, R3, 0x7ff00000, RZ, 0xc0, !PT ;  /* 0x7ff0000003007812 */ /* 0x000fc800078ec0ff */
[----:B------:R-:W-:Y:S01]  /*0730*/  ISETP.NE.AND P4, PT, R0, 0x7ff00000, PT ;  /* 0x7ff000000000780c */ /* 0x000fe20003f85270 */
[----:B------:R-:W-:-:S08]  /*0740*/  DFMA R16, R14, -50, R10 ;  /* 0xc04900000e10782b */ /* 0x000fd0000000000a */
[----:B------:R-:W-:-:S04]  /*0750*/  DFMA R2, R18, R16, R14 ;  /* 0x000000101202722b */ /* 0x000fc8000000000e */
[----:B------:R-:W-:-:S06]  /*0760*/  DSETP.EQ.AND P4, PT, |R4|, +INF , !P4 ;  /* 0x7ff000000400742a */ /* 0x000fcc0006782200 */
[----:B------:R-:W-:-:S05]  /*0770*/  FFMA R0, RZ, 3.140625, R3 ;  /* 0x40490000ff007823 */ /* 0x000fca0000000003 */
[----:B------:R-:W-:-:S13]  /*0780*/  FSETP.GT.AND P0, PT, |R0|, 1.469367938527859385e-39, PT ;  /* 0x001000000000780b */ /* 0x000fda0003f04200 */
[----:B------:R-:W-:Y:S05]  /*0790*/  @P0 BRA P1, `(.L_x_241) ;  /* 0x0000000000100947 */ /* 0x000fea0000800000 */
[----:B------:R-:W-:-:S07]  /*07a0*/  MOV R0, 0x7c0 ;  /* 0x000007c000007802 */ /* 0x000fce0000000f00 */
[----:B------:R-:W-:Y:S05]  /*07b0*/  CALL.REL.NOINC `($__internal_9_$__cuda_sm20_div_rn_f64_full) ;  /* 0x00000010007c7944 */ /* 0x000fea0003c00000 */
[----:B------:R-:W-:Y:S02]  /*07c0*/  IMAD.MOV.U32 R2, RZ, RZ, R22 ;  /* 0x000000ffff027224 */ /* 0x000fe400078e0016 */
[----:B------:R-:W-:-:S07]  /*07d0*/  IMAD.MOV.U32 R3, RZ, RZ, R23 ;  /* 0x000000ffff037224 */ /* 0x000fce00078e0017 */
.L_x_241:
[----:B------:R-:W-:Y:S05]  /*07e0*/  BSYNC.RECONVERGENT B0 ;  /* 0x0000000000007941 */ /* 0x000fea0003800200 */
.L_x_240:
[----:B------:R-:W0:Y:S01]  /*07f0*/  LDC.64 R16, c[0x0][0x398] ;  /* 0x0000e600ff107b82 */ /* 0x000e220000000a00 */
[----:B------:R-:W-:Y:S01]  /*0800*/  DADD R10, R2, 2 ;  /* 0x40000000020a7429 */ /* 0x000fe20000000000 */
[----:B------:R-:W-:Y:S01]  /*0810*/  IMAD R33, R33, UR6, R12 ;  /* 0x0000000621217c24 */ /* 0x000fe2000f8e020c */
[----:B------:R-:W1:Y:S01]  /*0820*/  LDCU.64 UR8, c[0x0][0x358] ;  /* 0x00006b00ff0877ac */ /* 0x000e620008000a00 */
[----:B------:R-:W2:Y:S07]  /*0830*/  LDCU UR16, c[0x0][0x390] ;  /* 0x00007200ff1077ac */ /* 0x000eae0008000800 */
[----:B------:R-:W-:Y:S01]  /*0840*/  LOP3.LUT R10, R11, 0x7ff00000, RZ, 0xc0, !PT ;  /* 0x7ff000000b0a7812 */ /* 0x000fe200078ec0ff */
[----:B------:R-:W3:Y:S03]  /*0850*/  LDCU UR14, c[0x0][0x398] ;  /* 0x00007300ff0e77ac */ /* 0x000ee60008000800 */
[----:B------:R-:W-:Y:S01]  /*0860*/  ISETP.NE.AND P3, PT, R10, 0x7ff00000, PT ;  /* 0x7ff000000a00780c */ /* 0x000fe20003f65270 */
[----:B------:R-:W4:Y:S01]  /*0870*/  LDCU UR15, c[0x0][0x394] ;  /* 0x00007280ff0f77ac */ /* 0x000f220008000800 */
[----:B------:R-:W-:Y:S01]  /*0880*/  UMOV UR6, 0xffffffff ;  /* 0xffffffff00067882 */ /* 0x000fe20000000000 */
[----:B0-----:R0:W0:Y:S01]  /*0890*/  F2F.F64.F32 R14, R17 ;  /* 0x00000011000e7310 */ /* 0x0010220000201800 */
[----:B------:R-:W-:Y:S01]  /*08a0*/  VIADDMNMX R34, R16, 0x6b, RZ, !PT ;  /* 0x0000006b10227846 */ /* 0x000fe200078001ff */
[----:B------:R-:W-:-:S08]  /*08b0*/  IMAD.MOV R32, RZ, RZ, -R16 ;  /* 0x000000ffff207224 */ /* 0x000fd000078e0a10 */
[----:B------:R-:W-:Y:S01]  /*08c0*/  DSETP.EQ.AND P3, PT, R2, +INF , !P3 ;  /* 0x7ff000000200742a */ /* 0x000fe20005f62000 */
[----:B-1234-:R-:W-:-:S13]  /*08d0*/  IMAD.MOV R34, RZ, RZ, -R34 ;  /* 0x000000ffff227224 */ /* 0x01efda00078e0a22 */
.L_x_258:
[----:B------:R-:W-:-:S04]  /*08e0*/  UIADD3 UR6, UPT, UPT, UR6, 0x1, URZ ;  /* 0x0000000106067890 */ /* 0x000fc8000fffe0ff */
[----:B------:R-:W-:-:S09]  /*08f0*/  UISETP.GT.U32.AND UP0, UPT, UR6, 0x31, UPT ;  /* 0x000000310600788c */ /* 0x000fd2000bf04070 */
[----:B-12---:R-:W-:Y:S05]  /*0900*/  BRA.U UP0, `(.L_x_242) ;  /* 0x0000000100e87547 */ /* 0x006fea000b800000 */
[----:B------:R-:W1:Y:S01]  /*0910*/  MUFU.RCP64H R11, 50 ;  /* 0x40490000000b7908 */ /* 0x000e620000001800 */
[----:B------:R-:W-:Y:S01]  /*0920*/  IMAD.MOV.U32 R16, RZ, RZ, 0x0 ;  /* 0x00000000ff107424 */ /* 0x000fe200078e00ff */
[----:B------:R-:W-:Y:S01]  /*0930*/  UIADD3 UR7, UPT, UPT, UR4, 0x32, URZ ;  /* 0x0000003204077890 */ /* 0x000fe2000fffe0ff */
[----:B0-----:R-:W-:Y:S02]  /*0940*/  IMAD.MOV.U32 R17, RZ, RZ, 0x40490000 ;  /* 0x40490000ff117424 */ /* 0x001fe400078e00ff */
[----:B------:R-:W-:-:S06]  /*0950*/  IMAD.MOV.U32 R10, RZ, RZ, 0x1 ;  /* 0x00000001ff0a7424 */ /* 0x000fcc00078e00ff */
[----:B-1----:R-:W-:-:S08]  /*0960*/  DFMA R18, R10, -R16, 1 ;  /* 0x3ff000000a12742b */ /* 0x002fd00000000810 */
[----:B------:R-:W-:-:S08]  /*0970*/  DFMA R18, R18, R18, R18 ;  /* 0x000000121212722b */ /* 0x000fd00000000012 */
[----:B------:R-:W-:-:S08]  /*0980*/  DFMA R18, R10, R18, R10 ;  /* 0x000000120a12722b */ /* 0x000fd0000000000a */
[C---:B------:R-:W-:Y:S01]  /*0990*/  DFMA R10, R18.reuse, -R16, 1 ;  /* 0x3ff00000120a742b */ /* 0x040fe20000000810 */
[----:B------:R-:W0:Y:S07]  /*09a0*/  I2F.F64.U32 R16, UR7 ;  /* 0x0000000700107d12 */ /* 0x000e2e0008201800 */
[----:B------:R-:W-:-:S08]  /*09b0*/  DFMA R20, R18, R10, R18 ;  /* 0x0000000a1214722b */ /* 0x000fd00000000012 */
[----:B0-----:R-:W-:Y:S01]  /*09c0*/  DMUL R10, R20, R16 ;  /* 0x00000010140a7228 */ /* 0x001fe20000000000 */
[----:B------:R-:W-:-:S07]  /*09d0*/  FSETP.GEU.AND P1, PT, |R17|, 6.5827683646048100446e-37, PT ;  /* 0x036000001100780b */ /* 0x000fce0003f2e200 */
[----:B------:R-:W-:-:S08]  /*09e0*/  DFMA R18, R10, -50, R16 ;  /* 0xc04900000a12782b */ /* 0x000fd00000000010 */
[----:B------:R-:W-:-:S10]  /*09f0*/  DFMA R10, R20, R18, R10 ;  /* 0x00000012140a722b */ /* 0x000fd4000000000a */
[----:B------:R-:W-:-:S05]  /*0a00*/  FFMA R0, RZ, 3.140625, R11 ;  /* 0x40490000ff007823 */ /* 0x000fca000000000b */
[----:B------:R-:W-:-:S13]  /*0a10*/  FSETP.GT.AND P0, PT, |R0|, 1.469367938527859385e-39, PT ;  /* 0x001000000000780b */ /* 0x000fda0003f04200 */
[----:B------:R-:W-:Y:S05]  /*0a20*/  @P0 BRA P1, `(.L_x_243) ;  /* 0x0000000000180947 */ /* 0x000fea0000800000 */
[----:B------:R-:W-:Y:S01]  /*0a30*/  IMAD.MOV.U32 R10, RZ, RZ, R16 ;  /* 0x000000ffff0a7224 */ /* 0x000fe200078e0010 */
[----:B------:R-:W-:Y:S01]  /*0a40*/  MOV R0, 0xa70 ;  /* 0x00000a7000007802 */ /* 0x000fe20000000f00 */
[----:B------:R-:W-:-:S07]  /*0a50*/  IMAD.MOV.U32 R11, RZ, RZ, R17 ;  /* 0x000000ffff0b7224 */ /* 0x000fce00078e0011 */
[----:B------:R-:W-:Y:S05]  /*0a60*/  CALL.REL.NOINC `($__internal_9_$__cuda_sm20_div_rn_f64_full) ;  /* 0x0000000c00d07944 */ /* 0x000fea0003c00000 */
[----:B------:R-:W-:Y:S02]  /*0a70*/  IMAD.MOV.U32 R10, RZ, RZ, R22 ;  /* 0x000000ffff0a7224 */ /* 0x000fe400078e0016 */
[----:B------:R-:W-:-:S07]  /*0a80*/  IMAD.MOV.U32 R11, RZ, RZ, R23 ;  /* 0x000000ffff0b7224 */ /* 0x000fce00078e0017 */
.L_x_243:
[----:B------:R-:W-:Y:S01]  /*0a90*/  BSSY.RECONVERGENT B0, `(.L_x_244) ;  /* 0x0000005000007945 */ /* 0x000fe20003800200 */
[----:B------:R-:W-:Y:S01]  /*0aa0*/  IMAD.MOV.U32 R18, RZ, RZ, R10 ;  /* 0x000000ffff127224 */ /* 0x000fe200078e000a */
[----:B------:R-:W-:Y:S01]  /*0ab0*/  MOV R0, 0xae0 ;  /* 0x00000ae000007802 */ /* 0x000fe20000000f00 */
[----:B------:R-:W-:-:S07]  /*0ac0*/  IMAD.MOV.U32 R17, RZ, RZ, R11 ;  /* 0x000000ffff117224 */ /* 0x000fce00078e000b */
[----:B------:R-:W-:Y:S05]  /*0ad0*/  CALL.REL.NOINC `($_Z16cuda_absorb_bndrPfS_iiif$__internal_accurate_pow) ;  /* 0x0000001400287944 */ /* 0x000fea0003c00000 */
[----:B------:R-:W-:Y:S05]  /*0ae0*/  BSYNC.RECONVERGENT B0 ;  /* 0x0000000000007941 */ /* 0x000fea0003800200 */
.L_x_244:
[----:B------:R-:W0:Y:S02]  /*0af0*/  LDC.64 R18, c[0x0][0x380] ;  /* 0x0000e000ff127b82 */ /* 0x000e240000000a00 */
[----:B0-----:R-:W-:-:S05]  /*0b00*/  IMAD.WIDE R18, R33, 0x4, R18 ;  /* 0x0000000421127825 */ /* 0x001fca00078e0212 */
[----:B------:R-:W2:Y:S01]  /*0b10*/  LDG.E R0, desc[UR8][R18.64] ;  /* 0x0000000812007981 */ /* 0x000ea2000c1e1900 */
[C---:B------:R-:W-:Y:S02]  /*0b20*/  DADD R22, R10.reuse, 2 ;  /* 0x400000000a167429 */ /* 0x040fe40000000000 */
[C---:B------:R-:W-:Y:S02]  /*0b30*/  DSETP.NEU.AND P1, PT, R10.reuse, +INF , PT ;  /* 0x7ff000000a00742a */ /* 0x040fe40003f2d000 */
[----:B------:R-:W-:-:S06]  /*0b40*/  DSETP.NEU.AND P2, PT, R10, RZ, PT ;  /* 0x000000ff0a00722a */ /* 0x000fcc0003f4d000 */
[----:B------:R-:W-:Y:S02]  /*0b50*/  LOP3.LUT R22, R23, 0x7ff00000, RZ, 0xc0, !PT ;  /* 0x7ff0000017167812 */ /* 0x000fe400078ec0ff */
[----:B------:R-:W-:Y:S02]  /*0b60*/  FSEL R21, R16, RZ, P2 ;  /* 0x000000ff10157208 */ /* 0x000fe40001000000 */
[----:B------:R-:W-:Y:S02]  /*0b70*/  ISETP.NE.AND P0, PT, R22, 0x7ff00000, PT ;  /* 0x7ff000001600780c */ /* 0x000fe40003f05270 */
[----:B------:R-:W-:Y:S01]  /*0b80*/  FSEL R20, R20, RZ, P2 ;  /* 0x000000ff14147208 */ /* 0x000fe20001000000 */
[----:B------:R-:W-:Y:S01]  /*0b90*/  DSETP.NEU.AND P2, PT, R10, 1, PT ;  /* 0x3ff000000a00742a */ /* 0x000fe20003f4d000 */
[----:B------:R-:W-:Y:S02]  /*0ba0*/  @!P1 FSEL R21, R21, RZ, P0 ;  /* 0x000000ff15159208 */ /* 0x000fe40000000000 */
[----:B------:R-:W-:-:S03]  /*0bb0*/  @!P1 FSEL R20, R20, +QNAN , P0 ;  /* 0x7ff0000014149808 */ /* 0x000fc60000000000 */
[----:B------:R-:W-:Y:S02]  /*0bc0*/  FSEL R10, R21, RZ, P2 ;  /* 0x000000ff150a7208 */ /* 0x000fe40001000000 */
[----:B------:R-:W-:Y:S02]  /*0bd0*/  FSEL R11, R20, 1.875, P2 ;  /* 0x3ff00000140b7808 */ /* 0x000fe40001000000 */
[----:B------:R-:W0:Y:S04]  /*0be0*/  LDC.64 R20, c[0x0][0x388] ;  /* 0x0000e200ff147b82 */ /* 0x000e280000000a00 */
[----:B------:R-:W-:Y:S01]  /*0bf0*/  DFMA R10, R14, R10, 1 ;  /* 0x3ff000000e0a742b */ /* 0x000fe2000000000a */
[----:B0-----:R-:W-:Y:S01]  /*0c00*/  IMAD.WIDE R20, R33, 0x4, R20 ;  /* 0x0000000421147825 */ /* 0x001fe200078e0214 */
[----:B--2---:R-:W0:Y:S06]  /*0c10*/  F2F.F64.F32 R16, R0 ;  /* 0x0000000000107310 */ /* 0x004e2c0000201800 */
[----:B0-----:R-:W-:-:S10]  /*0c20*/  DMUL R16, R10, R16 ;  /* 0x000000100a107228 */ /* 0x001fd40000000000 */
[----:B------:R-:W0:Y:S02]  /*0c30*/  F2F.F32.F64 R17, R16 ;  /* 0x0000001000117310 */ /* 0x000e240000301000 */
[----:B0-----:R2:W-:Y:S04]  /*0c40*/  STG.E desc[UR8][R18.64], R17 ;  /* 0x0000001112007986 */ /* 0x0015e8000c101908 */
[----:B------:R-:W3:Y:S02]  /*0c50*/  LDG.E R24, desc[UR8][R20.64] ;  /* 0x0000000814187981 */ /* 0x000ee4000c1e1900 */
[----:B---3--:R-:W0:Y:S02]  /*0c60*/  F2F.F64.F32 R22, R24 ;  /* 0x0000001800167310 */ /* 0x008e240000201800 */
[----:B0-----:R-:W-:-:S10]  /*0c70*/  DMUL R22, R10, R22 ;  /* 0x000000160a167228 */ /* 0x001fd40000000000 */
[----:B------:R-:W0:Y:S02]  /*0c80*/  F2F.F32.F64 R23, R22 ;  /* 0x0000001600177310 */ /* 0x000e240000301000 */
[----:B0-----:R2:W-:Y:S01]  /*0c90*/  STG.E desc[UR8][R20.64], R23 ;  /* 0x0000001714007986 */ /* 0x0015e2000c101908 */
[----:B------:R-:W-:Y:S05]  /*0ca0*/  BRA `(.L_x_245) ;  /* 0x0000000000f07947 */ /* 0x000fea0003800000 */
.L_x_242:
[----:B------:R-:W-:-:S04]  /*0cb0*/  UIADD3 UR7, UPT, UPT, UR14, 0x3a, URZ ;  /* 0x0000003a0e077890 */ /* 0x000fc8000fffe0ff */
[----:B------:R-:W-:-:S09]  /*0cc0*/  UISETP.GE.AND UP0, UPT, UR6, UR7, UPT ;  /* 0x000000070600728c */ /* 0x000fd2000bf06270 */
[----:B------:R-:W-:Y:S05]  /*0cd0*/  BRA.U !UP0, `(.L_x_245) ;  /* 0x0000000108e47547 */ /* 0x000fea000b800000 */
[----:B------:R-:W1:Y:S01]  /*0ce0*/  MUFU.RCP64H R11, 50 ;  /* 0x40490000000b7908 */ /* 0x000e620000001800 */
[----:B------:R-:W-:Y:S02]  /*0cf0*/  IMAD.MOV.U32 R16, RZ, RZ, 0x0 ;  /* 0x00000000ff107424 */ /* 0x000fe400078e00ff */
[----:B0-----:R-:W-:Y:S02]  /*0d00*/  IMAD.MOV.U32 R17, RZ, RZ, 0x40490000 ;  /* 0x40490000ff117424 */ /* 0x001fe400078e00ff */
[----:B------:R-:W-:Y:S02]  /*0d10*/  IMAD.MOV.U32 R10, RZ, RZ, 0x1 ;  /* 0x00000001ff0a7424 */ /* 0x000fe400078e00ff */
[----:B------:R-:W-:-:S04]  /*0d20*/  VIADD R0, R32, 0xffffffc6 ;  /* 0xffffffc620007836 */ /* 0x000fc80000000000 */
[----:B-1----:R-:W-:-:S08]  /*0d30*/  DFMA R18, R10, -R16, 1 ;  /* 0x3ff000000a12742b */ /* 0x002fd00000000810 */
[----:B------:R-:W-:-:S08]  /*0d40*/  DFMA R18, R18, R18, R18 ;  /* 0x000000121212722b */ /* 0x000fd00000000012 */
[----:B------:R-:W-:-:S08]  /*0d50*/  DFMA R18, R10, R18, R10 ;  /* 0x000000120a12722b */ /* 0x000fd0000000000a */
[C---:B------:R-:W-:Y:S01]  /*0d60*/  DFMA R10, R18.reuse, -R16, 1 ;  /* 0x3ff00000120a742b */ /* 0x040fe20000000810 */
[----:B------:R-:W0:Y:S07]  /*0d70*/  I2F.F64 R16, R0 ;  /* 0x0000000000107312 */ /* 0x000e2e0000201c00 */
        /* <DEDUP_REMOVED lines=14> */
.L_x_246:
[----:B------:R-:W-:Y:S01]  /*0e60*/  DADD R16, -RZ, |R10| ;  /* 0x00000000ff107229 */ /* 0x000fe2000000050a */
[----:B------:R-:W-:Y:S01]  /*0e70*/  BSSY.RECONVERGENT B0, `(.L_x_247) ;  /* 0x0000004000007945 */ /* 0x000fe20003800200 */
[----:B------:R-:W-:-:S08]  /*0e80*/  MOV R0, 0xeb0 ;  /* 0x00000eb000007802 */ /* 0x000fd00000000f00 */
[----:B------:R-:W-:-:S07]  /*0e90*/  IMAD.MOV.U32 R18, RZ, RZ, R16 ;  /* 0x000000ffff127224 */ /* 0x000fce00078e0010 */
[----:B------:R-:W-:Y:S05]  /*0ea0*/  CALL.REL.NOINC `($_Z16cuda_absorb_bndrPfS_iiif$__internal_accurate_pow) ;  /* 0x0000001000347944 */ /* 0x000fea0003c00000 */
[----:B------:R-:W-:Y:S05]  /*0eb0*/  BSYNC.RECONVERGENT B0 ;  /* 0x0000000000007941 */ /* 0x000fea0003800200 */
.L_x_247:
[----:B------:R-:W0:Y:S02]  /*0ec0*/  LDC.64 R18, c[0x0][0x380] ;  /* 0x0000e000ff127b82 */ /* 0x000e240000000a00 */
[----:B0-----:R-:W-:-:S05]  /*0ed0*/  IMAD.WIDE R18, R33, 0x4, R18 ;  /* 0x0000000421127825 */ /* 0x001fca00078e0212 */
[----:B------:R-:W2:Y:S01]  /*0ee0*/  LDG.E R0, desc[UR8][R18.64] ;  /* 0x0000000812007981 */ /* 0x000ea2000c1e1900 */
[C---:B------:R-:W-:Y:S02]  /*0ef0*/  DADD R22, R10.reuse, 2 ;  /* 0x400000000a167429 */ /* 0x040fe40000000000 */
[C---:B------:R-:W-:Y:S02]  /*0f00*/  DSETP.NEU.AND P1, PT, |R10|.reuse, +INF , PT ;  /* 0x7ff000000a00742a */ /* 0x040fe40003f2d200 */
        /* <DEDUP_REMOVED lines=17> */
[----:B------:R-:W2:Y:S02]  /*1020*/  LDG.E R24, desc[UR8][R22.64] ;  /* 0x0000000816187981 */ /* 0x000ea4000c1e1900 */
[----:B--2---:R-:W0:Y:S02]  /*1030*/  F2F.F64.F32 R20, R24 ;  /* 0x0000001800147310 */ /* 0x004e240000201800 */
[----:B0-----:R-:W-:-:S10]  /*1040*/  DMUL R20, R10, R20 ;  /* 0x000000140a147228 */ /* 0x001fd40000000000 */
[----:B------:R-:W0:Y:S02]  /*1050*/  F2F.F32.F64 R21, R20 ;  /* 0x0000001400157310 */ /* 0x000e240000301000 */
[----:B0-----:R1:W-:Y:S02]  /*1060*/  STG.E desc[UR8][R22.64], R21 ;  /* 0x0000001516007986 */ /* 0x0013e4000c101908 */
.L_x_245:
[----:B------:R-:W3:Y:S01]  /*1070*/  S2R R11, SR_TID.Y ;  /* 0x00000000000b7919 */ /* 0x000ee20000002200 */
[----:B------:R-:W3:Y:S01]  /*1080*/  S2UR UR7, SR_CTAID.Y ;  /* 0x00000000000779c3 */ /* 0x000ee20000002600 */
[----:B------:R-:W-:Y:S07]  /*1090*/  BSSY.RECONVERGENT B0, `(.L_x_248) ;  /* 0x0000044000007945 */ /* 0x000fee0003800200 */
[----:B------:R-:W3:Y:S02]  /*10a0*/  LDC R0, c[0x0][0x364] ;  /* 0x0000d900ff007b82 */ /* 0x000ee40000000800 */
[----:B---3--:R-:W-:Y:S01]  /*10b0*/  IMAD R0, R0, UR7, R11 ;  /* 0x0000000700007c24 */ /* 0x008fe2000f8e020b */
[----:B------:R-:W-:-:S04]  /*10c0*/  UIADD3 UR7, UPT, UPT, UR15, 0x3a, URZ ;  /* 0x0000003a0f077890 */ /* 0x000fc8000fffe0ff */
[----:B------:R-:W-:-:S13]  /*10d0*/  ISETP.GT.U32.AND P0, PT, R0, 0x31, PT ;  /* 0x000000310000780c */ /* 0x000fda0003f04070 */
[----:B------:R-:W-:Y:S05]  /*10e0*/  @P0 BRA `(.L_x_249) ;  /* 0x0000000000780947 */ /* 0x000fea0003800000 */
[C---:B------:R-:W-:Y:S01]  /*10f0*/  DSETP.NEU.AND P1, PT, R6.reuse, 1, PT ;  /* 0x3ff000000600742a */ /* 0x040fe20003f2d000 */
[----:B------:R-:W-:Y:S01]  /*1100*/  BSSY.RECONVERGENT B1, `(.L_x_250) ;  /* 0x0000006000017945 */ /* 0x000fe20003800200 */
[----:B------:R-:W-:Y:S01]  /*1110*/  DSETP.NEU.AND P2, PT, R6, RZ, PT ;  /* 0x000000ff0600722a */ /* 0x000fe20003f4d000 */
[----:B-12---:R-:W-:Y:S01]  /*1120*/  IMAD.MOV.U32 R18, RZ, RZ, R6 ;  /* 0x000000ffff127224 */ /* 0x006fe200078e0006 */
[----:B------:R-:W-:Y:S01]  /*1130*/  MOV R0, 0x1160 ;  /* 0x0000116000007802 */ /* 0x000fe20000000f00 */
[----:B0-----:R-:W-:-:S11]  /*1140*/  IMAD.MOV.U32 R17, RZ, RZ, R7 ;  /* 0x000000ffff117224 */ /* 0x001fd600078e0007 */
[----:B------:R-:W-:Y:S05]  /*1150*/  CALL.REL.NOINC `($_Z16cuda_absorb_bndrPfS_iiif$__internal_accurate_pow) ;  /* 0x0000000c00887944 */ /* 0x000fea0003c00000 */
[----:B------:R-:W-:Y:S05]  /*1160*/  BSYNC.RECONVERGENT B1 ;  /* 0x0000000000017941 */ /* 0x000fea0003800200 */
.L_x_250:
[----:B------:R-:W0:Y:S02]  /*1170*/  LDC.64 R10, c[0x0][0x380] ;  /* 0x0000e000ff0a7b82 */ /* 0x000e240000000a00 */
[----:B0-----:R-:W-:-:S05]  /*1180*/  IMAD.WIDE R10, R33, 0x4, R10 ;  /* 0x00000004210a7825 */ /* 0x001fca00078e020a */
[----:B------:R-:W2:Y:S01]  /*1190*/  LDG.E R0, desc[UR8][R10.64] ;  /* 0x000000080a007981 */ /* 0x000ea2000c1e1900 */
[----:B------:R-:W-:Y:S02]  /*11a0*/  FSEL R16, R16, RZ, P2 ;  /* 0x000000ff10107208 */ /* 0x000fe40001000000 */
[----:B------:R-:W-:Y:S02]  /*11b0*/  FSEL R17, R20, RZ, P2 ;  /* 0x000000ff14117208 */ /* 0x000fe40001000000 */
[----:B------:R-:W-:Y:S01]  /*11c0*/  FSEL R16, R16, RZ, !P5 ;  /* 0x000000ff10107208 */ /* 0x000fe20006800000 */
[----:B------:R-:W0:Y:S01]  /*11d0*/  LDC.64 R20, c[0x0][0x388] ;  /* 0x0000e200ff147b82 */ /* 0x000e220000000a00 */
[----:B------:R-:W-:Y:S02]  /*11e0*/  FSEL R17, R17, +QNAN , !P5 ;  /* 0x7ff0000011117808 */ /* 0x000fe40006800000 */
[----:B------:R-:W-:Y:S02]  /*11f0*/  FSEL R16, R16, RZ, P1 ;  /* 0x000000ff10107208 */ /* 0x000fe40000800000 */
[----:B------:R-:W-:-:S06]  /*1200*/  FSEL R17, R17, 1.875, P1 ;  /* 0x3ff0000011117808 */ /* 0x000fcc0000800000 */
[----:B------:R-:W-:Y:S01]  /*1210*/  DFMA R16, R14, R16, 1 ;  /* 0x3ff000000e10742b */ /* 0x000fe20000000010 */
[----:B0-----:R-:W-:Y:S01]  /*1220*/  IMAD.WIDE R22, R33, 0x4, R20 ;  /* 0x0000000421167825 */ /* 0x001fe200078e0214 */
[----:B--2---:R-:W0:Y:S06]  /*1230*/  F2F.F64.F32 R18, R0 ;  /* 0x0000000000127310 */ /* 0x004e2c0000201800 */
[----:B0-----:R-:W-:-:S10]  /*1240*/  DMUL R18, R16, R18 ;  /* 0x0000001210127228 */ /* 0x001fd40000000000 */
[----:B------:R-:W0:Y:S02]  /*1250*/  F2F.F32.F64 R19, R18 ;  /* 0x0000001200137310 */ /* 0x000e240000301000 */
[----:B0-----:R0:W-:Y:S04]  /*1260*/  STG.E desc[UR8][R10.64], R19 ;  /* 0x000000130a007986 */ /* 0x0011e8000c101908 */
[----:B------:R-:W2:Y:S02]  /*1270*/  LDG.E R24, desc[UR8][R22.64] ;  /* 0x0000000816187981 */ /* 0x000ea4000c1e1900 */
[----:B--2---:R-:W1:Y:S02]  /*1280*/  F2F.F64.F32 R20, R24 ;  /* 0x0000001800147310 */ /* 0x004e640000201800 */
[----:B-1----:R-:W-:-:S10]  /*1290*/  DMUL R20, R16, R20 ;  /* 0x0000001410147228 */ /* 0x002fd40000000000 */
[----:B------:R-:W1:Y:S02]  /*12a0*/  F2F.F32.F64 R21, R20 ;  /* 0x0000001400157310 */ /* 0x000e640000301000 */
[----:B-1----:R0:W-:Y:S01]  /*12b0*/  STG.E desc[UR8][R22.64], R21 ;  /* 0x0000001516007986 */ /* 0x0021e2000c101908 */
[----:B------:R-:W-:Y:S05]  /*12c0*/  BRA `(.L_x_251) ;  /* 0x0000000000807947 */ /* 0x000fea0003800000 */
.L_x_249:
[----:B------:R-:W-:-:S13]  /*12d0*/  ISETP.GE.AND P0, PT, R0, UR7, PT ;  /* 0x0000000700007c0c */ /* 0x000fda000bf06270 */
[----:B------:R-:W-:Y:S05]  /*12e0*/  @!P0 BRA `(.L_x_251) ;  /* 0x0000000000788947 */ /* 0x000fea0003800000 */
[----:B------:R-:W-:Y:S01]  /*12f0*/  DADD R10, -RZ, |R8| ;  /* 0x00000000ff0a7229 */ /* 0x000fe20000000508 */
[----:B------:R-:W-:Y:S01]  /*1300*/  BSSY.RECONVERGENT B1, `(.L_x_252) ;  /* 0x0000007000017945 */ /* 0x000fe20003800200 */
[C---:B------:R-:W-:Y:S01]  /*1310*/  DSETP.NEU.AND P1, PT, R8.reuse, 1, PT ;  /* 0x3ff000000800742a */ /* 0x040fe20003f2d000 */
[----:B------:R-:W-:Y:S01]  /*1320*/  MOV R0, 0x1370 ;  /* 0x0000137000007802 */ /* 0x000fe20000000f00 */
[----:B------:R-:W-:-:S06]  /*1330*/  DSETP.NEU.AND P2, PT, R8, RZ, PT ;  /* 0x000000ff0800722a */ /* 0x000fcc0003f4d000 */
[----:B-12---:R-:W-:Y:S02]  /*1340*/  IMAD.MOV.U32 R18, RZ, RZ, R10 ;  /* 0x000000ffff127224 */ /* 0x006fe400078e000a */
[----:B0-----:R-:W-:-:S07]  /*1350*/  IMAD.MOV.U32 R17, RZ, RZ, R11 ;  /* 0x000000ffff117224 */ /* 0x001fce00078e000b */
[----:B------:R-:W-:Y:S05]  /*1360*/  CALL.REL.NOINC `($_Z16cuda_absorb_bndrPfS_iiif$__internal_accurate_pow) ;  /* 0x0000000c00047944 */ /* 0x000fea0003c00000 */
[----:B------:R-:W-:Y:S05]  /*1370*/  BSYNC.RECONVERGENT B1 ;  /* 0x0000000000017941 */ /* 0x000fea0003800200 */
.L_x_252:
        /* <DEDUP_REMOVED lines=21> */
.L_x_251:
[----:B------:R-:W-:Y:S05]  /*14d0*/  BSYNC.RECONVERGENT B0 ;  /* 0x0000000000007941 */ /* 0x000fea0003800200 */
.L_x_248:
[----:B------:R-:W-:Y:S01]  /*14e0*/  ISETP.GT.AND P0, PT, R12, 0x31, PT ;  /* 0x000000310c00780c */ /* 0x000fe20003f04270 */
[----:B------:R-:W-:-:S12]  /*14f0*/  BSSY.RECONVERGENT B0, `(.L_x_253) ;  /* 0x0000041000007945 */ /* 0x000fd80003800200 */
[----:B------:R-:W-:Y:S05]  /*1500*/  @P0 BRA `(.L_x_254) ;  /* 0x0000000000780947 */ /* 0x000fea0003800000 */
[C---:B------:R-:W-:Y:S01]  /*1510*/  DSETP.NEU.AND P1, PT, R2.reuse, 1, PT ;  /* 0x3ff000000200742a */ /* 0x040fe20003f2d000 */
[----:B------:R-:W-:Y:S01]  /*1520*/  BSSY.RECONVERGENT B1, `(.L_x_255) ;  /* 0x0000006000017945 */ /* 0x000fe20003800200 */
[----:B------:R-:W-:Y:S01]  /*1530*/  DSETP.NEU.AND P2, PT, R2, RZ, PT ;  /* 0x000000ff0200722a */ /* 0x000fe20003f4d000 */
[----:B-12---:R-:W-:Y:S01]  /*1540*/  IMAD.MOV.U32 R18, RZ, RZ, R2 ;  /* 0x000000ffff127224 */ /* 0x006fe200078e0002 */
[----:B------:R-:W-:Y:S01]  /*1550*/  MOV R0, 0x1580 ;  /* 0x0000158000007802 */ /* 0x000fe20000000f00 */
[----:B0-----:R-:W-:-:S11]  /*1560*/  IMAD.MOV.U32 R17, RZ, RZ, R3 ;  /* 0x000000ffff117224 */ /* 0x001fd600078e0003 */
[----:B---3--:R-:W-:Y:S05]  /*1570*/  CALL.REL.NOINC `($_Z16cuda_absorb_bndrPfS_iiif$__internal_accurate_pow) ;  /* 0x0000000800807944 */ /* 0x008fea0003c00000 */
[----:B------:R-:W-:Y:S05]  /*1580*/  BSYNC.RECONVERGENT B1 ;  /* 0x0000000000017941 */ /* 0x000fea0003800200 */
.L_x_255:
        /* <DEDUP_REMOVED lines=22> */
.L_x_254:
[----:B------:R-:W-:-:S06]  /*16f0*/  UIADD3 UR7, UPT, UPT, UR16, 0x3a, URZ ;  /* 0x0000003a10077890 */ /* 0x000fcc000fffe0ff */
[----:B------:R-:W-:-:S13]  /*1700*/  ISETP.GE.AND P0, PT, R12, UR7, PT ;  /* 0x000000070c007c0c */ /* 0x000fda000bf06270 */
[----:B------:R-:W-:Y:S05]  /*1710*/  @!P0 BRA `(.L_x_256) ;  /* 0x0000000000788947 */ /* 0x000fea0003800000 */
[----:B0--3--:R-:W-:Y:S01]  /*1720*/  DADD R10, -RZ, |R4| ;  /* 0x00000000ff0a7229 */ /* 0x009fe20000000504 */
[----:B------:R-:W-:Y:S01]  /*1730*/  BSSY.RECONVERGENT B1, `(.L_x_257) ;  /* 0x0000007000017945 */ /* 0x000fe20003800200 */
[C---:B------:R-:W-:Y:S01]  /*1740*/  DSETP.NEU.AND P1, PT, R4.reuse, 1, PT ;  /* 0x3ff000000400742a */ /* 0x040fe20003f2d000 */
[----:B------:R-:W-:Y:S01]  /*1750*/  MOV R0, 0x17a0 ;  /* 0x000017a000007802 */ /* 0x000fe20000000f00 */
[----:B------:R-:W-:-:S06]  /*1760*/  DSETP.NEU.AND P2, PT, R4, RZ, PT ;  /* 0x000000ff0400722a */ /* 0x000fcc0003f4d000 */
[----:B-12---:R-:W-:Y:S02]  /*1770*/  IMAD.MOV.U32 R18, RZ, RZ, R10 ;  /* 0x000000ffff127224 */ /* 0x006fe400078e000a */
[----:B------:R-:W-:-:S07]  /*1780*/  IMAD.MOV.U32 R17, RZ, RZ, R11 ;  /* 0x000000ffff117224 */ /* 0x000fce00078e000b */
[----:B------:R-:W-:Y:S05]  /*1790*/  CALL.REL.NOINC `($_Z16cuda_absorb_bndrPfS_iiif$__internal_accurate_pow) ;  /* 0x0000000400f87944 */ /* 0x000fea0003c00000 */
[----:B------:R-:W-:Y:S05]  /*17a0*/  BSYNC.RECONVERGENT B1 ;  /* 0x0000000000017941 */ /* 0x000fea0003800200 */
.L_x_257:
        /* <DEDUP_REMOVED lines=21> */
.L_x_256:
[----:B------:R-:W-:Y:S05]  /*1900*/  BSYNC.RECONVERGENT B0 ;  /* 0x0000000000007941 */ /* 0x000fea0003800200 */
.L_x_253:
[----:B0--34-:R-:W0:Y:S01]  /*1910*/  LDC.64 R10, c[0x0][0x390] ;  /* 0x0000e400ff0a7b82 */ /* 0x019e220000000a00 */
[----:B------:R-:W-:Y:S01]  /*1920*/  VIADD R34, R34, 0x1 ;  /* 0x0000000122227836 */ /* 0x000fe20000000000 */
[----:B------:R-:W-:Y:S01]  /*1930*/  UIADD3 UR4, UPT, UPT, UR4, -0x1, URZ ;  /* 0xffffffff04047890 */ /* 0x000fe2000fffe0ff */
[----:B------:R-:W-:-:S03]  /*1940*/  VIADD R32, R32, 0x1 ;  /* 0x0000000120207836 */ /* 0x000fc60000000000 */
[----:B------:R-:W-:Y:S01]  /*1950*/  ISETP.NE.AND P0, PT, R34, 0x1, PT ;  /* 0x000000012200780c */ /* 0x000fe20003f05270 */
[----:B0-----:R-:W-:Y:S02]  /*1960*/  VIADD R0, R11, 0x6c ;  /* 0x0000006c0b007836 */ /* 0x001fe40000000000 */
[----:B------:R-:W-:-:S04]  /*1970*/  VIADD R10, R10, 0x6c ;  /* 0x0000006c0a0a7836 */ /* 0x000fc80000000000 */
[----:B------:R-:W-:-:S06]  /*1980*/  IMAD R33, R0, R10, R33 ;  /* 0x0000000a00217224 */ /* 0x000fcc00078e0221 */
[----:B------:R-:W-:Y:S05]  /*1990*/  @P0 BRA `(.L_x_258) ;  /* 0xffffffec00d00947 */ /* 0x000fea000383ffff */
[----:B------:R-:W-:Y:S05]  /*19a0*/  EXIT ;  /* 0x000000000000794d */ /* 0x000fea0003800000 */
        .weak           $__internal_9_$__cuda_sm20_div_rn_f64_full
        .type           $__internal_9_$__cuda_sm20_div_rn_f64_full,@function
        .size           $__internal_9_$__cuda_sm20_div_rn_f64_full,($_Z16cuda_absorb_bndrPfS_iiif$__internal_accurate_pow - $__internal_9_$__cuda_sm20_div_rn_f64_full)
$__internal_9_$__cuda_sm20_div_rn_f64_full:
[C---:B------:R-:W-:Y:S01]  /*19b0*/  FSETP.GEU.AND P0, PT, |R13|.reuse, 1.469367938527859385e-39, PT ;  /* 0x001000000d00780b */ /* 0x040fe20003f0e200 */
[----:B------:R-:W-:Y:S01]  /*19c0*/  IMAD.U32 R16, RZ, RZ, UR5 ;  /* 0x00000005ff107e24 */ /* 0x000fe2000f8e00ff */
[----:B------:R-:W-:Y:S01]  /*19d0*/  LOP3.LUT R17, R13, 0x800fffff, RZ, 0xc0, !PT ;  /* 0x800fffff0d117812 */ /* 0x000fe200078ec0ff */
[----:B------:R-:W-:Y:S01]  /*19e0*/  IMAD.U32 R18, RZ, RZ, UR5 ;  /* 0x00000005ff127e24 */ /* 0x000fe2000f8e00ff */
[----:B------:R-:W-:Y:S01]  /*19f0*/  FSETP.GEU.AND P1, PT, |R11|, 1.469367938527859385e-39, PT ;  /* 0x001000000b00780b */ /* 0x000fe20003f2e200 */
[----:B------:R-:W-:Y:S01]  /*1a00*/  IMAD.MOV.U32 R20, RZ, RZ, 0x1 ;  /* 0x00000001ff147424 */ /* 0x000fe200078e00ff */
[----:B------:R-:W-:Y:S01]  /*1a10*/  LOP3.LUT R19, R17, 0x3ff00000, RZ, 0xfc, !PT ;  /* 0x3ff0000011137812 */ /* 0x000fe200078efcff */
[----:B------:R-:W-:Y:S01]  /*1a20*/  IMAD.MOV.U32 R17, RZ, RZ, R13 ;  /* 0x000000ffff117224 */ /* 0x000fe200078e000d */
[----:B------:R-:W-:Y:S01]  /*1a30*/  LOP3.LUT R28, R11, 0x7ff00000, RZ, 0xc0, !PT ;  /* 0x7ff000000b1c7812 */ /* 0x000fe200078ec0ff */
[----:B------:R-:W-:Y:S01]  /*1a40*/  IMAD.MOV.U32 R29, RZ, RZ, 0x1ca00000 ;  /* 0x1ca00000ff1d7424 */ /* 0x000fe200078e00ff */
[----:B------:R-:W-:Y:S01]  /*1a50*/  LOP3.LUT R31, R13, 0x7ff00000, RZ, 0xc0, !PT ;  /* 0x7ff000000d1f7812 */ /* 0x000fe200078ec0ff */
[----:B------:R-:W-:Y:S02]  /*1a60*/  BSSY.RECONVERGENT B1, `(.L_x_259) ;  /* 0x000004e000017945 */ /* 0x000fe40003800200 */
[----:B------:R-:W-:-:S04]  /*1a70*/  @!P0 DMUL R18, R16, 8.98846567431157953865e+307 ;  /* 0x7fe0000010128828 */ /* 0x000fc80000000000 */
[----:B------:R-:W-:Y:S02]  /*1a80*/  @!P1 LOP3.LUT R25, R17, 0x7ff00000, RZ, 0xc0, !PT ;  /* 0x7ff0000011199812 */ /* 0x000fe400078ec0ff */
[----:B------:R-:W0:Y:S02]  /*1a90*/  MUFU.RCP64H R21, R19 ;  /* 0x0000001300157308 */ /* 0x000e240000001800 */
[----:B------:R-:W-:-:S04]  /*1aa0*/  @!P1 ISETP.GE.U32.AND P2, PT, R28, R25, PT ;  /* 0x000000191c00920c */ /* 0x000fc80003f46070 */
[----:B------:R-:W-:Y:S02]  /*1ab0*/  @!P1 SEL R25, R29, 0x63400000, !P2 ;  /* 0x634000001d199807 */ /* 0x000fe40005000000 */
[----:B------:R-:W-:Y:S02]  /*1ac0*/  ISETP.GE.U32.AND P2, PT, R28, R31, PT ;  /* 0x0000001f1c00720c */ /* 0x000fe40003f46070 */
[----:B------:R-:W-:Y:S02]  /*1ad0*/  @!P1 LOP3.LUT R26, R25, 0x80000000, R11, 0xf8, !PT ;  /* 0x80000000191a9812 */ /* 0x000fe400078ef80b */
[----:B------:R-:W-:Y:S02]  /*1ae0*/  @!P0 LOP3.LUT R31, R19, 0x7ff00000, RZ, 0xc0, !PT ;  /* 0x7ff00000131f8812 */ /* 0x000fe400078ec0ff */
[----:B------:R-:W-:Y:S01]  /*1af0*/  @!P1 LOP3.LUT R27, R26, 0x100000, RZ, 0xfc, !PT ;  /* 0x001000001a1b9812 */ /* 0x000fe200078efcff */
[----:B------:R-:W-:Y:S01]  /*1b00*/  @!P1 IMAD.MOV.U32 R26, RZ, RZ, RZ ;  /* 0x000000ffff1a9224 */ /* 0x000fe200078e00ff */
[----:B0-----:R-:W-:-:S08]  /*1b10*/  DFMA R22, R20, -R18, 1 ;  /* 0x3ff000001416742b */ /* 0x001fd00000000812 */
[----:B------:R-:W-:-:S08]  /*1b20*/  DFMA R22, R22, R22, R22 ;  /* 0x000000161616722b */ /* 0x000fd00000000016 */
[----:B------:R-:W-:Y:S01]  /*1b30*/  DFMA R22, R20, R22, R20 ;  /* 0x000000161416722b */ /* 0x000fe20000000014 */
[----:B------:R-:W-:Y:S01]  /*1b40*/  SEL R21, R29, 0x63400000, !P2 ;  /* 0x634000001d157807 */ /* 0x000fe20005000000 */
[----:B------:R-:W-:-:S03]  /*1b50*/  IMAD.MOV.U32 R20, RZ, RZ, R10 ;  /* 0x000000ffff147224 */ /* 0x000fc600078e000a */
[----:B------:R-:W-:-:S03]  /*1b60*/  LOP3.LUT R21, R21, 0x800fffff, R11, 0xf8, !PT ;  /* 0x800fffff15157812 */ /* 0x000fc600078ef80b */
[----:B------:R-:W-:-:S03]  /*1b70*/  DFMA R24, R22, -R18, 1 ;  /* 0x3ff000001618742b */ /* 0x000fc60000000812 */
[----:B------:R-:W-:-:S05]  /*1b80*/  @!P1 DFMA R20, R20, 2, -R26 ;  /* 0x400000001414982b */ /* 0x000fca000000081a */
[----:B------:R-:W-:-:S08]  /*1b90*/  DFMA R22, R22, R24, R22 ;  /* 0x000000181616722b */ /* 0x000fd00000000016 */
[----:B------:R-:W-:-:S08]  /*1ba0*/  DMUL R24, R22, R20 ;  /* 0x0000001416187228 */ /* 0x000fd00000000000 */
[----:B------:R-:W-:-:S08]  /*1bb0*/  DFMA R26, R24, -R18, R20 ;  /* 0x80000012181a722b */ /* 0x000fd00000000014 */
[----:B------:R-:W-:Y:S01]  /*1bc0*/  DFMA R26, R22, R26, R24 ;  /* 0x0000001a161a722b */ /* 0x000fe20000000018 */
[----:B------:R-:W-:Y:S01]  /*1bd0*/  IMAD.MOV.U32 R24, RZ, RZ, R28 ;  /* 0x000000ffff187224 */ /* 0x000fe200078e001c */
[----:B------:R-:W-:Y:S01]  /*1be0*/  @!P1 LOP3.LUT R24, R21, 0x7ff00000, RZ, 0xc0, !PT ;  /* 0x7ff0000015189812 */ /* 0x000fe200078ec0ff */
[----:B------:R-:W-:-:S04]  /*1bf0*/  VIADD R23, R31, 0xffffffff ;  /* 0xffffffff1f177836 */ /* 0x000fc80000000000 */
[----:B------:R-:W-:-:S05]  /*1c00*/  VIADD R22, R24, 0xffffffff ;  /* 0xffffffff18167836 */ /* 0x000fca0000000000 */
[----:B------:R-:W-:-:S04]  /*1c10*/  ISETP.GT.U32.AND P0, PT, R22, 0x7feffffe, PT ;  /* 0x7feffffe1600780c */ /* 0x000fc80003f04070 */
        /* <DEDUP_REMOVED lines=8> */
[----:B------:R-:W-:Y:S02]  /*1ca0*/  IMAD.MOV.U32 R10, RZ, RZ, RZ ;  /* 0x000000ffff0a7224 */ /* 0x000fe400078e00ff */
        /* <DEDUP_REMOVED lines=11> */
[----:B------:R-:W-:Y:S01]  /*1d60*/  DMUL.RP R10, R26, R10 ;  /* 0x0000000a1a0a7228 */ /* 0x000fe20000008000 */
[----:B------:R-:W-:-:S06]  /*1d70*/  IMAD.MOV.U32 R16, RZ, RZ, RZ ;  /* 0x000000ffff107224 */ /* 0x000fcc00078e00ff */
[----:B------:R-:W-:-:S03]  /*1d80*/  DFMA R16, R22, -R16, R26 ;  /* 0x800000101610722b */ /* 0x000fc6000000001a */
[----:B------:R-:W-:-:S03]  /*1d90*/  LOP3.LUT R21, R11, R21, RZ, 0x3c, !PT ;  /* 0x000000150b157212 */ /* 0x000fc600078e3cff */
[----:B------:R-:W-:-:S04]  /*1da0*/  IADD3 R16, PT, PT, -R24, -0x43300000, RZ ;  /* 0xbcd0000018107810 */ /* 0x000fc80007ffe1ff */
[----:B------:R-:W-:-:S04]  /*1db0*/  FSETP.NEU.AND P0, PT, |R17|, R16, PT ;  /* 0x000000101100720b */ /* 0x000fc80003f0d200 */
[----:B------:R-:W-:Y:S02]  /*1dc0*/  FSEL R22, R10, R22, !P0 ;  /* 0x000000160a167208 */ /* 0x000fe40004000000 */
[----:B------:R-:W-:Y:S01]  /*1dd0*/  FSEL R23, R21, R23, !P0 ;  /* 0x0000001715177208 */ /* 0x000fe20004000000 */
[----:B------:R-:W-:Y:S06]  /*1de0*/  BRA `(.L_x_261) ;  /* 0x0000000000547947 */ /* 0x000fec0003800000 */
.L_x_260:
[----:B------:R-:W-:-:S14]  /*1df0*/  DSETP.NAN.AND P0, PT, R10, R10, PT ;  /* 0x0000000a0a00722a */ /* 0x000fdc0003f08000 */
[----:B------:R-:W-:Y:S05]  /*1e00*/  @P0 BRA `(.L_x_262) ;  /* 0x0000000000440947 */ /* 0x000fea0003800000 */
[----:B------:R-:W-:-:S14]  /*1e10*/  DSETP.NAN.AND P0, PT, R16, R16, PT ;  /* 0x000000101000722a */ /* 0x000fdc0003f08000 */
[----:B------:R-:W-:Y:S05]  /*1e20*/  @P0 BRA `(.L_x_263) ;  /* 0x0000000000300947 */ /* 0x000fea0003800000 */
[----:B------:R-:W-:Y:S01]  /*1e30*/  ISETP.NE.AND P0, PT, R24, R31, PT ;  /* 0x0000001f1800720c */ /* 0x000fe20003f05270 */
[----:B------:R-:W-:Y:S02]  /*1e40*/  IMAD.MOV.U32 R22, RZ, RZ, 0x0 ;  /* 0x00000000ff167424 */ /* 0x000fe400078e00ff */
[----:B------:R-:W-:-:S10]  /*1e50*/  IMAD.MOV.U32 R23, RZ, RZ, -0x80000 ;  /* 0xfff80000ff177424 */ /* 0x000fd400078e00ff */
[----:B------:R-:W-:Y:S05]  /*1e60*/  @!P0 BRA `(.L_x_261) ;  /* 0x0000000000348947 */ /* 0x000fea0003800000 */
[----:B------:R-:W-:Y:S02]  /*1e70*/  ISETP.NE.AND P0, PT, R24, 0x7ff00000, PT ;  /* 0x7ff000001800780c */ /* 0x000fe40003f05270 */
[----:B------:R-:W-:Y:S02]  /*1e80*/  LOP3.LUT R23, R11, 0x80000000, R17, 0x48, !PT ;  /* 0x800000000b177812 */ /* 0x000fe400078e4811 */
[----:B------:R-:W-:-:S13]  /*1e90*/  ISETP.EQ.OR P0, PT, R31, RZ, !P0 ;  /* 0x000000ff1f00720c */ /* 0x000fda0004702670 */
[----:B------:R-:W-:Y:S01]  /*1ea0*/  @P0 LOP3.LUT R10, R23, 0x7ff00000, RZ, 0xfc, !PT ;  /* 0x7ff00000170a0812 */ /* 0x000fe200078efcff */
[----:B------:R-:W-:Y:S02]  /*1eb0*/  @!P0 IMAD.MOV.U32 R22, RZ, RZ, RZ ;  /* 0x000000ffff168224 */ /* 0x000fe400078e00ff */
[----:B------:R-:W-:Y:S02]  /*1ec0*/  @P0 IMAD.MOV.U32 R22, RZ, RZ, RZ ;  /* 0x000000ffff160224 */ /* 0x000fe400078e00ff */
[----:B------:R-:W-:Y:S01]  /*1ed0*/  @P0 IMAD.MOV.U32 R23, RZ, RZ, R10 ;  /* 0x000000ffff170224 */ /* 0x000fe200078e000a */
[----:B------:R-:W-:Y:S06]  /*1ee0*/  BRA `(.L_x_261) ;  /* 0x0000000000147947 */ /* 0x000fec0003800000 */
.L_x_263:
[----:B------:R-:W-:Y:S01]  /*1ef0*/  LOP3.LUT R23, R17, 0x80000, RZ, 0xfc, !PT ;  /* 0x0008000011177812 */ /* 0x000fe200078efcff */
[----:B------:R-:W-:Y:S01]  /*1f00*/  IMAD.MOV.U32 R22, RZ, RZ, R16 ;  /* 0x000000ffff167224 */ /* 0x000fe200078e0010 */
[----:B------:R-:W-:Y:S06]  /*1f10*/  BRA `(.L_x_261) ;  /* 0x0000000000087947 */ /* 0x000fec0003800000 */
.L_x_262:
[----:B------:R-:W-:Y:S01]  /*1f20*/  LOP3.LUT R23, R11, 0x80000, RZ, 0xfc, !PT ;  /* 0x000800000b177812 */ /* 0x000fe200078efcff */
[----:B------:R-:W-:-:S07]  /*1f30*/  IMAD.MOV.U32 R22, RZ, RZ, R10 ;  /* 0x000000ffff167224 */ /* 0x000fce00078e000a */
.L_x_261:
[----:B------:R-:W-:Y:S05]  /*1f40*/  BSYNC.RECONVERGENT B1 ;  /* 0x0000000000017941 */ /* 0x000fea0003800200 */
.L_x_259:
[----:B------:R-:W-:Y:S02]  /*1f50*/  IMAD.MOV.U32 R10, RZ, RZ, R0 ;  /* 0x000000ffff0a7224 */ /* 0x000fe400078e0000 */
[----:B------:R-:W-:-:S04]  /*1f60*/  IMAD.MOV.U32 R11, RZ, RZ, 0x0 ;  /* 0x00000000ff0b7424 */ /* 0x000fc800078e00ff */
[----:B------:R-:W-:Y:S05]  /*1f70*/  RET.REL.NODEC R10 `(_Z16cuda_absorb_bndrPfS_iiif) ;  /* 0xffffffe00a207950 */ /* 0x000fea0003c3ffff */
        .type           $_Z16cuda_absorb_bndrPfS_iiif$__internal_accurate_pow,@function
        .size           $_Z16cuda_absorb_bndrPfS_iiif$__internal_accurate_pow,(.L_x_338 - $_Z16cuda_absorb_bndrPfS_iiif$__internal_accurate_pow)
$_Z16cuda_absorb_bndrPfS_iiif$__internal_accurate_pow:
[----:B------:R-:W-:Y:S01]  /*1f80*/  ISETP.GT.U32.AND P0, PT, R17, 0xfffff, PT ;  /* 0x000fffff1100780c */ /* 0x000fe20003f04070 */
[----:B------:R-:W-:Y:S01]  /*1f90*/  IMAD.MOV.U32 R16, RZ, RZ, R18 ;  /* 0x000000ffff107224 */ /* 0x000fe200078e0012 */
[----:B------:R-:W-:Y:S01]  /*1fa0*/  SHF.R.U32.HI R35, RZ, 0x14, R17 ;  /* 0x00000014ff237819 */ /* 0x000fe20000011611 */
[----:B------:R-:W-:Y:S01]  /*1fb0*/  IMAD.MOV.U32 R22, RZ, RZ, RZ ;  /* 0x000000ffff167224 */ /* 0x000fe200078e00ff */
[----:B------:R-:W-:Y:S01]  /*1fc0*/  UMOV UR10, 0x7d2cafe2 ;  /* 0x7d2cafe2000a7882 */ /* 0x000fe20000000000 */
[----:B------:R-:W-:Y:S01]  /*1fd0*/  UMOV UR11, 0x3eb0f5ff ;  /* 0x3eb0f5ff000b7882 */ /* 0x000fe20000000000 */
[----:B------:R-:W-:Y:S01]  /*1fe0*/  UMOV UR12, 0x3b39803f ;  /* 0x3b39803f000c7882 */ /* 0x000fe20000000000 */
[----:B------:R-:W-:-:S06]  /*1ff0*/  UMOV UR13, 0x3c7abc9e ;  /* 0x3c7abc9e000d7882 */ /* 0x000fcc0000000000 */
[----:B------:R-:W-:Y:S01]  /*2000*/  @!P0 DMUL R20, R16, 1.80143985094819840000e+16 ;  /* 0x4350000010148828 */ /* 0x000fe20000000000 */
[----:B------:R-:W-:-:S09]  /*2010*/  IMAD.MOV.U32 R16, RZ, RZ, R17 ;  /* 0x000000ffff107224 */ /* 0x000fd200078e0011 */
[----:B------:R-:W-:Y:S01]  /*2020*/  @!P0 IMAD.MOV.U32 R16, RZ, RZ, R21 ;  /* 0x000000ffff108224 */ /* 0x000fe200078e0015 */
[----:B------:R-:W-:Y:S01]  /*2030*/  @!P0 LEA.HI R35, R21, 0xffffffca, RZ, 0xc ;  /* 0xffffffca15238811 */ /* 0x000fe200078f60ff */
[----:B------:R-:W-:Y:S02]  /*2040*/  @!P0 IMAD.MOV.U32 R18, RZ, RZ, R20 ;  /* 0x000000ffff128224 */ /* 0x000fe400078e0014 */
[----:B------:R-:W-:Y:S01]  /*2050*/  IMAD.MOV.U32 R20, RZ, RZ, 0x41ad3b5a ;  /* 0x41ad3b5aff147424 */ /* 0x000fe200078e00ff */
[----:B------:R-:W-:Y:S01]  /*2060*/  LOP3.LUT R16, R16, 0x800fffff, RZ, 0xc0, !PT ;  /* 0x800fffff10107812 */ /* 0x000fe200078ec0ff */
[----:B------:R-:W-:-:S03]  /*2070*/  IMAD.MOV.U32 R21, RZ, RZ, 0x3ed0f5d2 ;  /* 0x3ed0f5d2ff157424 */ /* 0x000fc600078e00ff */
[----:B------:R-:W-:-:S04]  /*2080*/  LOP3.LUT R19, R16, 0x3ff00000, RZ, 0xfc, !PT ;  /* 0x3ff0000010137812 */ /* 0x000fc800078efcff */
        /* <DEDUP_REMOVED lines=34> */
[----:B------:R-:W-:-:S06]  /*22b0*/  UMOV UR11, 0x3fb55555 ;  /* 0x3fb55555000b7882 */ /* 0x000fcc0000000000 */
[----:B------:R-:W-:-:S08]  /*22c0*/  DFMA R18, R26, R24, UR10 ;  /* 0x0000000a1a127e2b */ /* 0x000fd00008000018 */
[----:B------:R-:W-:Y:S01]  /*22d0*/  DADD R28, -R18, UR10 ;  /* 0x0000000a121c7e29 */ /* 0x000fe20008000100 */
[----:B------:R-:W-:Y:S01]  /*22e0*/  UMOV UR10, 0xb9e7b0 ;  /* 0x00b9e7b0000a7882 */ /* 0x000fe20000000000 */
[----:B------:R-:W-:-:S06]  /*22f0*/  UMOV UR11, 0x3c46a4cb ;  /* 0x3c46a4cb000b7882 */ /* 0x000fcc0000000000 */
[----:B------:R-:W-:Y:S02]  /*2300*/  DFMA R28, R26, R24, R28 ;  /* 0x000000181a1c722b */ /* 0x000fe4000000001c */
[----:B------:R-:W-:Y:S01]  /*2310*/  DFMA R26, R16, R16, -R22 ;  /* 0x00000010101a722b */ /* 0x000fe20000000816 */
[----:B------:R-:W-:Y:S02]  /*2320*/  VIADD R25, R21, 0x100000 ;  /* 0x0010000015197836 */ /* 0x000fe40000000000 */
[----:B------:R-:W-:-:S03]  /*2330*/  IMAD.MOV.U32 R24, RZ, RZ, R20 ;  /* 0x000000ffff187224 */ /* 0x000fc600078e0014 */
[----:B------:R-:W-:Y:S01]  /*2340*/  DADD R28, R28, -UR10 ;  /* 0x8000000a1c1c7e29 */ /* 0x000fe20008000000 */
[----:B------:R-:W-:Y:S01]  /*2350*/  UMOV UR10, 0x80000000 ;  /* 0x80000000000a7882 */ /* 0x000fe20000000000 */
[----:B------:R-:W-:Y:S01]  /*2360*/  UMOV UR11, 0x43300000 ;  /* 0x43300000000b7882 */ /* 0x000fe20000000000 */
[C---:B------:R-:W-:Y:S02]  /*2370*/  DFMA R24, R16.reuse, R24, R26 ;  /* 0x000000181018722b */ /* 0x040fe4000000001a */
[----:B------:R-:W-:-:S08]  /*2380*/  DMUL R26, R16, R22 ;  /* 0x00000016101a7228 */ /* 0x000fd00000000000 */
[----:B------:R-:W-:-:S08]  /*2390*/  DFMA R30, R16, R22, -R26 ;  /* 0x00000016101e722b */ /* 0x000fd0000000081a */
        /* <DEDUP_REMOVED lines=42> */
[----:B------:R-:W-:-:S06]  /*2640*/  FSETP.GEU.AND P0, PT, |R19|, 4.1917929649353027344, PT ;  /* 0x4086232b1300780b */ /* 0x000fcc0003f0e200 */
[----:B------:R-:W-:-:S08]  /*2650*/  DADD R24, R16, -6.75539944105574400000e+15 ;  /* 0xc338000010187429 */ /* 0x000fd00000000000 */
        /* <DEDUP_REMOVED lines=34> */
[----:B------:R-:W-:Y:S02]  /*2880*/  DFMA R24, R22, R24, 1 ;  /* 0x3ff000001618742b */ /* 0x000fe40000000018 */
[----:B------:R-:W-:-:S08]  /*2890*/  DADD R22, R26, -R18 ;  /* 0x000000001a167229 */ /* 0x000fd00000000812 */
[----:B------:R-:W-:Y:S01]  /*28a0*/  DADD R22, R20, R22 ;  /* 0x0000000014167229 */ /* 0x000fe20000000016 */
[----:B------:R-:W-:Y:S02]  /*28b0*/  IMAD R21, R16, 0x100000, R25 ;  /* 0x0010000010157824 */ /* 0x000fe400078e0219 */
[----:B------:R-:W-:Y:S01]  /*28c0*/  IMAD.MOV.U32 R20, RZ, RZ, R24 ;  /* 0x000000ffff147224 */ /* 0x000fe200078e0018 */
[----:B------:R-:W-:Y:S07]  /*28d0*/  @!P0 BRA `(.L_x_264) ;  /* 0x0000000000308947 */ /* 0x000fee0003800000 */
[C---:B------:R-:W-:Y:S02]  /*28e0*/  DADD R20, R18.reuse, +INF ;  /* 0x7ff0000012147429 */ /* 0x040fe40000000000 */
[----:B------:R-:W-:-:S08]  /*28f0*/  DSETP.GEU.AND P0, PT, R18, RZ, PT ;  /* 0x000000ff1200722a */ /* 0x000fd00003f0e000 */
[----:B------:R-:W-:Y:S02]  /*2900*/  FSEL R20, R20, RZ, P0 ;  /* 0x000000ff14147208 */ /* 0x000fe40000000000 */
[----:B------:R-:W-:Y:S02]  /*2910*/  FSEL R21, R21, RZ, P0 ;  /* 0x000000ff15157208 */ /* 0x000fe40000000000 */
[----:B------:R-:W-:-:S13]  /*2920*/  FSETP.GEU.AND P0, PT, |R19|, 4.2275390625, PT ;  /* 0x408748001300780b */ /* 0x000fda0003f0e200 */
[----:B------:R-:W-:-:S04]  /*2930*/  @!P0 LEA.HI R17, R16, R16, RZ, 0x1 ;  /* 0x0000001010118211 */ /* 0x000fc800078f08ff */
[----:B------:R-:W-:-:S05]  /*2940*/  @!P0 SHF.R.S32.HI R17, RZ, 0x1, R17 ;  /* 0x00000001ff118819 */ /* 0x000fca0000011411 */
[----:B------:R-:W-:Y:S02]  /*2950*/  @!P0 IMAD.IADD R16, R16, 0x1, -R17 ;  /* 0x0000000110108824 */ /* 0x000fe400078e0a11 */
[----:B------:R-:W-:-:S03]  /*2960*/  @!P0 IMAD R25, R17, 0x100000, R25 ;  /* 0x0010000011198824 */ /* 0x000fc600078e0219 */
[----:B------:R-:W-:Y:S01]  /*2970*/  @!P0 LEA R17, R16, 0x3ff00000, 0x14 ;  /* 0x3ff0000010118811 */ /* 0x000fe200078ea0ff */
[----:B------:R-:W-:-:S06]  /*2980*/  @!P0 IMAD.MOV.U32 R16, RZ, RZ, RZ ;  /* 0x000000ffff108224 */ /* 0x000fcc00078e00ff */
[----:B------:R-:W-:-:S11]  /*2990*/  @!P0 DMUL R20, R24, R16 ;  /* 0x0000001018148228 */ /* 0x000fd60000000000 */
.L_x_264:
[----:B------:R-:W-:Y:S01]  /*29a0*/  DFMA R22, R22, R20, R20 ;  /* 0x000000141616722b */ /* 0x000fe20000000014 */
[----:B------:R-:W-:Y:S01]  /*29b0*/  IMAD.MOV.U32 R18, RZ, RZ, R0 ;  /* 0x000000ffff127224 */ /* 0x000fe200078e0000 */
[----:B------:R-:W-:Y:S01]  /*29c0*/  DSETP.NEU.AND P0, PT, |R20|, +INF , PT ;  /* 0x7ff000001400742a */ /* 0x000fe20003f0d200 */
[----:B------:R-:W-:-:S07]  /*29d0*/  IMAD.MOV.U32 R19, RZ, RZ, 0x0 ;  /* 0x00000000ff137424 */ /* 0x000fce00078e00ff */
[----:B------:R-:W-:Y:S02]  /*29e0*/  FSEL R16, R20, R22, !P0 ;  /* 0x0000001614107208 */ /* 0x000fe40004000000 */
[----:B------:R-:W-:Y:S01]  /*29f0*/  FSEL R20, R21, R23, !P0 ;  /* 0x0000001715147208 */ /* 0x000fe20004000000 */
[----:B------:R-:W-:Y:S06]  /*2a00*/  RET.REL.NODEC R18 `(_Z16cuda_absorb_bndrPfS_iiif) ;  /* 0xffffffd4127c7950 */ /* 0x000fec0003c3ffff */
.L_x_265:
        /* <DEDUP_REMOVED lines=15> */
.L_x_338:


//--------------------- .text._Z18cuda_cal_migrationPfS_S_iii --------------------------
	.section	.text._Z18cuda_cal_migrationPfS_S_iii,"ax",@progbits
	.align	128
        .global         _Z18cuda_cal_migrationPfS_S_iii
        .type           _Z18cuda_cal_migrationPfS_S_iii,@function
        .size           _Z18cuda_cal_migrationPfS_S_iii,(.L_x_352 - _Z18cuda_cal_migrationPfS_S_iii)
        .other          _Z18cuda_cal_migrationPfS_S_iii,@"STO_CUDA_ENTRY STV_DEFAULT"
_Z18cuda_cal_migrationPfS_S_iii:
.text._Z18cuda_cal_migrationPfS_S_iii:
[----:B------:R-:W-:Y:S08]  /*0000*/  LDC R1, c[0x0][0x37c] ;  /* 0x0000df00ff017b82 */ /* 0x000ff00000000800 */
[----:B------:R-:W0:Y:S08]  /*0010*/  LDC R7, c[0x0][0x3a0] ;  /* 0x0000e800ff077b82 */ /* 0x000e300000000800 */
[----:B------:R-:W1:Y:S08]  /*0020*/  S2UR UR4, SR_CTAID.X ;  /* 0x00000000000479c3 */ /* 0x000e700000002500 */
[----:B------:R-:W2:Y:S01]  /*0030*/  S2UR UR6, SR_CTAID.Y ;  /* 0x00000000000679c3 */ /* 0x000ea20000002600 */
[----:B0-----:R-:W-:-:S13]  /*0040*/  ISETP.GE.AND P0, PT, R7, -0x6b, PT ;  /* 0xffffff950700780c */ /* 0x001fda0003f06270 */
[----:B-12---:R-:W-:Y:S05]  /*0050*/  @!P0 EXIT ;  /* 0x000000000000894d */ /* 0x006fea0003800000 */
[----:B------:R-:W0:Y:S01]  /*0060*/  LDC.64 R8, c[0x0][0x398] ;  /* 0x0000e600ff087b82 */ /* 0x000e220000000a00 */
[----:B------:R-:W1:Y:S01]  /*0070*/  LDCU UR5, c[0x0][0x360] ;  /* 0x00006c00ff0577ac */ /* 0x000e620008000800 */
[----:B------:R-:W2:Y:S01]  /*0080*/  S2R R0, SR_TID.Y ;  /* 0x0000000000007919 */ /* 0x000ea20000002200 */
[----:B------:R-:W-:Y:S01]  /*0090*/  IADD3 R7, PT, PT, R7, 0x6c, RZ ;  /* 0x0000006c07077810 */ /* 0x000fe20007ffe0ff */
[----:B------:R-:W3:Y:S01]  /*00a0*/  LDCU UR7, c[0x0][0x364] ;  /* 0x00006c80ff0777ac */ /* 0x000ee20008000800 */
[----:B------:R-:W4:Y:S02]  /*00b0*/  S2R R2, SR_TID.X ;  /* 0x0000000000027919 */ /* 0x000f240000002100 */
[C---:B------:R-:W-:Y:S02]  /*00c0*/  ISETP.GE.AND P1, PT, R7.reuse, 0x4, PT ;  /* 0x000000040700780c */ /* 0x040fe40003f26270 */
[----:B------:R-:W-:-:S04]  /*00d0*/  VIMNMX R10, PT, PT, R7, 0x1, !PT ;  /* 0x00000001070a7848 */ /* 0x000fc80007fe0100 */
[----:B------:R-:W-:-:S04]  /*00e0*/  LOP3.LUT R3, R10, 0x3, RZ, 0xc0, !PT ;  /* 0x000000030a037812 */ /* 0x000fc800078ec0ff */
[----:B------:R-:W-:Y:S01]  /*00f0*/  ISETP.NE.AND P0, PT, R3, RZ, PT ;  /* 0x000000ff0300720c */ /* 0x000fe20003f05270 */
[----:B-1----:R-:W-:Y:S02]  /*0100*/  UIMAD UR4, UR4, UR5, URZ ;  /* 0x00000005040472a4 */ /* 0x002fe4000f8e02ff */
[----:B---3--:R-:W-:Y:S01]  /*0110*/  UIMAD UR5, UR6, UR7, URZ ;  /* 0x00000007060572a4 */ /* 0x008fe2000f8e02ff */
[----:B0-----:R-:W-:Y:S01]  /*0120*/  IADD3 R4, PT, PT, R8, 0x6c, RZ ;  /* 0x0000006c08047810 */ /* 0x001fe20007ffe0ff */
[----:B------:R-:W0:Y:S01]  /*0130*/  LDCU.64 UR6, c[0x0][0x358] ;  /* 0x00006b00ff0677ac */ /* 0x000e220008000a00 */
[----:B------:R-:W-:Y:S01]  /*0140*/  IADD3 R5, PT, PT, R9, 0x6c, RZ ;  /* 0x0000006c09057810 */ /* 0x000fe20007ffe0ff */
[----:B------:R-:W-:-:S04]  /*0150*/  HFMA2 R8, -RZ, RZ, 0, 0 ;  /* 0x00000000ff087431 */ /* 0x000fc800000001ff */
[----:B------:R-:W-:-:S04]  /*0160*/  IMAD R6, R4, R5, RZ ;  /* 0x0000000504067224 */ /* 0x000fc800078e02ff */
[----:B------:R-:W-:Y:S01]  /*0170*/  IMAD R7, R7, R6, RZ ;  /* 0x0000000607077224 */ /* 0x000fe200078e02ff */
[----:B--2-4-:R-:W-:Y:S06]  /*0180*/  @!P1 BRA `(.L_x_266) ;  /* 0x0000000400189947 */ /* 0x014fec0003800000 */
[----:B------:R-:W-:Y:S02]  /*0190*/  IADD3 R28, PT, PT, R0, UR5, RZ ;  /* 0x00000005001c7c10 */ /* 0x000fe4000fffe0ff */
[C---:B------:R-:W-:Y:S02]  /*01a0*/  LEA R13, R9.reuse, 0x1b0, 0x2 ;  /* 0x000001b0090d7811 */ /* 0x040fe400078e10ff */
[CC--:B------:R-:W-:Y:S01]  /*01b0*/  LEA R8, R9.reuse, R28.reuse, 0x1 ;  /* 0x0000001c09087211 */ /* 0x0c0fe200078e08ff */
[----:B------:R-:W-:Y:S01]  /*01c0*/  IMAD R14, R9, 0x3, R28 ;  /* 0x00000003090e7824 */ /* 0x000fe200078e021c */
[----:B------:R-:W-:Y:S02]  /*01d0*/  IADD3 R11, PT, PT, R2, UR4, RZ ;  /* 0x00000004020b7c10 */ /* 0x000fe4000fffe0ff */
[----:B------:R-:W-:Y:S02]  /*01e0*/  IADD3 R9, PT, PT, R28, 0x6c, R9 ;  /* 0x0000006c1c097810 */ /* 0x000fe40007ffe009 */
[----:B------:R-:W-:Y:S01]  /*01f0*/  IADD3 R12, PT, PT, R8, 0xd8, RZ ;  /* 0x000000d8080c7810 */ /* 0x000fe20007ffe0ff */
[----:B------:R-:W-:Y:S01]  /*0200*/  IMAD R28, R4, R28, R11 ;  /* 0x0000001c041c7224 */ /* 0x000fe200078e020b */
[----:B------:R-:W-:-:S02]  /*0210*/  IADD3 R14, PT, PT, R14, 0x144, RZ ;  /* 0x000001440e0e7810 */ /* 0x000fc40007ffe0ff */
[----:B------:R-:W-:Y:S01]  /*0220*/  LOP3.LUT R8, R10, 0x7ffffffc, RZ, 0xc0, !PT ;  /* 0x7ffffffc0a087812 */ /* 0x000fe200078ec0ff */
[C-C-:B------:R-:W-:Y:S02]  /*0230*/  IMAD R10, R4.reuse, R9, R11.reuse ;  /* 0x00000009040a7224 */ /* 0x140fe400078e020b */
[C-C-:B------:R-:W-:Y:S02]  /*0240*/  IMAD R12, R4.reuse, R12, R11.reuse ;  /* 0x0000000c040c7224 */ /* 0x140fe400078e020b */
[C---:B------:R-:W-:Y:S02]  /*0250*/  IMAD R9, R4.reuse, R14, R11 ;  /* 0x0000000e04097224 */ /* 0x040fe400078e020b */
[----:B------:R-:W-:Y:S02]  /*0260*/  IMAD R11, R4, R13, RZ ;  /* 0x0000000d040b7224 */ /* 0x000fe400078e02ff */
[----:B------:R-:W-:-:S07]  /*0270*/  IMAD.MOV R13, RZ, RZ, -R8 ;  /* 0x000000ffff0d7224 */ /* 0x000fce00078e0a08 */
.L_x_267:
[CC--:B------:R-:W-:Y:S01]  /*0280*/  ISETP.GE.AND P2, PT, R28.reuse, R7.reuse, PT ;  /* 0x000000071c00720c */ /* 0x0c0fe20003f46270 */
[----:B------:R-:W1:Y:S08]  /*0290*/  LDC.64 R18, c[0x0][0x388] ;  /* 0x0000e200ff127b82 */ /* 0x000e700000000a00 */
[----:B------:R-:W2:Y:S08]  /*02a0*/  LDC.64 R26, c[0x0][0x380] ;  /* 0x0000e000ff1a7b82 */ /* 0x000eb00000000a00 */
[----:B------:R-:W3:Y:S01]  /*02b0*/  @!P2 LDC.64 R14, c[0x0][0x390] ;  /* 0x0000e400ff0eab82 */ /* 0x000ee20000000a00 */
[----:B-1----:R-:W-:Y:S01]  /*02c0*/  @!P2 IMAD.WIDE R18, R28, 0x4, R18 ;  /* 0x000000041c12a825 */ /* 0x002fe200078e0212 */
[----:B------:R-:W-:-:S06]  /*02d0*/  ISETP.GE.AND P1, PT, R10, R7, PT ;  /* 0x000000070a00720c */ /* 0x000fcc0003f26270 */
[----:B------:R-:W1:Y:S01]  /*02e0*/  LDC.64 R24, c[0x0][0x388] ;  /* 0x0000e200ff187b82 */ /* 0x000e620000000a00 */
[----:B0-----:R-:W4:Y:S01]  /*02f0*/  @!P2 LDG.E R18, desc[UR6][R18.64] ;  /* 0x000000061212a981 */ /* 0x001f22000c1e1900 */
[----:B--2---:R-:W-:-:S06]  /*0300*/  @!P2 IMAD.WIDE R26, R28, 0x4, R26 ;  /* 0x000000041c1aa825 */ /* 0x004fcc00078e021a */
[----:B------:R-:W0:Y:S01]  /*0310*/  LDC.64 R16, c[0x0][0x380] ;  /* 0x0000e000ff107b82 */ /* 0x000e220000000a00 */
[----:B------:R-:W4:Y:S01]  /*0320*/  @!P2 LDG.E R21, desc[UR6][R26.64] ;  /* 0x000000061a15a981 */ /* 0x000f22000c1e1900 */
[----:B---3--:R-:W-:-:S06]  /*0330*/  @!P2 IMAD.WIDE R14, R28, 0x4, R14 ;  /* 0x000000041c0ea825 */ /* 0x008fcc00078e020e */
[----:B------:R-:W2:Y:S01]  /*0340*/  @!P1 LDC.64 R22, c[0x0][0x390] ;  /* 0x0000e400ff169b82 */ /* 0x000ea20000000a00 */
[----:B------:R-:W4:Y:S01]  /*0350*/  @!P2 LDG.E R15, desc[UR6][R14.64] ;  /* 0x000000060e0fa981 */ /* 0x000f22000c1e1900 */
[----:B-1----:R-:W-:-:S04]  /*0360*/  @!P1 IMAD.WIDE R24, R10, 0x4, R24 ;  /* 0x000000040a189825 */ /* 0x002fc800078e0218 */
[----:B0-----:R-:W-:-:S04]  /*0370*/  @!P1 IMAD.WIDE R16, R10, 0x4, R16 ;  /* 0x000000040a109825 */ /* 0x001fc800078e0210 */
[----:B--2---:R-:W-:-:S04]  /*0380*/  @!P1 IMAD.WIDE R22, R10, 0x4, R22 ;  /* 0x000000040a169825 */ /* 0x004fc800078e0216 */
[----:B----4-:R-:W-:Y:S02]  /*0390*/  @!P2 FFMA R29, R18, R15, R21 ;  /* 0x0000000f121da223 */ /* 0x010fe40000000015 */
[----:B------:R-:W0:Y:S03]  /*03a0*/  LDC.64 R18, c[0x0][0x388] ;  /* 0x0000e200ff127b82 */ /* 0x000e260000000a00 */
[----:B------:R1:W-:Y:S04]  /*03b0*/  @!P2 STG.E desc[UR6][R26.64], R29 ;  /* 0x0000001d1a00a986 */ /* 0x0003e8000c101906 */
[----:B------:R-:W2:Y:S01]  /*03c0*/  @!P1 LDG.E R24, desc[UR6][R24.64] ;  /* 0x0000000618189981 */ /* 0x000ea2000c1e1900 */
[----:B------:R-:W3:Y:S03]  /*03d0*/  LDC.64 R14, c[0x0][0x380] ;  /* 0x0000e000ff0e7b82 */ /* 0x000ee60000000a00 */
[----:B------:R-:W2:Y:S05]  /*03e0*/  @!P1 LDG.E R23, desc[UR6][R22.64] ;  /* 0x0000000616179981 */ /* 0x000eaa000c1e1900 */
[----:B-1----:R-:W1:Y:S01]  /*03f0*/  LDC.64 R26, c[0x0][0x380] ;  /* 0x0000e000ff1a7b82 */ /* 0x002e620000000a00 */
[----:B------:R-:W2:Y:S01]  /*0400*/  @!P1 LDG.E R25, desc[UR6][R16.64] ;  /* 0x0000000610199981 */ /* 0x000ea2000c1e1900 */
[----:B------:R-:W-:-:S13]  /*0410*/  ISETP.GE.AND P2, PT, R12, R7, PT ;  /* 0x000000070c00720c */ /* 0x000fda0003f46270 */
[----:B------:R-:W4:Y:S01]  /*0420*/  @!P2 LDC.64 R20, c[0x0][0x390] ;  /* 0x0000e400ff14ab82 */ /* 0x000f220000000a00 */
[----:B0-----:R-:W-:-:S04]  /*0430*/  @!P2 IMAD.WIDE R18, R12, 0x4, R18 ;  /* 0x000000040c12a825 */ /* 0x001fc800078e0212 */
[----:B---3--:R-:W-:-:S04]  /*0440*/  @!P2 IMAD.WIDE R14, R12, 0x4, R14 ;  /* 0x000000040c0ea825 */ /* 0x008fc800078e020e */
[----:B----4-:R-:W-:-:S04]  /*0450*/  @!P2 IMAD.WIDE R20, R12, 0x4, R20 ;  /* 0x000000040c14a825 */ /* 0x010fc800078e0214 */
[----:B--2---:R-:W-:Y:S02]  /*0460*/  @!P1 FFMA R29, R24, R23, R25 ;  /* 0x00000017181d9223 */ /* 0x004fe40000000019 */
[----:B------:R-:W0:Y:S03]  /*0470*/  LDC.64 R22, c[0x0][0x388] ;  /* 0x0000e200ff167b82 */ /* 0x000e260000000a00 */
[----:B------:R2:W-:Y:S04]  /*0480*/  @!P1 STG.E desc[UR6][R16.64], R29 ;  /* 0x0000001d10009986 */ /* 0x0005e8000c101906 */
[----:B------:R-:W3:Y:S04]  /*0490*/  @!P2 LDG.E R18, desc[UR6][R18.64] ;  /* 0x000000061212a981 */ /* 0x000ee8000c1e1900 */
[----:B------:R-:W3:Y:S04]  /*04a0*/  @!P2 LDG.E R21, desc[UR6][R20.64] ;  /* 0x000000061415a981 */ /* 0x000ee8000c1e1900 */
[----:B------:R-:W3:Y:S01]  /*04b0*/  @!P2 LDG.E R19, desc[UR6][R14.64] ;  /* 0x000000060e13a981 */ /* 0x000ee2000c1e1900 */
[----:B------:R-:W-:-:S13]  /*04c0*/  ISETP.GE.AND P1, PT, R9, R7, PT ;  /* 0x000000070900720c */ /* 0x000fda0003f26270 */
[----:B------:R-:W4:Y:S01]  /*04d0*/  @!P1 LDC.64 R24, c[0x0][0x390] ;  /* 0x0000e400ff189b82 */ /* 0x000f220000000a00 */
[----:B0-----:R-:W-:-:S04]  /*04e0*/  @!P1 IMAD.WIDE R22, R9, 0x4, R22 ;  /* 0x0000000409169825 */ /* 0x001fc800078e0216 */
[----:B-1----:R-:W-:-:S04]  /*04f0*/  @!P1 IMAD.WIDE R26, R9, 0x4, R26 ;  /* 0x00000004091a9825 */ /* 0x002fc800078e021a */
[----:B----4-:R-:W-:-:S04]  /*0500*/  @!P1 IMAD.WIDE R24, R9, 0x4, R24 ;  /* 0x0000000409189825 */ /* 0x010fc800078e0218 */
[----:B---3--:R-:W-:-:S05]  /*0510*/  @!P2 FFMA R19, R18, R21, R19 ;  /* 0x000000151213a223 */ /* 0x008fca0000000013 */
[----:B------:R1:W-:Y:S04]  /*0520*/  @!P2 STG.E desc[UR6][R14.64], R19 ;  /* 0x000000130e00a986 */ /* 0x0003e8000c101906 */
[----:B------:R-:W3:Y:S04]  /*0530*/  @!P1 LDG.E R22, desc[UR6][R22.64] ;  /* 0x0000000616169981 */ /* 0x000ee8000c1e1900 */
[----:B------:R-:W3:Y:S04]  /*0540*/  @!P1 LDG.E R25, desc[UR6][R24.64] ;  /* 0x0000000618199981 */ /* 0x000ee8000c1e1900 */
[----:B--2---:R-:W3:Y:S01]  /*0550*/  @!P1 LDG.E R17, desc[UR6][R26.64] ;  /* 0x000000061a119981 */ /* 0x004ee2000c1e1900 */
[----:B------:R-:W-:Y:S01]  /*0560*/  IADD3 R13, PT, PT, R13, 0x4, RZ ;  /* 0x000000040d0d7810 */ /* 0x000fe20007ffe0ff */
[C---:B------:R-:W-:Y:S01]  /*0570*/  IMAD.IADD R9, R11.reuse, 0x1, R9 ;  /* 0x000000010b097824 */ /* 0x040fe200078e0209 */
[----:B------:R-:W-:-:S02]  /*0580*/  IADD3 R28, PT, PT, R11, R28, RZ ;  /* 0x0000001c0b1c7210 */ /* 0x000fc40007ffe0ff */
[C---:B------:R-:W-:Y:S02]  /*0590*/  IADD3 R10, PT, PT, R11.reuse, R10, RZ ;  /* 0x0000000a0b0a7210 */ /* 0x040fe40007ffe0ff */
[----:B------:R-:W-:Y:S01]  /*05a0*/  IADD3 R12, PT, PT, R11, R12, RZ ;  /* 0x0000000c0b0c7210 */ /* 0x000fe20007ffe0ff */
[----:B---3--:R-:W-:-:S05]  /*05b0*/  @!P1 FFMA R17, R22, R25, R17 ;  /* 0x0000001916119223 */ /* 0x008fca0000000011 */
[----:B------:R1:W-:Y:S01]  /*05c0*/  @!P1 STG.E desc[UR6][R26.64], R17 ;  /* 0x000000111a009986 */ /* 0x0003e2000c101906 */
[----:B------:R-:W-:-:S13]  /*05d0*/  ISETP.NE.AND P1, PT, R13, RZ, PT ;  /* 0x000000ff0d00720c */ /* 0x000fda0003f25270 */
[----:B-1----:R-:W-:Y:S05]  /*05e0*/  @P1 BRA `(.L_x_267) ;  /* 0xfffffffc00241947 */ /* 0x002fea000383ffff */
.L_x_266:
[----:B0-----:R-:W-:Y:S05]  /*05f0*/  @!P0 EXIT ;  /* 0x000000000000894d */ /* 0x001fea0003800000 */
[----:B------:R-:W-:Y:S02]  /*0600*/  IADD3 R0, PT, PT, R0, UR5, RZ ;  /* 0x0000000500007c10 */ /* 0x000fe4000fffe0ff */
[----:B------:R-:W-:-:S03]  /*0610*/  IADD3 R2, PT, PT, R2, UR4, RZ ;  /* 0x0000000402027c10 */ /* 0x000fc6000fffe0ff */
[----:B------:R-:W-:Y:S01]  /*0620*/  IMAD R5, R5, R8, R0 ;  /* 0x0000000805057224 */ /* 0x000fe200078e0200 */
[----:B------:R-:W-:-:S03]  /*0630*/  IADD3 R0, PT, PT, -R3, RZ, RZ ;  /* 0x000000ff03007210 */ /* 0x000fc60007ffe1ff */
[----:B------:R-:W-:-:S07]  /*0640*/  IMAD R11, R4, R5, R2 ;  /* 0x00000005040b7224 */ /* 0x000fce00078e0202 */
.L_x_268:
[C---:B------:R-:W-:Y:S01]  /*0650*/  ISETP.GE.AND P0, PT, R11.reuse, R7, PT ;  /* 0x000000070b00720c */ /* 0x040fe20003f06270 */
[----:B------:R-:W0:Y:S08]  /*0660*/  LDC.64 R2, c[0x0][0x388] ;  /* 0x0000e200ff027b82 */ /* 0x000e300000000a00 */
[----:B------:R-:W1:Y:S08]  /*0670*/  LDC.64 R8, c[0x0][0x380] ;  /* 0x0000e000ff087b82 */ /* 0x000e700000000a00 */
[----:B------:R-:W2:Y:S01]  /*0680*/  @!P0 LDC.64 R4, c[0x0][0x390] ;  /* 0x0000e400ff048b82 */ /* 0x000ea20000000a00 */
[----:B0-----:R-:W-:-:S06]  /*0690*/  @!P0 IMAD.WIDE R2, R11, 0x4, R2 ;  /* 0x000000040b028825 */ /* 0x001fcc00078e0202 */
[----:B------:R-:W3:Y:S01]  /*06a0*/  @!P0 LDG.E R2, desc[UR6][R2.64] ;  /* 0x0000000602028981 */ /* 0x000ee2000c1e1900 */
[----:B-1----:R-:W-:-:S05]  /*06b0*/  @!P0 IMAD.WIDE R8, R11, 0x4, R8 ;  /* 0x000000040b088825 */ /* 0x002fca00078e0208 */
[----:B------:R-:W3:Y:S01]  /*06c0*/  @!P0 LDG.E R13, desc[UR6][R8.64] ;  /* 0x00000006080d8981 */ /* 0x000ee2000c1e1900 */
[----:B--2---:R-:W-:-:S06]  /*06d0*/  @!P0 IMAD.WIDE R4, R11, 0x4, R4 ;  /* 0x000000040b048825 */ /* 0x004fcc00078e0204 */
[----:B------:R-:W3:Y:S01]  /*06e0*/  @!P0 LDG.E R5, desc[UR6][R4.64] ;  /* 0x0000000604058981 */ /* 0x000ee2000c1e1900 */
[----:B------:R-:W-:Y:S02]  /*06f0*/  IADD3 R0, PT, PT, R0, 0x1, RZ ;  /* 0x0000000100007810 */ /* 0x000fe40007ffe0ff */
[----:B------:R-:W-:Y:S01]  /*0700*/  IADD3 R11, PT, PT, R6, R11, RZ ;  /* 0x0000000b060b7210 */ /* 0x000fe20007ffe0ff */
[----:B---3--:R-:W-:-:S05]  /*0710*/  @!P0 FFMA R13, R2, R5, R13 ;  /* 0x00000005020d8223 */ /* 0x008fca000000000d */
[----:B------:R0:W-:Y:S01]  /*0720*/  @!P0 STG.E desc[UR6][R8.64], R13 ;  /* 0x0000000d08008986 */ /* 0x0001e2000c101906 */
[----:B------:R-:W-:-:S13]  /*0730*/  ISETP.NE.AND P0, PT, R0, RZ, PT ;  /* 0x000000ff0000720c */ /* 0x000fda0003f05270 */
[----:B0-----:R-:W-:Y:S05]  /*0740*/  @P0 BRA `(.L_x_268) ;  /* 0xfffffffc00c00947 */ /* 0x001fea000383ffff */
[----:B------:R-:W-:Y:S05]  /*0750*/  EXIT ;  /* 0x000000000000794d */ /* 0x000fea0003800000 */
.L_x_269:
        /* <DEDUP_REMOVED lines=10> */
.L_x_352:


//--------------------- .text._Z8cuda_sumPfS_iii  --------------------------
	.section	.text._Z8cuda_sumPfS_iii,"ax",@progbits
	.align	128
        .global         _Z8cuda_sumPfS_iii
        .type           _Z8cuda_sumPfS_iii,@function
        .size           _Z8cuda_sumPfS_iii,(.L_x_353 - _Z8cuda_sumPfS_iii)
        .other          _Z8cuda_sumPfS_iii,@"STO_CUDA_ENTRY STV_DEFAULT"
_Z8cuda_sumPfS_iii:
.text._Z8cuda_sumPfS_iii:
        /* <DEDUP_REMOVED lines=8> */
[----:B------:R-:W2:Y:S01]  /*0080*/  S2R R0, SR_TID.X ;  /* 0x0000000000007919 */ /* 0x000ea20000002100 */
[----:B------:R-:W-:Y:S01]  /*0090*/  IADD3 R10, PT, PT, R10, 0x6c, RZ ;  /* 0x0000006c0a0a7810 */ /* 0x000fe20007ffe0ff */
[----:B------:R-:W-:Y:S01]  /*00a0*/  HFMA2 R7, -RZ, RZ, 0, 0 ;  /* 0x00000000ff077431 */ /* 0x000fe200000001ff */
[----:B------:R-:W3:Y:S01]  /*00b0*/  LDCU UR7, c[0x0][0x364] ;  /* 0x00006c80ff0777ac */ /* 0x000ee20008000800 */
[----:B------:R-:W4:Y:S01]  /*00c0*/  S2R R2, SR_TID.Y ;  /* 0x0000000000027919 */ /* 0x000f220000002200 */
[C---:B------:R-:W-:Y:S02]  /*00d0*/  ISETP.GE.AND P0, PT, R10.reuse, 0x4, PT ;  /* 0x000000040a00780c */ /* 0x040fe40003f06270 */
[----:B------:R-:W-:Y:S01]  /*00e0*/  VIMNMX R11, PT, PT, R10, 0x1, !PT ;  /* 0x000000010a0b7848 */ /* 0x000fe20007fe0100 */
[----:B------:R-:W0:Y:S03]  /*00f0*/  LDCU.64 UR8, c[0x0][0x358] ;  /* 0x00006b00ff0877ac */ /* 0x000e260008000a00 */
[----:B------:R-:W-:Y:S01]  /*0100*/  LOP3.LUT R6, R11, 0x3, RZ, 0xc0, !PT ;  /* 0x000000030b067812 */ /* 0x000fe200078ec0ff */
[----:B-1----:R-:W-:-:S02]  /*0110*/  UIMAD UR4, UR4, UR5, URZ ;  /* 0x00000005040472a4 */ /* 0x002fc4000f8e02ff */
[----:B---3--:R-:W-:Y:S01]  /*0120*/  UIMAD UR5, UR6, UR7, URZ ;  /* 0x00000007060572a4 */ /* 0x008fe2000f8e02ff */
[----:B0-----:R-:W-:Y:S02]  /*0130*/  IADD3 R3, PT, PT, R8, 0x6c, RZ ;  /* 0x0000006c08037810 */ /* 0x001fe40007ffe0ff */
[----:B------:R-:W-:-:S05]  /*0140*/  IADD3 R4, PT, PT, R9, 0x6c, RZ ;  /* 0x0000006c09047810 */ /* 0x000fca0007ffe0ff */
[----:B------:R-:W-:-:S04]  /*0150*/  IMAD R5, R3, R4, RZ ;  /* 0x0000000403057224 */ /* 0x000fc800078e02ff */
[----:B------:R-:W-:Y:S01]  /*0160*/  IMAD R8, R10, R5, RZ ;  /* 0x000000050a087224 */ /* 0x000fe200078e02ff */
[----:B--2-4-:R-:W-:Y:S06]  /*0170*/  @!P0 BRA `(.L_x_270) ;  /* 0x0000001000f08947 */ /* 0x014fec0003800000 */
[----:B------:R-:W-:Y:S02]  /*0180*/  LOP3.LUT R7, R11, 0x7ffffffc, RZ, 0xc0, !PT ;  /* 0x7ffffffc0b077812 */ /* 0x000fe400078ec0ff */
[----:B------:R-:W-:Y:S02]  /*0190*/  IADD3 R14, PT, PT, R2, UR5, RZ ;  /* 0x00000005020e7c10 */ /* 0x000fe4000fffe0ff */
[----:B------:R-:W-:Y:S02]  /*01a0*/  IADD3 R12, PT, PT, -R7, RZ, RZ ;  /* 0x000000ff070c7210 */ /* 0x000fe40007ffe1ff */
[C---:B------:R-:W-:Y:S01]  /*01b0*/  LEA R13, R9.reuse, R14, 0x1 ;  /* 0x0000000e090d7211 */ /* 0x040fe200078e08ff */
[----:B------:R-:W-:Y:S01]  /*01c0*/  IMAD R15, R9, 0x3, R14 ;  /* 0x00000003090f7824 */ /* 0x000fe200078e020e */
[----:B------:R-:W-:Y:S02]  /*01d0*/  ISETP.GE.AND P0, PT, R12, RZ, PT ;  /* 0x000000ff0c00720c */ /* 0x000fe40003f06270 */
[----:B------:R-:W-:-:S02]  /*01e0*/  IADD3 R10, PT, PT, R0, UR4, RZ ;  /* 0x00000004000a7c10 */ /* 0x000fc4000fffe0ff */
[----:B------:R-:W-:Y:S02]  /*01f0*/  IADD3 R11, PT, PT, R14, 0x6c, R9 ;  /* 0x0000006c0e0b7810 */ /* 0x000fe40007ffe009 */
[----:B------:R-:W-:Y:S02]  /*0200*/  IADD3 R13, PT, PT, R13, 0xd8, RZ ;  /* 0x000000d80d0d7810 */ /* 0x000fe40007ffe0ff */
[----:B------:R-:W-:Y:S01]  /*0210*/  IADD3 R15, PT, PT, R15, 0x144, RZ ;  /* 0x000001440f0f7810 */ /* 0x000fe20007ffe0ff */
[--C-:B------:R-:W-:Y:S01]  /*0220*/  IMAD R11, R3, R11, R10.reuse ;  /* 0x0000000b030b7224 */ /* 0x100fe200078e020a */
[----:B------:R-:W-:Y:S01]  /*0230*/  LEA R16, R9, 0x1b0, 0x2 ;  /* 0x000001b009107811 */ /* 0x000fe200078e10ff */
[C-C-:B------:R-:W-:Y:S02]  /*0240*/  IMAD R9, R3.reuse, R14, R10.reuse ;  /* 0x0000000e03097224 */ /* 0x140fe400078e020a */
[C-C-:B------:R-:W-:Y:S02]  /*0250*/  IMAD R13, R3.reuse, R13, R10.reuse ;  /* 0x0000000d030d7224 */ /* 0x140fe400078e020a */
[----:B------:R-:W-:-:S02]  /*0260*/  IMAD R25, R3, R15, R10 ;  /* 0x0000000f03197224 */ /* 0x000fc400078e020a */
[----:B------:R-:W-:Y:S01]  /*0270*/  IMAD R10, R3, R16, RZ ;  /* 0x00000010030a7224 */ /* 0x000fe200078e02ff */
[----:B------:R-:W-:Y:S06]  /*0280*/  @P0 BRA `(.L_x_271) ;  /* 0x0000001000000947 */ /* 0x000fec0003800000 */
[----:B------:R-:W-:Y:S02]  /*0290*/  IADD3 R14, PT, PT, -R12, RZ, RZ ;  /* 0x000000ff0c0e7210 */ /* 0x000fe40007ffe1ff */
[----:B------:R-:W-:Y:S02]  /*02a0*/  PLOP3.LUT P0, PT, PT, PT, PT, 0x80, 0x8 ;  /* 0x000000000008781c */ /* 0x000fe40003f0f070 */
[----:B------:R-:W-:-:S13]  /*02b0*/  ISETP.GT.AND P1, PT, R14, 0xc, PT ;  /* 0x0000000c0e00780c */ /* 0x000fda0003f24270 */
[----:B------:R-:W-:Y:S05]  /*02c0*/  @!P1 BRA `(.L_x_272) ;  /* 0x0000000800909947 */ /* 0x000fea0003800000 */
[----:B------:R-:W-:-:S13]  /*02d0*/  PLOP3.LUT P0, PT, PT, PT, PT, 0x8, 0x80 ;  /* 0x000000000080781c */ /* 0x000fda0003f0e170 */
.L_x_273:
[----:B------:R-:W0:Y:S01]  /*02e0*/  LDC.64 R14, c[0x0][0x388] ;  /* 0x0000e200ff0e7b82 */ /* 0x000e220000000a00 */
[----:B------:R-:W-:-:S07]  /*02f0*/  ISETP.GE.AND P2, PT, R9, R8, PT ;  /* 0x000000080900720c */ /* 0x000fce0003f46270 */
[----:B------:R-:W1:Y:S08]  /*0300*/  LDC.64 R20, c[0x0][0x380] ;  /* 0x0000e000ff147b82 */ /* 0x000e700000000a00 */
[----:B------:R-:W2:Y:S01]  /*0310*/  LDC.64 R18, c[0x0][0x388] ;  /* 0x0000e200ff127b82 */ /* 0x000ea20000000a00 */
[----:B0-----:R-:W-:-:S07]  /*0320*/  @!P2 IMAD.WIDE R14, R9, 0x4, R14 ;  /* 0x00000004090ea825 */ /* 0x001fce00078e020e */
[----:B------:R-:W0:Y:S01]  /*0330*/  LDC.64 R16, c[0x0][0x380] ;  /* 0x0000e000ff107b82 */ /* 0x000e220000000a00 */
[----:B------:R-:W3:Y:S01]  /*0340*/  @!P2 LDG.E R14, desc[UR8][R14.64] ;  /* 0x000000080e0ea981 */ /* 0x000ee2000c1e1900 */
[----:B-1----:R-:W-:-:S05]  /*0350*/  @!P2 IMAD.WIDE R20, R9, 0x4, R20 ;  /* 0x000000040914a825 */ /* 0x002fca00078e0214 */
[----:B------:R-:W3:Y:S01]  /*0360*/  @!P2 LDG.E R23, desc[UR8][R20.64] ;  /* 0x000000081417a981 */ /* 0x000ee2000c1e1900 */
[----:B------:R-:W-:-:S13]  /*0370*/  ISETP.GE.AND P1, PT, R11, R8, PT ;  /* 0x000000080b00720c */ /* 0x000fda0003f26270 */
[----:B--2---:R-:W-:-:S04]  /*0380*/  @!P1 IMAD.WIDE R18, R11, 0x4, R18 ;  /* 0x000000040b129825 */ /* 0x004fc800078e0212 */
[----:B0-----:R-:W-:-:S04]  /*0390*/  @!P1 IMAD.WIDE R16, R11, 0x4, R16 ;  /* 0x000000040b109825 */ /* 0x001fc800078e0210 */
[----:B---3--:R-:W-:Y:S02]  /*03a0*/  @!P2 FADD R27, R14, R23 ;  /* 0x000000170e1ba221 */ /* 0x008fe40000000000 */
[----:B------:R-:W0:Y:S03]  /*03b0*/  LDC.64 R14, c[0x0][0x388] ;  /* 0x0000e200ff0e7b82 */ /* 0x000e260000000a00 */
[----:B------:R1:W-:Y:S04]  /*03c0*/  @!P2 STG.E desc[UR8][R20.64], R27 ;  /* 0x0000001b1400a986 */ /* 0x0003e8000c101908 */
[----:B------:R-:W2:Y:S01]  /*03d0*/  @!P1 LDG.E R18, desc[UR8][R18.64] ;  /* 0x0000000812129981 */ /* 0x000ea2000c1e1900 */
[----:B------:R-:W3:Y:S03]  /*03e0*/  LDC.64 R22, c[0x0][0x380] ;  /* 0x0000e000ff167b82 */ /* 0x000ee60000000a00 */
[----:B------:R-:W2:Y:S01]  /*03f0*/  @!P1 LDG.E R29, desc[UR8][R16.64] ;  /* 0x00000008101d9981 */ /* 0x000ea2000c1e1900 */
[----:B------:R-:W-:-:S04]  /*0400*/  ISETP.GE.AND P2, PT, R13, R8, PT ;  /* 0x000000080d00720c */ /* 0x000fc80003f46270 */
[----:B-1----:R-:W1:Y:S09]  /*0410*/  LDC.64 R20, c[0x0][0x388] ;  /* 0x0000e200ff147b82 */ /* 0x002e720000000a00 */
[----:B0-----:R-:W-:-:S04]  /*0420*/  @!P2 IMAD.WIDE R14, R13, 0x4, R14 ;  /* 0x000000040d0ea825 */ /* 0x001fc800078e020e */
[----:B---3--:R-:W-:-:S04]  /*0430*/  @!P2 IMAD.WIDE R22, R13, 0x4, R22 ;  /* 0x000000040d16a825 */ /* 0x008fc800078e0216 */
[----:B--2---:R-:W-:Y:S02]  /*0440*/  @!P1 FADD R29, R18, R29 ;  /* 0x0000001d121d9221 */ /* 0x004fe40000000000 */
[----:B------:R-:W0:Y:S03]  /*0450*/  LDC.64 R18, c[0x0][0x380] ;  /* 0x0000e000ff127b82 */ /* 0x000e260000000a00 */
[----:B------:R2:W-:Y:S04]  /*0460*/  @!P1 STG.E desc[UR8][R16.64], R29 ;  /* 0x0000001d10009986 */ /* 0x0005e8000c101908 */
[----:B------:R-:W3:Y:S04]  /*0470*/  @!P2 LDG.E R14, desc[UR8][R14.64] ;  /* 0x000000080e0ea981 */ /* 0x000ee8000c1e1900 */
[----:B------:R-:W3:Y:S01]  /*0480*/  @!P2 LDG.E R27, desc[UR8][R22.64] ;  /* 0x00000008161ba981 */ /* 0x000ee2000c1e1900 */
[----:B------:R-:W-:Y:S01]  /*0490*/  ISETP.GE.AND P1, PT, R25, R8, PT ;  /* 0x000000081900720c */ /* 0x000fe20003f26270 */
[----:B--2---:R-:W2:-:S12]  /*04a0*/  LDC.64 R16, c[0x0][0x388] ;  /* 0x0000e200ff107b82 */ /* 0x004e980000000a00 */
[----:B-1----:R-:W-:-:S04]  /*04b0*/  @!P1 IMAD.WIDE R20, R25, 0x4, R20 ;  /* 0x0000000419149825 */ /* 0x002fc800078e0214 */
[----:B0-----:R-:W-:-:S04]  /*04c0*/  @!P1 IMAD.WIDE R18, R25, 0x4, R18 ;  /* 0x0000000419129825 */ /* 0x001fc800078e0212 */
[----:B---3--:R-:W-:Y:S02]  /*04d0*/  @!P2 FADD R27, R14, R27 ;  /* 0x0000001b0e1ba221 */ /* 0x008fe40000000000 */
[----:B------:R-:W0:Y:S03]  /*04e0*/  LDC.64 R14, c[0x0][0x380] ;  /* 0x0000e000ff0e7b82 */ /* 0x000e260000000a00 */
[----:B------:R1:W-:Y:S04]  /*04f0*/  @!P2 STG.E desc[UR8][R22.64], R27 ;  /* 0x0000001b1600a986 */ /* 0x0003e8000c101908 */
[----:B------:R-:W3:Y:S04]  /*0500*/  @!P1 LDG.E R20, desc[UR8][R20.64] ;  /* 0x0000000814149981 */ /* 0x000ee8000c1e1900 */
[----:B------:R-:W3:Y:S01]  /*0510*/  @!P1 LDG.E R29, desc[UR8][R18.64] ;  /* 0x00000008121d9981 */ /* 0x000ee2000c1e1900 */
[----:B------:R-:W-:Y:S01]  /*0520*/  IADD3 R9, PT, PT, R10, R9, RZ ;  /* 0x000000090a097210 */ /* 0x000fe20007ffe0ff */
[----:B-1----:R-:W1:Y:S03]  /*0530*/  LDC.64 R22, c[0x0][0x388] ;  /* 0x0000e200ff167b82 */ /* 0x002e660000000a00 */
[----:B------:R-:W-:-:S13]  /*0540*/  ISETP.GE.AND P2, PT, R9, R8, PT ;  /* 0x000000080900720c */ /* 0x000fda0003f46270 */
[----:B--2---:R-:W-:-:S04]  /*0550*/  @!P2 IMAD.WIDE R16, R9, 0x4, R16 ;  /* 0x000000040910a825 */ /* 0x004fc800078e0210 */
[----:B0-----:R-:W-:-:S04]  /*0560*/  @!P2 IMAD.WIDE R14, R9, 0x4, R14 ;  /* 0x00000004090ea825 */ /* 0x001fc800078e020e */
[----:B---3--:R-:W-:Y:S02]  /*0570*/  @!P1 FADD R29, R20, R29 ;  /* 0x0000001d141d9221 */ /* 0x008fe40000000000 */
[----:B------:R-:W0:Y:S03]  /*0580*/  LDC.64 R20, c[0x0][0x380] ;  /* 0x0000e000ff147b82 */ /* 0x000e260000000a00 */
[----:B------:R2:W-:Y:S04]  /*0590*/  @!P1 STG.E desc[UR8][R18.64], R29 ;  /* 0x0000001d12009986 */ /* 0x0005e8000c101908 */
[----:B------:R-:W3:Y:S04]  /*05a0*/  @!P2 LDG.E R16, desc[UR8][R16.64] ;  /* 0x000000081010a981 */ /* 0x000ee8000c1e1900 */
[----:B------:R-:W3:Y:S01]  /*05b0*/  @!P2 LDG.E R27, desc[UR8][R14.64] ;  /* 0x000000080e1ba981 */ /* 0x000ee2000c1e1900 */
[----:B------:R-:W-:Y:S01]  /*05c0*/  IADD3 R11, PT, PT, R10, R11, RZ ;  /* 0x0000000b0a0b7210 */ /* 0x000fe20007ffe0ff */
[----:B--2---:R-:W2:Y:S03]  /*05d0*/  LDC.64 R18, c[0x0][0x388] ;  /* 0x0000e200ff127b82 */ /* 0x004ea60000000a00 */
[----:B------:R-:W-:-:S13]  /*05e0*/  ISETP.GE.AND P1, PT, R11, R8, PT ;  /* 0x000000080b00720c */ /* 0x000fda0003f26270 */
        /* <DEDUP_REMOVED lines=20> */
[----:B0-----:R-:W-:-:S04]  /*0730*/  @!P1 IMAD.WIDE R22, R25, 0x4, R22 ;  /* 0x0000000419169825 */ /* 0x001fc800078e0216 */
[----:B-1----:R-:W-:-:S04]  /*0740*/  @!P1 IMAD.WIDE R14, R25, 0x4, R14 ;  /* 0x00000004190e9825 */ /* 0x002fc800078e020e */
        /* <DEDUP_REMOVED lines=28> */
[----:B0-----:R-:W-:-:S04]  /*0910*/  @!P2 IMAD.WIDE R20, R13, 0x4, R20 ;  /* 0x000000040d14a825 */ /* 0x001fc800078e0214 */
[----:B--2---:R-:W-:-:S04]  /*0920*/  @!P2 IMAD.WIDE R14, R13, 0x4, R14 ;  /* 0x000000040d0ea825 */ /* 0x004fc800078e020e */
        /* <DEDUP_REMOVED lines=45> */
[----:B------:R-:W-:-:S04]  /*0c00*/  IADD3 R25, PT, PT, R10, R25, RZ ;  /* 0x000000190a197210 */ /* 0x000fc80007ffe0ff */
[----:B------:R-:W-:-:S13]  /*0c10*/  ISETP.GE.AND P1, PT, R25, R8, PT ;  /* 0x000000081900720c */ /* 0x000fda0003f26270 */
[----:B0-----:R-:W-:-:S04]  /*0c20*/  @!P1 IMAD.WIDE R22, R25, 0x4, R22 ;  /* 0x0000000419169825 */ /* 0x001fc800078e0216 */
[----:B-1----:R-:W-:-:S04]  /*0c30*/  @!P1 IMAD.WIDE R16, R25, 0x4, R16 ;  /* 0x0000000419109825 */ /* 0x002fc800078e0210 */
[----:B---3--:R-:W-:-:S05]  /*0c40*/  @!P2 FADD R27, R20, R27 ;  /* 0x0000001b141ba221 */ /* 0x008fca0000000000 */
[----:B------:R0:W-:Y:S04]  /*0c50*/  @!P2 STG.E desc[UR8][R18.64], R27 ;  /* 0x0000001b1200a986 */ /* 0x0001e8000c101908 */
[----:B------:R-:W3:Y:S04]  /*0c60*/  @!P1 LDG.E R22, desc[UR8][R22.64] ;  /* 0x0000000816169981 */ /* 0x000ee8000c1e1900 */
[----:B--2---:R-:W3:Y:S01]  /*0c70*/  @!P1 LDG.E R15, desc[UR8][R16.64] ;  /* 0x00000008100f9981 */ /* 0x004ee2000c1e1900 */
[----:B------:R-:W-:Y:S02]  /*0c80*/  IADD3 R12, PT, PT, R12, 0x10, RZ ;  /* 0x000000100c0c7810 */ /* 0x000fe40007ffe0ff */
[----:B------:R-:W-:-:S02]  /*0c90*/  IADD3 R9, PT, PT, R10, R9, RZ ;  /* 0x000000090a097210 */ /* 0x000fc40007ffe0ff */
[C---:B------:R-:W-:Y:S02]  /*0ca0*/  IADD3 R11, PT, PT, R10.reuse, R11, RZ ;  /* 0x0000000b0a0b7210 */ /* 0x040fe40007ffe0ff */
[C---:B------:R-:W-:Y:S02]  /*0cb0*/  IADD3 R13, PT, PT, R10.reuse, R13, RZ ;  /* 0x0000000d0a0d7210 */ /* 0x040fe40007ffe0ff */
[----:B------:R-:W-:Y:S01]  /*0cc0*/  IADD3 R25, PT, PT, R10, R25, RZ ;  /* 0x000000190a197210 */ /* 0x000fe20007ffe0ff */
[----:B---3--:R-:W-:-:S05]  /*0cd0*/  @!P1 FADD R15, R22, R15 ;  /* 0x0000000f160f9221 */ /* 0x008fca0000000000 */
[----:B------:R0:W-:Y:S01]  /*0ce0*/  @!P1 STG.E desc[UR8][R16.64], R15 ;  /* 0x0000000f10009986 */ /* 0x0001e2000c101908 */
[----:B------:R-:W-:-:S13]  /*0cf0*/  ISETP.GE.AND P1, PT, R12, -0xc, PT ;  /* 0xfffffff40c00780c */ /* 0x000fda0003f26270 */
[----:B0-----:R-:W-:Y:S05]  /*0d00*/  @!P1 BRA `(.L_x_273) ;  /* 0xfffffff400749947 */ /* 0x001fea000383ffff */
.L_x_272:
[----:B------:R-:W-:-:S04]  /*0d10*/  IADD3 R14, PT, PT, -R12, RZ, RZ ;  /* 0x000000ff0c0e7210 */ /* 0x000fc80007ffe1ff */
[----:B------:R-:W-:-:S13]  /*0d20*/  ISETP.GT.AND P1, PT, R14, 0x4, PT ;  /* 0x000000040e00780c */ /* 0x000fda0003f24270 */
[----:B------:R-:W-:Y:S05]  /*0d30*/  @!P1 BRA `(.L_x_274) ;  /* 0x00000004004c9947 */ /* 0x000fea0003800000 */
        /* <DEDUP_REMOVED lines=73> */
[----:B------:R-:W3:Y:S01]  /*11d0*/  @!P1 LDG.E R19, desc[UR8][R14.64] ;  /* 0x000000080e139981 */ /* 0x000ee2000c1e1900 */
[----:B------:R-:W-:Y:S02]  /*11e0*/  IADD3 R12, PT, PT, R12, 0x4, RZ ;  /* 0x000000040c0c7810 */ /* 0x000fe40007ffe0ff */
[----:B------:R-:W-:-:S02]  /*11f0*/  PLOP3.LUT P0, PT, PT, PT, PT, 0x8, 0x80 ;  /* 0x000000000080781c */ /* 0x000fc40003f0e170 */
[----:B------:R-:W-:Y:S02]  /*1200*/  IADD3 R12, PT, PT, R12, 0x4, RZ ;  /* 0x000000040c0c7810 */ /* 0x000fe40007ffe0ff */
[C---:B------:R-:W-:Y:S02]  /*1210*/  IADD3 R9, PT, PT, R10.reuse, R9, RZ ;  /* 0x000000090a097210 */ /* 0x040fe40007ffe0ff */
[C---:B------:R-:W-:Y:S02]  /*1220*/  IADD3 R11, PT, PT, R10.reuse, R11, RZ ;  /* 0x0000000b0a0b7210 */ /* 0x040fe40007ffe0ff */
[C---:B------:R-:W-:Y:S02]  /*1230*/  IADD3 R13, PT, PT, R10.reuse, R13, RZ ;  /* 0x0000000d0a0d7210 */ /* 0x040fe40007ffe0ff */
[----:B------:R-:W-:Y:S01]  /*1240*/  IADD3 R25, PT, PT, R10, R25, RZ ;  /* 0x000000190a197210 */ /* 0x000fe20007ffe0ff */
[----:B---3--:R-:W-:-:S05]  /*1250*/  @!P1 FADD R19, R22, R19 ;  /* 0x0000001316139221 */ /* 0x008fca0000000000 */
[----:B------:R2:W-:Y:S02]  /*1260*/  @!P1 STG.E desc[UR8][R14.64], R19 ;  /* 0x000000130e009986 */ /* 0x0005e4000c101908 */
.L_x_274:
[----:B------:R-:W-:-:S13]  /*1270*/  ISETP.NE.OR P0, PT, R12, RZ, P0 ;  /* 0x000000ff0c00720c */ /* 0x000fda0000705670 */
[----:B------:R-:W-:Y:S05]  /*1280*/  @!P0 BRA `(.L_x_270) ;  /* 0x0000000000ac8947 */ /* 0x000fea0003800000 */
.L_x_271:
[----:B0-2---:R-:W0:Y:S01]  /*1290*/  LDC.64 R14, c[0x0][0x388] ;  /* 0x0000e200ff0e7b82 */ /* 0x005e220000000a00 */
        /* <DEDUP_REMOVED lines=26> */
[----:B------:R-:W-:-:S13]  /*1440*/  ISETP.GE.AND P1, PT, R25, R8, PT ;  /* 0x000000081900720c */ /* 0x000fda0003f26270 */
[----:B0-----:R-:W-:-:S04]  /*1450*/  @!P1 IMAD.WIDE R20, R25, 0x4, R20 ;  /* 0x0000000419149825 */ /* 0x001fc800078e0214 */
[----:B-1----:R-:W-:-:S04]  /*1460*/  @!P1 IMAD.WIDE R22, R25, 0x4, R22 ;  /* 0x0000000419169825 */ /* 0x002fc800078e0216 */
[----:B---3--:R-:W-:-:S05]  /*1470*/  @!P0 FADD R27, R14, R27 ;  /* 0x0000001b0e1b8221 */ /* 0x008fca0000000000 */
[----:B------:R0:W-:Y:S04]  /*1480*/  @!P0 STG.E desc[UR8][R18.64], R27 ;  /* 0x0000001b12008986 */ /* 0x0001e8000c101908 */
[----:B------:R-:W3:Y:S04]  /*1490*/  @!P1 LDG.E R20, desc[UR8][R20.64] ;  /* 0x0000000814149981 */ /* 0x000ee8000c1e1900 */
[----:B--2---:R-:W3:Y:S01]  /*14a0*/  @!P1 LDG.E R17, desc[UR8][R22.64] ;  /* 0x0000000816119981 */ /* 0x004ee2000c1e1900 */
[----:B------:R-:W-:-:S04]  /*14b0*/  IADD3 R12, PT, PT, R12, 0x4, RZ ;  /* 0x000000040c0c7810 */ /* 0x000fc80007ffe0ff */
[----:B------:R-:W-:Y:S02]  /*14c0*/  ISETP.NE.AND P0, PT, R12, RZ, PT ;  /* 0x000000ff0c00720c */ /* 0x000fe40003f05270 */
[C---:B------:R-:W-:Y:S02]  /*14d0*/  IADD3 R9, PT, PT, R10.reuse, R9, RZ ;  /* 0x000000090a097210 */ /* 0x040fe40007ffe0ff */
[C---:B------:R-:W-:Y:S02]  /*14e0*/  IADD3 R11, PT, PT, R10.reuse, R11, RZ ;  /* 0x0000000b0a0b7210 */ /* 0x040fe40007ffe0ff */
[C---:B------:R-:W-:Y:S02]  /*14f0*/  IADD3 R13, PT, PT, R10.reuse, R13, RZ ;  /* 0x0000000d0a0d7210 */ /* 0x040fe40007ffe0ff */
[----:B------:R-:W-:Y:S01]  /*1500*/  IADD3 R25, PT, PT, R10, R25, RZ ;  /* 0x000000190a197210 */ /* 0x000fe20007ffe0ff */
[----:B---3--:R-:W-:-:S05]  /*1510*/  @!P1 FADD R17, R20, R17 ;  /* 0x0000001114119221 */ /* 0x008fca0000000000 */
[----:B------:R0:W-:Y:S01]  /*1520*/  @!P1 STG.E desc[UR8][R22.64], R17 ;  /* 0x0000001116009986 */ /* 0x0001e2000c101908 */
[----:B------:R-:W-:Y:S05]  /*1530*/  @P0 BRA `(.L_x_271) ;  /* 0xfffffffc00540947 */ /* 0x000fea000383ffff */
.L_x_270:
[----:B------:R-:W-:-:S13]  /*1540*/  ISETP.NE.AND P0, PT, R6, RZ, PT ;  /* 0x000000ff0600720c */ /* 0x000fda0003f05270 */
[----:B------:R-:W-:Y:S05]  /*1550*/  @!P0 EXIT ;  /* 0x000000000000894d */ /* 0x000fea0003800000 */
[----:B------:R-:W-:Y:S02]  /*1560*/  IADD3 R2, PT, PT, R2, UR5, RZ ;  /* 0x0000000502027c10 */ /* 0x000fe4000fffe0ff */
[----:B------:R-:W-:Y:S02]  /*1570*/  IADD3 R9, PT, PT, R0, UR4, RZ ;  /* 0x0000000400097c10 */ /* 0x000fe4000fffe0ff */
[----:B------:R-:W-:Y:S01]  /*1580*/  IADD3 R0, PT, PT, -R6, RZ, RZ ;  /* 0x000000ff06007210 */ /* 0x000fe20007ffe1ff */
[----:B------:R-:W-:-:S04]  /*1590*/  IMAD R4, R4, R7, R2 ;  /* 0x0000000704047224 */ /* 0x000fc800078e0202 */
[----:B------:R-:W-:-:S07]  /*15a0*/  IMAD R9, R3, R4, R9 ;  /* 0x0000000403097224 */ /* 0x000fce00078e0209 */
.L_x_275:
[----:B------:R-:W1:Y:S01]  /*15b0*/  LDC.64 R2, c[0x0][0x388] ;  /* 0x0000e200ff027b82 */ /* 0x000e620000000a00 */
[----:B------:R-:W-:-:S07]  /*15c0*/  ISETP.GE.AND P0, PT, R9, R8, PT ;  /* 0x000000080900720c */ /* 0x000fce0003f06270 */
[----:B------:R-:W3:Y:S06]  /*15d0*/  LDC.64 R6, c[0x0][0x380] ;  /* 0x0000e000ff067b82 */ /* 0x000eec0000000a00 */
[----:B-1----:R-:W-:-:S06]  /*15e0*/  @!P0 IMAD.WIDE R2, R9, 0x4, R2 ;  /* 0x0000000409028825 */ /* 0x002fcc00078e0202 */
[----:B------:R-:W4:Y:S01]  /*15f0*/  @!P0 LDG.E R2, desc[UR8][R2.64] ;  /* 0x0000000802028981 */ /* 0x000f22000c1e1900 */
[----:B---3--:R-:W-:-:S05]  /*1600*/  @!P0 IMAD.WIDE R6, R9, 0x4, R6 ;  /* 0x0000000409068825 */ /* 0x008fca00078e0206 */
[----:B------:R-:W4:Y:S01]  /*1610*/  @!P0 LDG.E R11, desc[UR8][R6.64] ;  /* 0x00000008060b8981 */ /* 0x000f22000c1e1900 */
[----:B------:R-:W-:Y:S02]  /*1620*/  IADD3 R0, PT, PT, R0, 0x1, RZ ;  /* 0x0000000100007810 */ /* 0x000fe40007ffe0ff */
[----:B------:R-:W-:Y:S01]  /*1630*/  IADD3 R9, PT, PT, R5, R9, RZ ;  /* 0x0000000905097210 */ /* 0x000fe20007ffe0ff */
[----:B----4-:R-:W-:-:S05]  /*1640*/  @!P0 FADD R11, R2, R11 ;  /* 0x0000000b020b8221 */ /* 0x010fca0000000000 */
[----:B------:R1:W-:Y:S01]  /*1650*/  @!P0 STG.E desc[UR8][R6.64], R11 ;  /* 0x0000000b06008986 */ /* 0x0003e2000c101908 */
[----:B------:R-:W-:-:S13]  /*1660*/  ISETP.NE.AND P0, PT, R0, RZ, PT ;  /* 0x000000ff0000720c */ /* 0x000fda0003f05270 */
[----:B-1----:R-:W-:Y:S05]  /*1670*/  @P0 BRA `(.L_x_275) ;  /* 0xfffffffc00cc0947 */ /* 0x002fea000383ffff */
[----:B------:R-:W-:Y:S05]  /*1680*/  EXIT ;  /* 0x000000000000794d */ /* 0x000fea0003800000 */
.L_x_276:
        /* <DEDUP_REMOVED lines=15> */
.L_x_353:


//--------------------- .text._Z10cuda_illumPfS_iii --------------------------
	.section	.text._Z10cuda_illumPfS_iii,"ax",@progbits
	.align	128
        .global         _Z10cuda_illumPfS_iii
        .type           _Z10cuda_illumPfS_iii,@function
        .size           _Z10cuda_illumPfS_iii,(.L_x_339 - _Z10cuda_illumPfS_iii)
        .other          _Z10cuda_illumPfS_iii,@"STO_CUDA_ENTRY STV_DEFAULT"
_Z10cuda_illumPfS_iii:
.text._Z10cuda_illumPfS_iii:
        /* <DEDUP_REMOVED lines=9> */
[----:B------:R-:W-:Y:S01]  /*0090*/  VIADD R4, R4, 0x6c ;  /* 0x0000006c04047836 */ /* 0x000fe20000000000 */
[----:B------:R-:W3:Y:S01]  /*00a0*/  LDCU UR7, c[0x0][0x364] ;  /* 0x00006c80ff0777ac */ /* 0x000ee20008000800 */
[----:B------:R-:W4:Y:S01]  /*00b0*/  S2R R10, SR_TID.Y ;  /* 0x00000000000a7919 */ /* 0x000f220000002200 */
[----:B------:R-:W-:Y:S02]  /*00c0*/  IMAD.MOV.U32 R6, RZ, RZ, RZ ;  /* 0x000000ffff067224 */ /* 0x000fe400078e00ff */
[C---:B------:R-:W-:Y:S01]  /*00d0*/  ISETP.GE.AND P0, PT, R4.reuse, 0x4, PT ;  /* 0x000000040400780c */ /* 0x040fe20003f06270 */
[----:B------:R-:W0:Y:S01]  /*00e0*/  LDCU.64 UR8, c[0x0][0x358] ;  /* 0x00006b00ff0877ac */ /* 0x000e220008000a00 */
[----:B------:R-:W-:-:S04]  /*00f0*/  VIMNMX R0, PT, PT, R4, 0x1, !PT ;  /* 0x0000000104007848 */ /* 0x000fc80007fe0100 */
[----:B------:R-:W-:Y:S01]  /*0100*/  LOP3.LUT R5, R0, 0x3, RZ, 0xc0, !PT ;  /* 0x0000000300057812 */ /* 0x000fe200078ec0ff */
[----:B-1----:R-:W-:Y:S02]  /*0110*/  UIMAD UR4, UR4, UR5, URZ ;  /* 0x00000005040472a4 */ /* 0x002fe4000f8e02ff */
[----:B---3--:R-:W-:Y:S01]  /*0120*/  UIMAD UR5, UR6, UR7, URZ ;  /* 0x00000007060572a4 */ /* 0x008fe2000f8e02ff */
[----:B0-----:R-:W-:Y:S01]  /*0130*/  IADD3 R9, PT, PT, R3, 0x6c, RZ ;  /* 0x0000006c03097810 */ /* 0x001fe20007ffe0ff */
[----:B------:R-:W-:-:S04]  /*0140*/  VIADD R8, R2, 0x6c ;  /* 0x0000006c02087836 */ /* 0x000fc80000000000 */
[----:B------:R-:W-:-:S04]  /*0150*/  IMAD R7, R8, R9, RZ ;  /* 0x0000000908077224 */ /* 0x000fc800078e02ff */
[----:B------:R-:W-:Y:S01]  /*0160*/  IMAD R4, R4, R7, RZ ;  /* 0x0000000704047224 */ /* 0x000fe200078e02ff */
[----:B--2-4-:R-:W-:Y:S06]  /*0170*/  @!P0 BRA `(.L_x_277) ;  /* 0x0000000400e08947 */ /* 0x014fec0003800000 */
[----:B------:R-:W0:Y:S01]  /*0180*/  LDC.64 R18, c[0x0][0x388] ;  /* 0x0000e200ff127b82 */ /* 0x000e220000000a00 */
[----:B------:R-:W-:Y:S01]  /*0190*/  VIADD R2, R10, UR5 ;  /* 0x000000050a027c36 */ /* 0x000fe20008000000 */
[----:B------:R-:W-:Y:S01]  /*01a0*/  LEA R13, R3, 0x1b0, 0x2 ;  /* 0x000001b0030d7811 */ /* 0x000fe200078e10ff */
[----:B------:R-:W-:Y:S02]  /*01b0*/  VIADD R27, R11, UR4 ;  /* 0x000000040b1b7c36 */ /* 0x000fe40008000000 */
[C---:B------:R-:W-:Y:S01]  /*01c0*/  IMAD R12, R3.reuse, 0x3, R2 ;  /* 0x00000003030c7824 */ /* 0x040fe200078e0202 */
[-C--:B------:R-:W-:Y:S01]  /*01d0*/  LEA R6, R3, R2.reuse, 0x1 ;  /* 0x0000000203067211 */ /* 0x080fe200078e08ff */
[----:B------:R-:W-:Y:S01]  /*01e0*/  IMAD R15, R8, R2, R27 ;  /* 0x00000002080f7224 */ /* 0x000fe200078e021b */
[----:B------:R-:W1:Y:S01]  /*01f0*/  LDC.64 R16, c[0x0][0x380] ;  /* 0x0000e000ff107b82 */ /* 0x000e620000000a00 */
[----:B------:R-:W-:Y:S01]  /*0200*/  IADD3 R3, PT, PT, R2, 0x6c, R3 ;  /* 0x0000006c02037810 */ /* 0x000fe20007ffe003 */
[----:B------:R-:W-:Y:S01]  /*0210*/  IMAD R14, R8, R13, RZ ;  /* 0x0000000d080e7224 */ /* 0x000fe200078e02ff */
[----:B------:R-:W-:Y:S01]  /*0220*/  IADD3 R12, PT, PT, R12, 0x144, RZ ;  /* 0x000001440c0c7810 */ /* 0x000fe20007ffe0ff */
[----:B------:R-:W-:Y:S01]  /*0230*/  VIADD R25, R6, 0xd8 ;  /* 0x000000d806197836 */ /* 0x000fe20000000000 */
[----:B------:R-:W-:Y:S01]  /*0240*/  LOP3.LUT R6, R0, 0x7ffffffc, RZ, 0xc0, !PT ;  /* 0x7ffffffc00067812 */ /* 0x000fe200078ec0ff */
[----:B------:R-:W-:-:S02]  /*0250*/  IMAD R23, R8, R3, R27 ;  /* 0x0000000308177224 */ /* 0x000fc400078e021b */
[C-C-:B------:R-:W-:Y:S02]  /*0260*/  IMAD R25, R8.reuse, R25, R27.reuse ;  /* 0x0000001908197224 */ /* 0x140fe400078e021b */
[----:B------:R-:W-:Y:S02]  /*0270*/  IMAD R27, R8, R12, R27 ;  /* 0x0000000c081b7224 */ /* 0x000fe400078e021b */
[----:B------:R-:W-:-:S07]  /*0280*/  IMAD.MOV R22, RZ, RZ, -R6 ;  /* 0x000000ffff167224 */ /* 0x000fce00078e0a06 */
.L_x_294:
[----:B------:R-:W-:Y:S01]  /*0290*/  ISETP.GE.AND P0, PT, R15, R4, PT ;  /* 0x000000040f00720c */ /* 0x000fe20003f06270 */
[----:B------:R-:W-:Y:S01]  /*02a0*/  VIADD R22, R22, 0x4 ;  /* 0x0000000416167836 */ /* 0x000fe20000000000 */
[----:B------:R-:W-:Y:S04]  /*02b0*/  BSSY.RECONVERGENT B0, `(.L_x_278) ;  /* 0x0000017000007945 */ /* 0x000fe80003800200 */
[----:B------:R-:W-:-:S07]  /*02c0*/  ISETP.NE.AND P2, PT, R22, RZ, PT ;  /* 0x000000ff1600720c */ /* 0x000fce0003f45270 */
[----:B0-234-:R-:W-:Y:S06]  /*02d0*/  @P0 BRA `(.L_x_279) ;  /* 0x0000000000500947 */ /* 0x01dfec0003800000 */
[----:B0-----:R-:W-:-:S05]  /*02e0*/  IMAD.WIDE R2, R15, 0x4, R18 ;  /* 0x000000040f027825 */ /* 0x001fca00078e0212 */
[----:B------:R-:W2:Y:S02]  /*02f0*/  LDG.E R12, desc[UR8][R2.64] ;  /* 0x00000008020c7981 */ /* 0x000ea4000c1e1900 */
[----:B--2---:R-:W-:-:S13]  /*0300*/  FSETP.NEU.AND P0, PT, R12, RZ, PT ;  /* 0x000000ff0c00720b */ /* 0x004fda0003f0d000 */
[----:B------:R-:W-:Y:S05]  /*0310*/  @!P0 BRA `(.L_x_279) ;  /* 0x0000000000408947 */ /* 0x000fea0003800000 */
[----:B-1----:R-:W-:-:S05]  /*0320*/  IMAD.WIDE R20, R15, 0x4, R16 ;  /* 0x000000040f147825 */ /* 0x002fca00078e0210 */
[----:B------:R-:W2:Y:S01]  /*0330*/  LDG.E R3, desc[UR8][R20.64] ;  /* 0x0000000814037981 */ /* 0x000ea2000c1e1900 */
[----:B------:R-:W0:Y:S01]  /*0340*/  MUFU.RCP R0, R12 ;  /* 0x0000000c00007308 */ /* 0x000e220000001000 */
[----:B------:R-:W-:Y:S01]  /*0350*/  BSSY.RECONVERGENT B1, `(.L_x_280) ;  /* 0x000000b000017945 */ /* 0x000fe20003800200 */
[----:B0-----:R-:W-:-:S04]  /*0360*/  FFMA R13, -R12, R0, 1 ;  /* 0x3f8000000c0d7423 */ /* 0x001fc80000000100 */
[----:B------:R-:W-:Y:S02]  /*0370*/  FFMA R0, R0, R13, R0 ;  /* 0x0000000d00007223 */ /* 0x000fe40000000000 */
[----:B--2---:R-:W0:Y:S02]  /*0380*/  FCHK P0, R3, R12 ;  /* 0x0000000c03007302 */ /* 0x004e240000000000 */
[----:B------:R-:W-:-:S04]  /*0390*/  FFMA R13, R3, R0, RZ ;  /* 0x00000000030d7223 */ /* 0x000fc800000000ff */
[----:B------:R-:W-:-:S04]  /*03a0*/  FFMA R2, -R12, R13, R3 ;  /* 0x0000000d0c027223 */ /* 0x000fc80000000103 */
[----:B------:R-:W-:Y:S01]  /*03b0*/  FFMA R0, R0, R2, R13 ;  /* 0x0000000200007223 */ /* 0x000fe2000000000d */
[----:B0-----:R-:W-:Y:S06]  /*03c0*/  @!P0 BRA `(.L_x_281) ;  /* 0x00000000000c8947 */ /* 0x001fec0003800000 */
[----:B------:R-:W-:Y:S02]  /*03d0*/  MOV R0, R12 ;  /* 0x0000000c00007202 */ /* 0x000fe40000000f00 */
[----:B------:R-:W-:-:S07]  /*03e0*/  MOV R12, 0x400 ;  /* 0x00000400000c7802 */ /* 0x000fce0000000f00 */
[----:B------:R-:W-:Y:S05]  /*03f0*/  CALL.REL.NOINC `($__internal_10_$__cuda_sm3x_div_rn_noftz_f32_slowpath) ;  /* 0x0000000400d87944 */ /* 0x000fea0003c00000 */
.L_x_281:
[----:B------:R-:W-:Y:S05]  /*0400*/  BSYNC.RECONVERGENT B1 ;  /* 0x0000000000017941 */ /* 0x000fea0003800200 */
.L_x_280:
[----:B------:R2:W-:Y:S02]  /*0410*/  STG.E desc[UR8][R20.64], R0 ;  /* 0x0000000014007986 */ /* 0x0005e4000c101908 */
.L_x_279:
[----:B------:R-:W-:Y:S05]  /*0420*/  BSYNC.RECONVERGENT B0 ;  /* 0x0000000000007941 */ /* 0x000fea0003800200 */
.L_x_278:
[----:B------:R-:W-:Y:S01]  /*0430*/  ISETP.GE.AND P0, PT, R23, R4, PT ;  /* 0x000000041700720c */ /* 0x000fe20003f06270 */
[----:B------:R-:W-:-:S12]  /*0440*/  BSSY.RECONVERGENT B0, `(.L_x_282) ;  /* 0x0000016000007945 */ /* 0x000fd80003800200 */
[----:B------:R-:W-:Y:S05]  /*0450*/  @P0 BRA `(.L_x_283) ;  /* 0x0000000000500947 */ /* 0x000fea0003800000 */
[----:B0-----:R-:W-:-:S05]  /*0460*/  IMAD.WIDE R2, R23, 0x4, R18 ;  /* 0x0000000417027825 */ /* 0x001fca00078e0212 */
[----:B------:R-:W3:Y:S02]  /*0470*/  LDG.E R12, desc[UR8][R2.64] ;  /* 0x00000008020c7981 */ /* 0x000ee4000c1e1900 */
[----:B---3--:R-:W-:-:S13]  /*0480*/  FSETP.NEU.AND P0, PT, R12, RZ, PT ;  /* 0x000000ff0c00720b */ /* 0x008fda0003f0d000 */
[----:B------:R-:W-:Y:S05]  /*0490*/  @!P0 BRA `(.L_x_283) ;  /* 0x0000000000408947 */ /* 0x000fea0003800000 */
[----:B-12---:R-:W-:-:S05]  /*04a0*/  IMAD.WIDE R20, R23, 0x4, R16 ;  /* 0x0000000417147825 */ /* 0x006fca00078e0210 */
        /* <DEDUP_REMOVED lines=10> */
[----:B------:R-:W-:Y:S01]  /*0550*/  IMAD.MOV.U32 R0, RZ, RZ, R12 ;  /* 0x000000ffff007224 */ /* 0x000fe200078e000c */
[----:B------:R-:W-:-:S07]  /*0560*/  MOV R12, 0x580 ;  /* 0x00000580000c7802 */ /* 0x000fce0000000f00 */
[----:B------:R-:W-:Y:S05]  /*0570*/  CALL.REL.NOINC `($__internal_10_$__cuda_sm3x_div_rn_noftz_f32_slowpath) ;  /* 0x0000000400787944 */ /* 0x000fea0003c00000 */
.L_x_285:
[----:B------:R-:W-:Y:S05]  /*0580*/  BSYNC.RECONVERGENT B1 ;  /* 0x0000000000017941 */ /* 0x000fea0003800200 */
.L_x_284:
[----:B------:R3:W-:Y:S02]  /*0590*/  STG.E desc[UR8][R20.64], R0 ;  /* 0x0000000014007986 */ /* 0x0007e4000c101908 */
.L_x_283:
[----:B------:R-:W-:Y:S05]  /*05a0*/  BSYNC.RECONVERGENT B0 ;  /* 0x0000000000007941 */ /* 0x000fea0003800200 */
.L_x_282:
[----:B------:R-:W-:Y:S01]  /*05b0*/  ISETP.GE.AND P0, PT, R25, R4, PT ;  /* 0x000000041900720c */ /* 0x000fe20003f06270 */
[----:B------:R-:W-:-:S12]  /*05c0*/  BSSY.RECONVERGENT B0, `(.L_x_286) ;  /* 0x0000016000007945 */ /* 0x000fd80003800200 */
[----:B------:R-:W-:Y:S05]  /*05d0*/  @P0 BRA `(.L_x_287) ;  /* 0x0000000000500947 */ /* 0x000fea0003800000 */
[----:B0-----:R-:W-:-:S05]  /*05e0*/  IMAD.WIDE R2, R25, 0x4, R18 ;  /* 0x0000000419027825 */ /* 0x001fca00078e0212 */
[----:B------:R-:W4:Y:S02]  /*05f0*/  LDG.E R12, desc[UR8][R2.64] ;  /* 0x00000008020c7981 */ /* 0x000f24000c1e1900 */
[----:B----4-:R-:W-:-:S13]  /*0600*/  FSETP.NEU.AND P0, PT, R12, RZ, PT ;  /* 0x000000ff0c00720b */ /* 0x010fda0003f0d000 */
[----:B------:R-:W-:Y:S05]  /*0610*/  @!P0 BRA `(.L_x_287) ;  /* 0x0000000000408947 */ /* 0x000fea0003800000 */
[----:B-123--:R-:W-:-:S05]  /*0620*/  IMAD.WIDE R20, R25, 0x4, R16 ;  /* 0x0000000419147825 */ /* 0x00efca00078e0210 */
        /* <DEDUP_REMOVED lines=13> */
.L_x_289:
[----:B------:R-:W-:Y:S05]  /*0700*/  BSYNC.RECONVERGENT B1 ;  /* 0x0000000000017941 */ /* 0x000fea0003800200 */
.L_x_288:
[----:B------:R4:W-:Y:S02]  /*0710*/  STG.E desc[UR8][R20.64], R0 ;  /* 0x0000000014007986 */ /* 0x0009e4000c101908 */
.L_x_287:
[----:B------:R-:W-:Y:S05]  /*0720*/  BSYNC.RECONVERGENT B0 ;  /* 0x0000000000007941 */ /* 0x000fea0003800200 */
.L_x_286:
[----:B------:R-:W-:Y:S01]  /*0730*/  ISETP.GE.AND P0, PT, R27, R4, PT ;  /* 0x000000041b00720c */ /* 0x000fe20003f06270 */
[----:B------:R-:W-:-:S12]  /*0740*/  BSSY.RECONVERGENT B0, `(.L_x_290) ;  /* 0x0000016000007945 */ /* 0x000fd80003800200 */
[----:B------:R-:W-:Y:S05]  /*0750*/  @P0 BRA `(.L_x_291) ;  /* 0x0000000000500947 */ /* 0x000fea0003800000 */
[----:B0-----:R-:W-:-:S05]  /*0760*/  IMAD.WIDE R2, R27, 0x4, R18 ;  /* 0x000000041b027825 */ /* 0x001fca00078e0212 */
[----:B------:R-:W5:Y:S02]  /*0770*/  LDG.E R12, desc[UR8][R2.64] ;  /* 0x00000008020c7981 */ /* 0x000f64000c1e1900 */
[----:B-----5:R-:W-:-:S13]  /*0780*/  FSETP.NEU.AND P0, PT, R12, RZ, PT ;  /* 0x000000ff0c00720b */ /* 0x020fda0003f0d000 */
[----:B------:R-:W-:Y:S05]  /*0790*/  @!P0 BRA `(.L_x_291) ;  /* 0x0000000000408947 */ /* 0x000fea0003800000 */
[----:B-1234-:R-:W-:-:S05]  /*07a0*/  IMAD.WIDE R20, R27, 0x4, R16 ;  /* 0x000000041b147825 */ /* 0x01efca00078e0210 */
        /* <DEDUP_REMOVED lines=13> */
.L_x_293:
[----:B------:R-:W-:Y:S05]  /*0880*/  BSYNC.RECONVERGENT B1 ;  /* 0x0000000000017941 */ /* 0x000fea0003800200 */
.L_x_292:
[----:B------:R0:W-:Y:S02]  /*0890*/  STG.E desc[UR8][R20.64], R0 ;  /* 0x0000000014007986 */ /* 0x0001e4000c101908 */
.L_x_291:
[----:B------:R-:W-:Y:S05]  /*08a0*/  BSYNC.RECONVERGENT B0 ;  /* 0x0000000000007941 */ /* 0x000fea0003800200 */
.L_x_290:
[C---:B------:R-:W-:Y:S01]  /*08b0*/  IMAD.IADD R23, R14.reuse, 0x1, R23 ;  /* 0x000000010e177824 */ /* 0x040fe200078e0217 */
[C---:B------:R-:W-:Y:S01]  /*08c0*/  IADD3 R27, PT, PT, R14.reuse, R27, RZ ;  /* 0x0000001b0e1b7210 */ /* 0x040fe20007ffe0ff */
[C---:B------:R-:W-:Y:S02]  /*08d0*/  IMAD.IADD R25, R14.reuse, 0x1, R25 ;  /* 0x000000010e197824 */ /* 0x040fe400078e0219 */
[----:B------:R-:W-:Y:S01]  /*08e0*/  IMAD.IADD R15, R14, 0x1, R15 ;  /* 0x000000010e0f7824 */ /* 0x000fe200078e020f */
[----:B------:R-:W-:Y:S06]  /*08f0*/  @P2 BRA `(.L_x_294) ;  /* 0xfffffff800642947 */ /* 0x000fec000383ffff */
.L_x_277:
[----:B------:R-:W-:-:S13]  /*0900*/  ISETP.NE.AND P0, PT, R5, RZ, PT ;  /* 0x000000ff0500720c */ /* 0x000fda0003f05270 */
[----:B------:R-:W-:Y:S05]  /*0910*/  @!P0 EXIT ;  /* 0x000000000000894d */ /* 0x000fea0003800000 */
[----:B-1----:R-:W1:Y:S01]  /*0920*/  LDC.64 R16, c[0x0][0x388] ;  /* 0x0000e200ff107b82 */ /* 0x002e620000000a00 */
[----:B------:R-:W-:Y:S01]  /*0930*/  VIADD R10, R10, UR5 ;  /* 0x000000050a0a7c36 */ /* 0x000fe20008000000 */
[----:B------:R-:W-:Y:S01]  /*0940*/  IADD3 R11, PT, PT, R11, UR4, RZ ;  /* 0x000000040b0b7c10 */ /* 0x000fe2000fffe0ff */
[----:B------:R-:W-:Y:S02]  /*0950*/  IMAD.MOV R5, RZ, RZ, -R5 ;  /* 0x000000ffff057224 */ /* 0x000fe400078e0a05 */
[----:B------:R-:W-:-:S03]  /*0960*/  IMAD R9, R9, R6, R10 ;  /* 0x0000000609097224 */ /* 0x000fc600078e020a */
[----:B------:R-:W0:Y:S01]  /*0970*/  LDC.64 R14, c[0x0][0x380] ;  /* 0x0000e000ff0e7b82 */ /* 0x000e220000000a00 */
[----:B------:R-:W-:-:S07]  /*0980*/  IMAD R9, R8, R9, R11 ;  /* 0x0000000908097224 */ /* 0x000fce00078e020b */
.L_x_299:
[----:B------:R-:W-:Y:S01]  /*0990*/  ISETP.GE.AND P0, PT, R9, R4, PT ;  /* 0x000000040900720c */ /* 0x000fe20003f06270 */
[----:B------:R-:W-:Y:S01]  /*09a0*/  VIADD R5, R5, 0x1 ;  /* 0x0000000105057836 */ /* 0x000fe20000000000 */
[----:B------:R-:W-:Y:S04]  /*09b0*/  BSSY.RECONVERGENT B0, `(.L_x_295) ;  /* 0x0000017000007945 */ /* 0x000fe80003800200 */
[----:B------:R-:W-:-:S07]  /*09c0*/  ISETP.NE.AND P2, PT, R5, RZ, PT ;  /* 0x000000ff0500720c */ /* 0x000fce0003f45270 */
[----:B0-----:R-:W-:Y:S06]  /*09d0*/  @P0 BRA `(.L_x_296) ;  /* 0x0000000000500947 */ /* 0x001fec0003800000 */
[----:B-1----:R-:W-:-:S05]  /*09e0*/  IMAD.WIDE R2, R9, 0x4, R16 ;  /* 0x0000000409027825 */ /* 0x002fca00078e0210 */
[----:B------:R-:W5:Y:S02]  /*09f0*/  LDG.E R6, desc[UR8][R2.64] ;  /* 0x0000000802067981 */ /* 0x000f64000c1e1900 */
[----:B-----5:R-:W-:-:S13]  /*0a00*/  FSETP.NEU.AND P0, PT, R6, RZ, PT ;  /* 0x000000ff0600720b */ /* 0x020fda0003f0d000 */
[----:B------:R-:W-:Y:S05]  /*0a10*/  @!P0 BRA `(.L_x_296) ;  /* 0x0000000000408947 */ /* 0x000fea0003800000 */
[----:B0-----:R-:W-:-:S05]  /*0a20*/  IMAD.WIDE R10, R9, 0x4, R14 ;  /* 0x00000004090a7825 */ /* 0x001fca00078e020e */
[----:B------:R-:W5:Y:S01]  /*0a30*/  LDG.E R3, desc[UR8][R10.64] ;  /* 0x000000080a037981 */ /* 0x000f62000c1e1900 */
[----:B--234-:R-:W0:Y:S01]  /*0a40*/  MUFU.RCP R0, R6 ;  /* 0x0000000600007308 */ /* 0x01ce220000001000 */
[----:B------:R-:W-:Y:S01]  /*0a50*/  BSSY.RECONVERGENT B1, `(.L_x_297) ;  /* 0x000000b000017945 */ /* 0x000fe20003800200 */
[----:B0-----:R-:W-:-:S04]  /*0a60*/  FFMA R13, -R6, R0, 1 ;  /* 0x3f800000060d7423 */ /* 0x001fc80000000100 */
[----:B------:R-:W-:Y:S02]  /*0a70*/  FFMA R0, R0, R13, R0 ;  /* 0x0000000d00007223 */ /* 0x000fe40000000000 */
[----:B-----5:R-:W0:Y:S02]  /*0a80*/  FCHK P0, R3, R6 ;  /* 0x0000000603007302 */ /* 0x020e240000000000 */
[----:B------:R-:W-:-:S04]  /*0a90*/  FFMA R13, R3, R0, RZ ;  /* 0x00000000030d7223 */ /* 0x000fc800000000ff */
[----:B------:R-:W-:-:S04]  /*0aa0*/  FFMA R2, -R6, R13, R3 ;  /* 0x0000000d06027223 */ /* 0x000fc80000000103 */
[----:B------:R-:W-:Y:S01]  /*0ab0*/  FFMA R0, R0, R2, R13 ;  /* 0x0000000200007223 */ /* 0x000fe2000000000d */
[----:B0-----:R-:W-:Y:S06]  /*0ac0*/  @!P0 BRA `(.L_x_298) ;  /* 0x00000000000c8947 */ /* 0x001fec0003800000 */
[----:B------:R-:W-:Y:S02]  /*0ad0*/  MOV R0, R6 ;  /* 0x0000000600007202 */ /* 0x000fe40000000f00 */
[----:B------:R-:W-:-:S07]  /*0ae0*/  MOV R12, 0xb00 ;  /* 0x00000b00000c7802 */ /* 0x000fce0000000f00 */
[----:B------:R-:W-:Y:S05]  /*0af0*/  CALL.REL.NOINC `($__internal_10_$__cuda_sm3x_div_rn_noftz_f32_slowpath) ;  /* 0x0000000000187944 */ /* 0x000fea0003c00000 */
.L_x_298:
[----:B------:R-:W-:Y:S05]  /*0b00*/  BSYNC.RECONVERGENT B1 ;  /* 0x0000000000017941 */ /* 0x000fea0003800200 */
.L_x_297:
[----:B------:R0:W-:Y:S02]  /*0b10*/  STG.E desc[UR8][R10.64], R0 ;  /* 0x000000000a007986 */ /* 0x0001e4000c101908 */
.L_x_296:
[----:B------:R-:W-:Y:S05]  /*0b20*/  BSYNC.RECONVERGENT B0 ;  /* 0x0000000000007941 */ /* 0x000fea0003800200 */
.L_x_295:
[----:B------:R-:W-:Y:S01]  /*0b30*/  IMAD.IADD R9, R7, 0x1, R9 ;  /* 0x0000000107097824 */ /* 0x000fe200078e0209 */
[----:B------:R-:W-:Y:S06]  /*0b40*/  @P2 BRA `(.L_x_299) ;  /* 0xfffffffc00902947 */ /* 0x000fec000383ffff */
[----:B------:R-:W-:Y:S05]  /*0b50*/  EXIT ;  /* 0x000000000000794d */ /* 0x000fea0003800000 */
        .weak           $__internal_10_$__cuda_sm3x_div_rn_noftz_f32_slowpath
        .type           $__internal_10_$__cuda_sm3x_div_rn_noftz_f32_slowpath,@function
        .size           $__internal_10_$__cuda_sm3x_div_rn_noftz_f32_slowpath,(.L_x_339 - $__internal_10_$__cuda_sm3x_div_rn_noftz_f32_slowpath)
$__internal_10_$__cuda_sm3x_div_rn_noftz_f32_slowpath:
[----:B------:R-:W-:Y:S01]  /*0b60*/  SHF.R.U32.HI R2, RZ, 0x17, R0 ;  /* 0x00000017ff027819 */ /* 0x000fe20000011600 */
[----:B------:R-:W-:Y:S01]  /*0b70*/  BSSY.RECONVERGENT B2, `(.L_x_300) ;  /* 0x0000062000027945 */ /* 0x000fe20003800200 */
[----:B------:R-:W-:Y:S02]  /*0b80*/  SHF.R.U32.HI R26, RZ, 0x17, R3 ;  /* 0x00000017ff1a7819 */ /* 0x000fe40000011603 */
[----:B------:R-:W-:Y:S02]  /*0b90*/  LOP3.LUT R2, R2, 0xff, RZ, 0xc0, !PT ;  /* 0x000000ff02027812 */ /* 0x000fe400078ec0ff */
[----:B------:R-:W-:-:S03]  /*0ba0*/  LOP3.LUT R26, R26, 0xff, RZ, 0xc0, !PT ;  /* 0x000000ff1a1a7812 */ /* 0x000fc600078ec0ff */
[----:B------:R-:W-:Y:S01]  /*0bb0*/  VIADD R28, R2, 0xffffffff ;  /* 0xffffffff021c7836 */ /* 0x000fe20000000000 */
[----:B------:R-:W-:-:S04]  /*0bc0*/  IADD3 R24, PT, PT, R26, -0x1, RZ ;  /* 0xffffffff1a187810 */ /* 0x000fc80007ffe0ff */
        /* <DEDUP_REMOVED lines=22> */
[----:B------:R-:W-:Y:S01]  /*0d30*/  @P0 IMAD.MOV.U32 R13, RZ, RZ, RZ ;  /* 0x000000ffff0d0224 */ /* 0x000fe200078e00ff */
[----:B------:R-:W-:Y:S01]  /*0d40*/  @!P0 MOV R13, 0xffffffc0 ;  /* 0xffffffc0000d8802 */ /* 0x000fe20000000f00 */
[----:B------:R-:W-:Y:S01]  /*0d50*/  @!P0 FFMA R3, R3, 1.84467440737095516160e+19, RZ ;  /* 0x5f80000003038823 */ /* 0x000fe200000000ff */
[----:B------:R-:W-:-:S03]  /*0d60*/  @!P1 FFMA R0, R0, 1.84467440737095516160e+19, RZ ;  /* 0x5f80000000009823 */ /* 0x000fc600000000ff */
[----:B------:R-:W-:-:S07]  /*0d70*/  @!P1 VIADD R13, R13, 0x40 ;  /* 0x000000400d0d9836 */ /* 0x000fce0000000000 */
.L_x_301:
[----:B------:R-:W-:Y:S01]  /*0d80*/  LEA R29, R2, 0xc0800000, 0x17 ;  /* 0xc0800000021d7811 */ /* 0x000fe200078eb8ff */
[----:B------:R-:W-:Y:S01]  /*0d90*/  BSSY.RECONVERGENT B3, `(.L_x_306) ;  /* 0x0000036000037945 */ /* 0x000fe20003800200 */
[----:B------:R-:W-:-:S03]  /*0da0*/  IADD3 R26, PT, PT, R26, -0x7f, RZ ;  /* 0xffffff811a1a7810 */ /* 0x000fc60007ffe0ff */
[----:B------:R-:W-:Y:S01]  /*0db0*/  IMAD.IADD R28, R0, 0x1, -R29 ;  /* 0x00000001001c7824 */ /* 0x000fe200078e0a1d */
[C---:B------:R-:W-:Y:S01]  /*0dc0*/  IADD3 R2, PT, PT, R26.reuse, 0x7f, -R2 ;  /* 0x0000007f1a027810 */ /* 0x040fe20007ffe802 */
[----:B------:R-:W-:Y:S02]  /*0dd0*/  IMAD R0, R26, -0x800000, R3 ;  /* 0xff8000001a007824 */ /* 0x000fe400078e0203 */
[----:B------:R-:W0:Y:S01]  /*0de0*/  MUFU.RCP R24, R28 ;  /* 0x0000001c00187308 */ /* 0x000e220000001000 */
[----:B------:R-:W-:Y:S01]  /*0df0*/  FADD.FTZ R29, -R28, -RZ ;  /* 0x800000ff1c1d7221 */ /* 0x000fe20000010100 */
[----:B------:R-:W-:-:S03]  /*0e00*/  IMAD.IADD R13, R2, 0x1, R13 ;  /* 0x00000001020d7824 */ /* 0x000fc600078e020d */
[----:B0-----:R-:W-:-:S04]  /*0e10*/  FFMA R3, R24, R29, 1 ;  /* 0x3f80000018037423 */ /* 0x001fc8000000001d */
[----:B------:R-:W-:-:S04]  /*0e20*/  FFMA R3, R24, R3, R24 ;  /* 0x0000000318037223 */ /* 0x000fc80000000018 */
[----:B------:R-:W-:-:S04]  /*0e30*/  FFMA R2, R0, R3, RZ ;  /* 0x0000000300027223 */ /* 0x000fc800000000ff */
[----:B------:R-:W-:-:S04]  /*0e40*/  FFMA R24, R29, R2, R0 ;  /* 0x000000021d187223 */ /* 0x000fc80000000000 */
[----:B------:R-:W-:-:S04]  /*0e50*/  FFMA R2, R3, R24, R2 ;  /* 0x0000001803027223 */ /* 0x000fc80000000002 */
[----:B------:R-:W-:-:S04]  /*0e60*/  FFMA R29, R29, R2, R0 ;  /* 0x000000021d1d7223 */ /* 0x000fc80000000000 */
[----:B------:R-:W-:-:S05]  /*0e70*/  FFMA R0, R3, R29, R2 ;  /* 0x0000001d03007223 */ /* 0x000fca0000000002 */
[----:B------:R-:W-:-:S04]  /*0e80*/  SHF.R.U32.HI R24, RZ, 0x17, R0 ;  /* 0x00000017ff187819 */ /* 0x000fc80000011600 */
[----:B------:R-:W-:-:S04]  /*0e90*/  LOP3.LUT R24, R24, 0xff, RZ, 0xc0, !PT ;  /* 0x000000ff18187812 */ /* 0x000fc800078ec0ff */
[----:B------:R-:W-:-:S05]  /*0ea0*/  IADD3 R24, PT, PT, R24, R13, RZ ;  /* 0x0000000d18187210 */ /* 0x000fca0007ffe0ff */
        /* <DEDUP_REMOVED lines=10> */
[CCC-:B------:R-:W-:Y:S01]  /*0f50*/  FFMA.RP R13, R3.reuse, R29.reuse, R2.reuse ;  /* 0x0000001d030d7223 */ /* 0x1c0fe20000008002 */
[CCC-:B------:R-:W-:Y:S01]  /*0f60*/  FFMA.RM R26, R3.reuse, R29.reuse, R2.reuse ;  /* 0x0000001d031a7223 */ /* 0x1c0fe20000004002 */
[----:B------:R-:W-:Y:S01]  /*0f70*/  FFMA.RZ R2, R3, R29, R2 ;  /* 0x0000001d03027223 */ /* 0x000fe2000000c002 */
[C---:B------:R-:W-:Y:S02]  /*0f80*/  IADD3 R3, PT, PT, R24.reuse, 0x20, RZ ;  /* 0x0000002018037810 */ /* 0x040fe40007ffe0ff */
[----:B------:R-:W-:Y:S02]  /*0f90*/  ISETP.NE.AND P3, PT, R24, RZ, PT ;  /* 0x000000ff1800720c */ /* 0x000fe40003f65270 */
[----:B------:R-:W-:Y:S02]  /*0fa0*/  LOP3.LUT R2, R2, 0x7fffff, RZ, 0xc0, !PT ;  /* 0x007fffff02027812 */ /* 0x000fe400078ec0ff */
        /* <DEDUP_REMOVED lines=12> */
[----:B------:R-:W-:-:S04]  /*1070*/  LOP3.LUT R2, R2, R13, RZ, 0xc0, !PT ;  /* 0x0000000d02027212 */ /* 0x000fc800078ec0ff */
[----:B------:R-:W-:-:S04]  /*1080*/  IADD3 R3, PT, PT, R3, R2, RZ ;  /* 0x0000000203037210 */ /* 0x000fc80007ffe0ff */
[----:B------:R-:W-:Y:S01]  /*1090*/  LOP3.LUT R0, R3, R0, RZ, 0xfc, !PT ;  /* 0x0000000003007212 */ /* 0x000fe200078efcff */
[----:B------:R-:W-:Y:S06]  /*10a0*/  BRA `(.L_x_309) ;  /* 0x0000000000107947 */ /* 0x000fec0003800000 */
.L_x_308:
[----:B------:R-:W-:-:S04]  /*10b0*/  LOP3.LUT R0, R0, 0x80000000, RZ, 0xc0, !PT ;  /* 0x8000000000007812 */ /* 0x000fc800078ec0ff */
[----:B------:R-:W-:Y:S01]  /*10c0*/  LOP3.LUT R0, R0, 0x7f800000, RZ, 0xfc, !PT ;  /* 0x7f80000000007812 */ /* 0x000fe200078efcff */
[----:B------:R-:W-:Y:S06]  /*10d0*/  BRA `(.L_x_309) ;  /* 0x0000000000047947 */ /* 0x000fec0003800000 */
.L_x_307:
[----:B------:R-:W-:-:S07]  /*10e0*/  IMAD R0, R13, 0x800000, R0 ;  /* 0x008000000d007824 */ /* 0x000fce00078e0200 */
.L_x_309:
[----:B------:R-:W-:Y:S05]  /*10f0*/  BSYNC.RECONVERGENT B3 ;  /* 0x0000000000037941 */ /* 0x000fea0003800200 */
.L_x_306:
[----:B------:R-:W-:Y:S05]  /*1100*/  BRA `(.L_x_310) ;  /* 0x0000000000207947 */ /* 0x000fea0003800000 */
.L_x_305:
[----:B------:R-:W-:-:S04]  /*1110*/  LOP3.LUT R0, R0, 0x80000000, R3, 0x48, !PT ;  /* 0x8000000000007812 */ /* 0x000fc800078e4803 */
[----:B------:R-:W-:Y:S01]  /*1120*/  LOP3.LUT R0, R0, 0x7f800000, RZ, 0xfc, !PT ;  /* 0x7f80000000007812 */ /* 0x000fe200078efcff */
[----:B------:R-:W-:Y:S06]  /*1130*/  BRA `(.L_x_310) ;  /* 0x0000000000147947 */ /* 0x000fec0003800000 */
.L_x_304:
[----:B------:R-:W-:Y:S01]  /*1140*/  LOP3.LUT R0, R0, 0x80000000, R3, 0x48, !PT ;  /* 0x8000000000007812 */ /* 0x000fe200078e4803 */
[----:B------:R-:W-:Y:S06]  /*1150*/  BRA `(.L_x_310) ;  /* 0x00000000000c7947 */ /* 0x000fec0003800000 */
.L_x_303:
[----:B------:R-:W0:Y:S01]  /*1160*/  MUFU.RSQ R0, -QNAN ;  /* 0xffc0000000007908 */ /* 0x000e220000001400 */
[----:B------:R-:W-:Y:S05]  /*1170*/  BRA `(.L_x_310) ;  /* 0x0000000000047947 */ /* 0x000fea0003800000 */
.L_x_302:
[----:B------:R-:W-:-:S07]  /*1180*/  FADD.FTZ R0, R3, R0 ;  /* 0x0000000003007221 */ /* 0x000fce0000010000 */
.L_x_310:
[----:B------:R-:W-:Y:S05]  /*1190*/  BSYNC.RECONVERGENT B2 ;  /* 0x0000000000027941 */ /* 0x000fea0003800200 */
.L_x_300:
[----:B------:R-:W-:-:S04]  /*11a0*/  HFMA2 R13, -RZ, RZ, 0, 0 ;  /* 0x00000000ff0d7431 */ /* 0x000fc800000001ff */
[----:B0-----:R-:W-:Y:S05]  /*11b0*/  RET.REL.NODEC R12 `(_Z10cuda_illumPfS_iii) ;  /* 0xffffffec0c907950 */ /* 0x001fea0003c3ffff */
.L_x_311:
        /* <DEDUP_REMOVED lines=12> */
.L_x_339:


//--------------------- .text._Z14cuda_cal_illumPfS_iii --------------------------
	.section	.text._Z14cuda_cal_illumPfS_iii,"ax",@progbits
	.align	128
        .global         _Z14cuda_cal_illumPfS_iii
        .type           _Z14cuda_cal_illumPfS_iii,@function
        .size           _Z14cuda_cal_illumPfS_iii,(.L_x_355 - _Z14cuda_cal_illumPfS_iii)
        .other          _Z14cuda_cal_illumPfS_iii,@"STO_CUDA_ENTRY STV_DEFAULT"
_Z14cuda_cal_illumPfS_iii:
.text._Z14cuda_cal_illumPfS_iii:
        /* <DEDUP_REMOVED lines=46> */
.L_x_315:
        /* <DEDUP_REMOVED lines=12> */
[----:B---3--:R-:W-:Y:S02]  /*03a0*/  @!P2 FFMA R27, R14, R14, R23 ;  /* 0x0000000e0e1ba223 */ /* 0x008fe40000000017 */
        /* <DEDUP_REMOVED lines=9> */
[----:B--2---:R-:W-:Y:S02]  /*0440*/  @!P1 FFMA R29, R18, R18, R29 ;  /* 0x00000012121d9223 */ /* 0x004fe4000000001d */
        /* <DEDUP_REMOVED lines=8> */
[----:B---3--:R-:W-:Y:S02]  /*04d0*/  @!P2 FFMA R27, R14, R14, R27 ;  /* 0x0000000e0e1ba223 */ /* 0x008fe4000000001b */
        /* <DEDUP_REMOVED lines=9> */
[----:B---3--:R-:W-:Y:S02]  /*0570*/  @!P1 FFMA R29, R20, R20, R29 ;  /* 0x00000014141d9223 */ /* 0x008fe4000000001d */
        /* <DEDUP_REMOVED lines=108> */
[----:B---3--:R-:W-:-:S05]  /*0c40*/  @!P2 FFMA R27, R20, R20, R27 ;  /* 0x00000014141ba223 */ /* 0x008fca000000001b */
        /* <DEDUP_REMOVED lines=8> */
[----:B---3--:R-:W-:-:S05]  /*0cd0*/  @!P1 FFMA R15, R22, R22, R15 ;  /* 0x00000016160f9223 */ /* 0x008fca000000000f */
[----:B------:R0:W-:Y:S01]  /*0ce0*/  @!P1 STG.E desc[UR8][R16.64], R15 ;  /* 0x0000000f10009986 */ /* 0x0001e2000c101908 */
[----:B------:R-:W-:-:S13]  /*0cf0*/  ISETP.GE.AND P1, PT, R12, -0xc, PT ;  /* 0xfffffff40c00780c */ /* 0x000fda0003f26270 */
[----:B0-----:R-:W-:Y:S05]  /*0d00*/  @!P1 BRA `(.L_x_315) ;  /* 0xfffffff400749947 */ /* 0x001fea000383ffff */
.L_x_314:
        /* <DEDUP_REMOVED lines=84> */
[----:B---3--:R-:W-:-:S05]  /*1250*/  @!P1 FFMA R19, R22, R22, R19 ;  /* 0x0000001616139223 */ /* 0x008fca0000000013 */
[----:B------:R2:W-:Y:S02]  /*1260*/  @!P1 STG.E desc[UR8][R14.64], R19 ;  /* 0x000000130e009986 */ /* 0x0005e4000c101908 */
.L_x_316:
[----:B------:R-:W-:-:S13]  /*1270*/  ISETP.NE.OR P0, PT, R12, RZ, P0 ;  /* 0x000000ff0c00720c */ /* 0x000fda0000705670 */
[----:B------:R-:W-:Y:S05]  /*1280*/  @!P0 BRA `(.L_x_312) ;  /* 0x0000000000ac8947 */ /* 0x000fea0003800000 */
.L_x_313:
        /* <DEDUP_REMOVED lines=27> */
[----:B------:R-:W-:-:S13]  /*1440*/  ISETP.GE.AND P1, PT, R25, R8, PT ;  /* 0x000000081900720c */ /* 0x000fda0003f26270 */
[----:B0-----:R-:W-:-:S04]  /*1450*/  @!P1 IMAD.WIDE R20, R25, 0x4, R20 ;  /* 0x0000000419149825 */ /* 0x001fc800078e0214 */
[----:B-1----:R-:W-:-:S04]  /*1460*/  @!P1 IMAD.WIDE R22, R25, 0x4, R22 ;  /* 0x0000000419169825 */ /* 0x002fc800078e0216 */
[----:B---3--:R-:W-:-:S05]  /*1470*/  @!P0 FFMA R27, R14, R14, R27 ;  /* 0x0000000e0e1b8223 */ /* 0x008fca000000001b */
        /* <DEDUP_REMOVED lines=9> */
[----:B---3--:R-:W-:-:S05]  /*1510*/  @!P1 FFMA R17, R20, R20, R17 ;  /* 0x0000001414119223 */ /* 0x008fca0000000011 */
[----:B------:R0:W-:Y:S01]  /*1520*/  @!P1 STG.E desc[UR8][R22.64], R17 ;  /* 0x0000001116009986 */ /* 0x0001e2000c101908 */
[----:B------:R-:W-:Y:S05]  /*1530*/  @P0 BRA `(.L_x_313) ;  /* 0xfffffffc00540947 */ /* 0x000fea000383ffff */
.L_x_312:
[----:B------:R-:W-:-:S13]  /*1540*/  ISETP.NE.AND P0, PT, R6, RZ, PT ;  /* 0x000000ff0600720c */ /* 0x000fda0003f05270 */
[----:B------:R-:W-:Y:S05]  /*1550*/  @!P0 EXIT ;  /* 0x000000000000894d */ /* 0x000fea0003800000 */
[----:B------:R-:W-:Y:S02]  /*1560*/  IADD3 R2, PT, PT, R2, UR5, RZ ;  /* 0x0000000502027c10 */ /* 0x000fe4000fffe0ff */
[----:B------:R-:W-:Y:S02]  /*1570*/  IADD3 R9, PT, PT, R0, UR4, RZ ;  /* 0x0000000400097c10 */ /* 0x000fe4000fffe0ff */
[----:B------:R-:W-:Y:S01]  /*1580*/  IADD3 R0, PT, PT, -R6, RZ, RZ ;  /* 0x000000ff06007210 */ /* 0x000fe20007ffe1ff */
[----:B------:R-:W-:-:S04]  /*1590*/  IMAD R4, R4, R7, R2 ;  /* 0x0000000704047224 */ /* 0x000fc800078e0202 */
[----:B------:R-:W-:-:S07]  /*15a0*/  IMAD R9, R3, R4, R9 ;  /* 0x0000000403097224 */ /* 0x000fce00078e0209 */
.L_x_317:
        /* <DEDUP_REMOVED lines=9> */
[----:B----4-:R-:W-:-:S05]  /*1640*/  @!P0 FFMA R11, R2, R2, R11 ;  /* 0x00000002020b8223 */ /* 0x010fca000000000b */
[----:B------:R1:W-:Y:S01]  /*1650*/  @!P0 STG.E desc[UR8][R6.64], R11 ;  /* 0x0000000b06008986 */ /* 0x0003e2000c101908 */
[----:B------:R-:W-:-:S13]  /*1660*/  ISETP.NE.AND P0, PT, R0, RZ, PT ;  /* 0x000000ff0000720c */ /* 0x000fda0003f05270 */
[----:B-1----:R-:W-:Y:S05]  /*1670*/  @P0 BRA `(.L_x_317) ;  /* 0xfffffffc00cc0947 */ /* 0x002fea000383ffff */
[----:B------:R-:W-:Y:S05]  /*1680*/  EXIT ;  /* 0x000000000000794d */ /* 0x000fea0003800000 */
.L_x_318:
        /* <DEDUP_REMOVED lines=15> */
.L_x_355:


//--------------------- .text._Z11cuda_recordPfS_Piiiib --------------------------
	.section	.text._Z11cuda_recordPfS_Piiiib,"ax",@progbits
	.align	128
        .global         _Z11cuda_recordPfS_Piiiib
        .type           _Z11cuda_recordPfS_Piiiib,@function
        .size           _Z11cuda_recordPfS_Piiiib,(.L_x_356 - _Z11cuda_recordPfS_Piiiib)
        .other          _Z11cuda_recordPfS_Piiiib,@"STO_CUDA_ENTRY STV_DEFAULT"
_Z11cuda_recordPfS_Piiiib:
.text._Z11cuda_recordPfS_Piiiib:
        /* <DEDUP_REMOVED lines=8> */
[----:B------:R-:W0:Y:S02]  /*0080*/  LDCU.U8 UR4, c[0x0][0x3a4] ;  /* 0x00007480ff0477ac */ /* 0x000e240008000000 */
[----:B0-----:R-:W-:-:S04]  /*0090*/  UPRMT UR4, UR4, 0x8880, URZ ;  /* 0x0000888004047896 */ /* 0x001fc800080000ff */
[----:B------:R-:W-:-:S07]  /*00a0*/  UISETP.NE.AND UP0, UPT, UR4, URZ, UPT ;  /* 0x000000ff0400728c */ /* 0x000fce000bf05270 */
[----:B------:R-:W0:Y:S02]  /*00b0*/  LDCU.64 UR4, c[0x0][0x358] ;  /* 0x00006b00ff0477ac */ /* 0x000e240008000a00 */
[----:B------:R-:W-:Y:S05]  /*00c0*/  BRA.U !UP0, `(.L_x_319) ;  /* 0x0000000108347547 */ /* 0x000fea000b800000 */
[----:B------:R-:W1:Y:S01]  /*00d0*/  LDC.64 R2, c[0x0][0x390] ;  /* 0x0000e400ff027b82 */ /* 0x000e620000000a00 */
[----:B------:R-:W2:Y:S07]  /*00e0*/  LDCU UR6, c[0x0][0x3a0] ;  /* 0x00007400ff0677ac */ /* 0x000eae0008000800 */
[----:B------:R-:W3:Y:S08]  /*00f0*/  LDC.64 R4, c[0x0][0x380] ;  /* 0x0000e000ff047b82 */ /* 0x000ef00000000a00 */
[----:B------:R-:W2:Y:S01]  /*0100*/  LDC R0, c[0x0][0x39c] ;  /* 0x0000e700ff007b82 */ /* 0x000ea20000000800 */
[----:B-1----:R-:W-:-:S07]  /*0110*/  IMAD.WIDE R2, R9, 0x4, R2 ;  /* 0x0000000409027825 */ /* 0x002fce00078e0202 */
[----:B------:R-:W1:Y:S01]  /*0120*/  LDC.64 R6, c[0x0][0x388] ;  /* 0x0000e200ff067b82 */ /* 0x000e620000000a00 */
[----:B0-----:R-:W3:Y:S02]  /*0130*/  LDG.E R3, desc[UR4][R2.64] ;  /* 0x0000000402037981 */ /* 0x001ee4000c1e1900 */
[----:B---3--:R-:W-:-:S06]  /*0140*/  IMAD.WIDE R4, R3, 0x4, R4 ;  /* 0x0000000403047825 */ /* 0x008fcc00078e0204 */
[----:B------:R-:W3:Y:S01]  /*0150*/  LDG.E R5, desc[UR4][R4.64] ;  /* 0x0000000404057981 */ /* 0x000ee2000c1e1900 */
[----:B--2---:R-:W-:-:S04]  /*0160*/  IMAD R9, R9, UR6, R0 ;  /* 0x0000000609097c24 */ /* 0x004fc8000f8e0200 */
[----:B-1----:R-:W-:-:S05]  /*0170*/  IMAD.WIDE R6, R9, 0x4, R6 ;  /* 0x0000000409067825 */ /* 0x002fca00078e0206 */
[----:B---3--:R-:W-:Y:S01]  /*0180*/  STG.E desc[UR4][R6.64], R5 ;  /* 0x0000000506007986 */ /* 0x008fe2000c101904 */
[----:B------:R-:W-:Y:S05]  /*0190*/  EXIT ;  /* 0x000000000000794d */ /* 0x000fea0003800000 */
.L_x_319:
[----:B------:R-:W1:Y:S01]  /*01a0*/  LDC.64 R4, c[0x0][0x390] ;  /* 0x0000e400ff047b82 */ /* 0x000e620000000a00 */
[----:B------:R-:W2:Y:S07]  /*01b0*/  LDCU UR6, c[0x0][0x3a0] ;  /* 0x00007400ff0677ac */ /* 0x000eae0008000800 */
[----:B------:R-:W2:Y:S08]  /*01c0*/  LDC R0, c[0x0][0x39c] ;  /* 0x0000e700ff007b82 */ /* 0x000eb00000000800 */
[----:B------:R-:W3:Y:S01]  /*01d0*/  LDC.64 R2, c[0x0][0x388] ;  /* 0x0000e200ff027b82 */ /* 0x000ee20000000a00 */
[----:B-1----:R-:W-:-:S06]  /*01e0*/  IMAD.WIDE R6, R9, 0x4, R4 ;  /* 0x0000000409067825 */ /* 0x002fcc00078e0204 */
[----:B0-----:R-:W4:Y:S01]  /*01f0*/  LDG.E R7, desc[UR4][R6.64] ;  /* 0x0000000406077981 */ /* 0x001f22000c1e1900 */
[----:B--2---:R-:W-:-:S04]  /*0200*/  IMAD R11, R9, UR6, R0 ;  /* 0x00000006090b7c24 */ /* 0x004fc8000f8e0200 */
[----:B---3--:R-:W-:Y:S02]  /*0210*/  IMAD.WIDE R4, R11, 0x4, R2 ;  /* 0x000000040b047825 */ /* 0x008fe400078e0202 */
[----:B------:R-:W4:Y:S04]  /*0220*/  LDC.64 R2, c[0x0][0x380] ;  /* 0x0000e000ff027b82 */ /* 0x000f280000000a00 */
[----:B------:R-:W2:Y:S01]  /*0230*/  LDG.E R5, desc[UR4][R4.64] ;  /* 0x0000000404057981 */ /* 0x000ea2000c1e1900 */
[----:B----4-:R-:W-:-:S05]  /*0240*/  IMAD.WIDE R2, R7, 0x4, R2 ;  /* 0x0000000407027825 */ /* 0x010fca00078e0202 */
[----:B--2---:R-:W-:Y:S01]  /*0250*/  STG.E desc[UR4][R2.64], R5 ;  /* 0x0000000502007986 */ /* 0x004fe2000c101904 */
[----:B------:R-:W-:Y:S05]  /*0260*/  EXIT ;  /* 0x000000000000794d */ /* 0x000fea0003800000 */
.L_x_320:
        /* <DEDUP_REMOVED lines=9> */
.L_x_356:


//--------------------- .text._Z15cuda_add_sourcebPfS_Pii --------------------------
	.section	.text._Z15cuda_add_sourcebPfS_Pii,"ax",@progbits
	.align	128
        .global         _Z15cuda_add_sourcebPfS_Pii
        .type           _Z15cuda_add_sourcebPfS_Pii,@function
        .size           _Z15cuda_add_sourcebPfS_Pii,(.L_x_357 - _Z15cuda_add_sourcebPfS_Pii)
        .other          _Z15cuda_add_sourcebPfS_Pii,@"STO_CUDA_ENTRY STV_DEFAULT"
_Z15cuda_add_sourcebPfS_Pii:
.text._Z15cuda_add_sourcebPfS_Pii:
[----:B------:R-:W-:Y:S01]  /*0000*/  LDC R1, c[0x0][0x37c] ;  /* 0x0000df00ff017b82 */ /* 0x000fe20000000800 */
[----:B------:R-:W0:Y:S07]  /*0010*/  S2R R11, SR_TID.X ;  /* 0x00000000000b7919 */ /* 0x000e2e0000002100 */
[----:B------:R-:W0:Y:S01]  /*0020*/  S2UR UR4, SR_CTAID.X ;  /* 0x00000000000479c3 */ /* 0x000e220000002500 */
[----:B------:R-:W1:Y:S07]  /*0030*/  LDCU UR5, c[0x0][0x3a0] ;  /* 0x00007400ff0577ac */ /* 0x000e6e0008000800 */
[----:B------:R-:W0:Y:S02]  /*0040*/  LDC R0, c[0x0][0x360] ;  /* 0x0000d800ff007b82 */ /* 0x000e240000000800 */
        /* <DEDUP_REMOVED lines=8> */
[----:B------:R-:W1:Y:S08]  /*00d0*/  LDC.64 R4, c[0x0][0x398] ;  /* 0x0000e600ff047b82 */ /* 0x000e700000000a00 */
[----:B------:R-:W2:Y:S08]  /*00e0*/  LDC.64 R2, c[0x0][0x390] ;  /* 0x0000e400ff027b82 */ /* 0x000eb00000000a00 */
[----:B------:R-:W3:Y:S01]  /*00f0*/  LDC.64 R6, c[0x0][0x388] ;  /* 0x0000e200ff067b82 */ /* 0x000ee20000000a00 */
[----:B-1----:R-:W-:-:S06]  /*0100*/  IMAD.WIDE R4, R11, 0x4, R4 ;  /* 0x000000040b047825 */ /* 0x002fcc00078e0204 */
[----:B0-----:R-:W3:Y:S01]  /*0110*/  LDG.E R5, desc[UR4][R4.64] ;  /* 0x0000000404057981 */ /* 0x001ee2000c1e1900 */
[----:B--2---:R-:W-:-:S06]  /*0120*/  IMAD.WIDE R2, R11, 0x4, R2 ;  /* 0x000000040b027825 */ /* 0x004fcc00078e0202 */
[----:B------:R-:W2:Y:S01]  /*0130*/  LDG.E R2, desc[UR4][R2.64] ;  /* 0x0000000402027981 */ /* 0x000ea2000c1e1900 */
[----:B---3--:R-:W-:-:S05]  /*0140*/  IMAD.WIDE R6, R5, 0x4, R6 ;  /* 0x0000000405067825 */ /* 0x008fca00078e0206 */
[----:B------:R-:W2:Y:S02]  /*0150*/  LDG.E R9, desc[UR4][R6.64] ;  /* 0x0000000406097981 */ /* 0x000ea4000c1e1900 */
[----:B--2---:R-:W-:-:S05]  /*0160*/  FADD R9, R2, R9 ;  /* 0x0000000902097221 */ /* 0x004fca0000000000 */
[----:B------:R-:W-:Y:S01]  /*0170*/  STG.E desc[UR4][R6.64], R9 ;  /* 0x0000000906007986 */ /* 0x000fe2000c101904 */
[----:B------:R-:W-:Y:S05]  /*0180*/  EXIT ;  /* 0x000000000000794d */ /* 0x000fea0003800000 */
.L_x_321:
[----:B------:R-:W1:Y:S08]  /*0190*/  LDC.64 R2, c[0x0][0x398] ;  /* 0x0000e600ff027b82 */ /* 0x000e700000000a00 */
[----:B------:R-:W2:Y:S01]  /*01a0*/  LDC.64 R8, c[0x0][0x388] ;  /* 0x0000e200ff087b82 */ /* 0x000ea20000000a00 */
[----:B-1----:R-:W-:-:S07]  /*01b0*/  IMAD.WIDE R6, R11, 0x4, R2 ;  /* 0x000000040b067825 */ /* 0x002fce00078e0202 */
[----:B------:R-:W1:Y:S01]  /*01c0*/  LDC.64 R2, c[0x0][0x390] ;  /* 0x0000e400ff027b82 */ /* 0x000e620000000a00 */
[----:B0-----:R-:W2:Y:S01]  /*01d0*/  LDG.E R7, desc[UR4][R6.64] ;  /* 0x0000000406077981 */ /* 0x001ea2000c1e1900 */
[----:B-1----:R-:W-:-:S06]  /*01e0*/  IMAD.WIDE R4, R11, 0x4, R2 ;  /* 0x000000040b047825 */ /* 0x002fcc00078e0202 */
[----:B------:R-:W3:Y:S01]  /*01f0*/  LDG.E R4, desc[UR4][R4.64] ;  /* 0x0000000404047981 */ /* 0x000ee2000c1e1900 */
[----:B--2---:R-:W-:-:S05]  /*0200*/  IMAD.WIDE R2, R7, 0x4, R8 ;  /* 0x0000000407027825 */ /* 0x004fca00078e0208 */
[----:B------:R-:W3:Y:S02]  /*0210*/  LDG.E R9, desc[UR4][R2.64] ;  /* 0x0000000402097981 */ /* 0x000ee4000c1e1900 */
[----:B---3--:R-:W-:-:S05]  /*0220*/  FADD R9, -R4, R9 ;  /* 0x0000000904097221 */ /* 0x008fca0000000100 */
[----:B------:R-:W-:Y:S01]  /*0230*/  STG.E desc[UR4][R2.64], R9 ;  /* 0x0000000902007986 */ /* 0x000fe2000c101904 */
[----:B------:R-:W-:Y:S05]  /*0240*/  EXIT ;  /* 0x000000000000794d */ /* 0x000fea0003800000 */
.L_x_322:
        /* <DEDUP_REMOVED lines=11> */
.L_x_357:


//--------------------- .text._Z14cuda_step_fd3dPfS_S_fffiiifS_b --------------------------
	.section	.text._Z14cuda_step_fd3dPfS_S_fffiiifS_b,"ax",@progbits
	.align	128
        .global         _Z14cuda_step_fd3dPfS_S_fffiiifS_b
        .type           _Z14cuda_step_fd3dPfS_S_fffiiifS_b,@function
        .size           _Z14cuda_step_fd3dPfS_S_fffiiifS_b,(.L_x_358 - _Z14cuda_step_fd3dPfS_S_fffiiifS_b)
        .other          _Z14cuda_step_fd3dPfS_S_fffiiifS_b,@"STO_CUDA_ENTRY STV_DEFAULT"
_Z14cuda_step_fd3dPfS_S_fffiiifS_b:
.text._Z14cuda_step_fd3dPfS_S_fffiiifS_b:
[----:B------:R-:W-:Y:S01]  /*0000*/  LDC R1, c[0x0][0x37c] ;  /* 0x0000df00ff017b82 */ /* 0x000fe20000000800 */
[----:B------:R-:W0:Y:S01]  /*0010*/  S2R R2, SR_TID.Y ;  /* 0x0000000000027919 */ /* 0x000e220000002200 */
[----:B------:R-:W1:Y:S06]  /*0020*/  LDCU UR10, c[0x0][0x360] ;  /* 0x00006c00ff0a77ac */ /* 0x000e6c0008000800 */
[----:B------:R-:W0:Y:S01]  /*0030*/  S2UR UR13, SR_CTAID.Y ;  /* 0x00000000000d79c3 */ /* 0x000e220000002600 */
[----:B------:R-:W1:Y:S01]  /*0040*/  S2R R3, SR_TID.X ;  /* 0x0000000000037919 */ /* 0x000e620000002100 */
[----:B------:R-:W2:Y:S01]  /*0050*/  LDCU UR17, c[0x0][0x3a8] ;  /* 0x00007500ff1177ac */ /* 0x000ea20008000800 */
[----:B------:R-:W1:Y:S01]  /*0060*/  S2R R22, SR_CTAID.X ;  /* 0x0000000000167919 */ /* 0x000e620000002500 */
[----:B------:R-:W3:Y:S04]  /*0070*/  LDCU UR16, c[0x0][0x3a4] ;  /* 0x00007480ff1077ac */ /* 0x000ee80008000800 */
[----:B------:R-:W0:Y:S01]  /*0080*/  LDC R0, c[0x0][0x364] ;  /* 0x0000d900ff007b82 */ /* 0x000e220000000800 */
[----:B------:R-:W4:Y:S01]  /*0090*/  LDCU.64 UR14, c[0x0][0x358] ;  /* 0x00006b00ff0e77ac */ /* 0x000f220008000a00 */
[----:B--2---:R-:W-:-:S02]  /*00a0*/  UIADD3 UR5, UPT, UPT, UR17, 0x68, URZ ;  /* 0x0000006811057890 */ /* 0x004fc4000fffe0ff */
[----:B---3--:R-:W-:Y:S02]  /*00b0*/  UIADD3 UR4, UPT, UPT, UR16, 0x68, URZ ;  /* 0x0000006810047890 */ /* 0x008fe4000fffe0ff */
[----:B------:R-:W-:-:S04]  /*00c0*/  UIADD3 UR11, UPT, UPT, UR16, 0x6c, URZ ;  /* 0x0000006c100b7890 */ /* 0x000fc8000fffe0ff */
[----:B------:R-:W-:Y:S01]  /*00d0*/  USHF.L.U32 UR6, UR11, 0x2, URZ ;  /* 0x000000020b067899 */ /* 0x000fe200080006ff */
[----:B0-----:R-:W-:-:S05]  /*00e0*/  IMAD R11, R0, UR13, R2 ;  /* 0x0000000d000b7c24 */ /* 0x001fca000f8e0202 */
[----:B------:R-:W-:Y:S01]  /*00f0*/  ISETP.GE.AND P0, PT, R11, UR5, PT ;  /* 0x000000050b007c0c */ /* 0x000fe2000bf06270 */
[----:B-1----:R-:W-:-:S05]  /*0100*/  IMAD R22, R22, UR10, R3 ;  /* 0x0000000a16167c24 */ /* 0x002fca000f8e0203 */
[C---:B------:R-:W-:Y:S01]  /*0110*/  ISETP.LT.AND P0, PT, R22.reuse, UR4, !P0 ;  /* 0x0000000416007c0c */ /* 0x040fe2000c701270 */
[----:B------:R-:W-:Y:S01]  /*0120*/  UIADD3 UR4, UPT, UPT, UR17, 0x6c, URZ ;  /* 0x0000006c11047890 */ /* 0x000fe2000fffe0ff */
[----:B------:R-:W-:-:S03]  /*0130*/  IADD3 R12, PT, PT, R22, UR6, RZ ;  /* 0x00000006160c7c10 */ /* 0x000fc6000fffe0ff */
[----:B------:R-:W-:Y:S02]  /*0140*/  UIMAD UR8, UR11, UR4, URZ ;  /* 0x000000040b0872a4 */ /* 0x000fe4000f8e02ff */
[----:B------:R-:W-:-:S05]  /*0150*/  IMAD R12, R11, UR11, R12 ;  /* 0x0000000b0b0c7c24 */ /* 0x000fca000f8e020c */
[----:B------:R-:W-:Y:S01]  /*0160*/  IADD3 R13, PT, PT, R12, 0x4, RZ ;  /* 0x000000040c0d7810 */ /* 0x000fe20007ffe0ff */
[----:B------:R-:W0:Y:S03]  /*0170*/  @P0 LDC.64 R16, c[0x0][0x388] ;  /* 0x0000e200ff100b82 */ /* 0x000e260000000a00 */
[----:B------:R-:W-:-:S04]  /*0180*/  IADD3 R19, PT, PT, R13, UR8, RZ ;  /* 0x000000080d137c10 */ /* 0x000fc8000fffe0ff */
[----:B------:R-:W-:Y:S01]  /*0190*/  IADD3 R24, PT, PT, R19, UR8, RZ ;  /* 0x0000000813187c10 */ /* 0x000fe2000fffe0ff */
[----:B------:R-:W1:Y:S08]  /*01a0*/  @P0 LDC.64 R14, c[0x0][0x388] ;  /* 0x0000e200ff0e0b82 */ /* 0x000e700000000a00 */
[----:B------:R-:W2:Y:S08]  /*01b0*/  @P0 LDC.64 R28, c[0x0][0x388] ;  /* 0x0000e200ff1c0b82 */ /* 0x000eb00000000a00 */
[----:B------:R-:W3:Y:S01]  /*01c0*/  @P0 LDC.64 R20, c[0x0][0x388] ;  /* 0x0000e200ff140b82 */ /* 0x000ee20000000a00 */
[----:B0-----:R-:W-:Y:S01]  /*01d0*/  @P0 IMAD.WIDE R16, R13, 0x4, R16 ;  /* 0x000000040d100825 */ /* 0x001fe200078e0210 */
[----:B------:R-:W-:-:S04]  /*01e0*/  IADD3 R25, PT, PT, R24, UR8, RZ ;  /* 0x0000000818197c10 */ /* 0x000fc8000fffe0ff */
[----:B----4-:R0:W5:Y:S01]  /*01f0*/  @P0 LDG.E R23, desc[UR14][R16.64] ;  /* 0x0000000e10170981 */ /* 0x010162000c1e1900 */
[----:B-1----:R-:W-:Y:S01]  /*0200*/  @P0 IMAD.WIDE R14, R24, 0x4, R14 ;  /* 0x00000004180e0825 */ /* 0x002fe200078e020e */
[----:B------:R-:W1:Y:S04]  /*0210*/  @P0 LDC.64 R12, c[0x0][0x388] ;  /* 0x0000e200ff0c0b82 */ /* 0x000e680000000a00 */
[----:B------:R4:W5:Y:S01]  /*0220*/  @P0 LDG.E R5, desc[UR14][R14.64] ;  /* 0x0000000e0e050981 */ /* 0x000962000c1e1900 */
[----:B--2---:R-:W-:-:S03]  /*0230*/  @P0 IMAD.WIDE R28, R19, 0x4, R28 ;  /* 0x00000004131c0825 */ /* 0x004fc600078e021c */
[----:B0-----:R-:W0:Y:S01]  /*0240*/  @P0 LDC.64 R16, c[0x0][0x388] ;  /* 0x0000e200ff100b82 */ /* 0x001e220000000a00 */
[C---:B------:R-:W-:Y:S01]  /*0250*/  IADD3 R24, PT, PT, R25.reuse, UR8, RZ ;  /* 0x0000000819187c10 */ /* 0x040fe2000fffe0ff */
[----:B------:R2:W5:Y:S06]  /*0260*/  @P0 LDG.E R4, desc[UR14][R28.64] ;  /* 0x0000000e1c040981 */ /* 0x00056c000c1e1900 */
[----:B----4-:R-:W4:Y:S08]  /*0270*/  @P0 LDC.64 R14, c[0x0][0x388] ;  /* 0x0000e200ff0e0b82 */ /* 0x010f300000000a00 */
[----:B------:R-:W4:Y:S01]  /*0280*/  @P0 LDC.64 R18, c[0x0][0x388] ;  /* 0x0000e200ff120b82 */ /* 0x000f220000000a00 */
[----:B------:R-:W-:Y:S01]  /*0290*/  IADD3 R27, PT, PT, R24, UR8, RZ ;  /* 0x00000008181b7c10 */ /* 0x000fe2000fffe0ff */
[----:B---3--:R-:W-:-:S03]  /*02a0*/  @P0 IMAD.WIDE R20, R25, 0x4, R20 ;  /* 0x0000000419140825 */ /* 0x008fc600078e0214 */
[----:B------:R-:W-:Y:S01]  /*02b0*/  IADD3 R25, PT, PT, R27, UR8, RZ ;  /* 0x000000081b197c10 */ /* 0x000fe2000fffe0ff */
[----:B-1----:R-:W-:Y:S01]  /*02c0*/  @P0 IMAD.WIDE R12, R24, 0x4, R12 ;  /* 0x00000004180c0825 */ /* 0x002fe200078e020c */
[----:B------:R1:W5:Y:S01]  /*02d0*/  @P0 LDG.E R6, desc[UR14][R20.64] ;  /* 0x0000000e14060981 */ /* 0x000362000c1e1900 */
[----:B------:R-:W3:Y:S01]  /*02e0*/  LDC R24, c[0x0][0x3ac] ;  /* 0x0000eb00ff187b82 */ /* 0x000ee20000000800 */
[C---:B--2---:R-:W-:Y:S01]  /*02f0*/  @P0 IADD3 R29, PT, PT, R25.reuse, UR8, RZ ;  /* 0x00000008191d0c10 */ /* 0x044fe2000fffe0ff */
[----:B0-----:R-:W-:Y:S01]  /*0300*/  @P0 IMAD.WIDE R16, R25, 0x4, R16 ;  /* 0x0000000419100825 */ /* 0x001fe200078e0210 */
[----:B------:R1:W5:Y:S04]  /*0310*/  @P0 LDG.E R8, desc[UR14][R12.64] ;  /* 0x0000000e0c080981 */ /* 0x000368000c1e1900 */
[----:B------:R1:W5:Y:S01]  /*0320*/  @P0 LDG.E R9, desc[UR14][R16.64] ;  /* 0x0000000e10090981 */ /* 0x000362000c1e1900 */
[----:B----4-:R-:W-:-:S05]  /*0330*/  @P0 IMAD.WIDE R14, R27, 0x4, R14 ;  /* 0x000000041b0e0825 */ /* 0x010fca00078e020e */
[----:B------:R1:W5:Y:S01]  /*0340*/  @P0 LDG.E R7, desc[UR14][R14.64] ;  /* 0x0000000e0e070981 */ /* 0x000362000c1e1900 */
[----:B------:R-:W-:-:S05]  /*0350*/  @P0 IMAD.WIDE R18, R29, 0x4, R18 ;  /* 0x000000041d120825 */ /* 0x000fca00078e0212 */
[----:B------:R1:W5:Y:S01]  /*0360*/  @P0 LDG.E R10, desc[UR14][R18.64] ;  /* 0x0000000e120a0981 */ /* 0x000362000c1e1900 */
[----:B---3--:R-:W-:-:S13]  /*0370*/  ISETP.GT.AND P1, PT, R24, -0x64, PT ;  /* 0xffffff9c1800780c */ /* 0x008fda0003f24270 */
[----:B-1----:R-:W-:Y:S05]  /*0380*/  @!P1 EXIT ;  /* 0x000000000000994d */ /* 0x002fea0003800000 */
[----:B------:R-:W0:Y:S01]  /*0390*/  S2R R16, SR_CgaCtaId ;  /* 0x0000000000107919 */ /* 0x000e220000008800 */
[----:B------:R-:W-:Y:S02]  /*03a0*/  UIADD3 UR7, UPT, UPT, UR17, 0x64, URZ ;  /* 0x0000006411077890 */ /* 0x000fe4000fffe0ff */
[----:B------:R-:W-:Y:S01]  /*03b0*/  MOV R12, UR17 ;  /* 0x00000011000c7c02 */ /* 0x000fe20008000f00 */
[----:B------:R-:W-:Y:S01]  /*03c0*/  IMAD R13, R0, UR13, R0 ;  /* 0x0000000d000d7c24 */ /* 0x000fe2000f8e0200 */
[----:B------:R-:W-:Y:S01]  /*03d0*/  MOV R14, UR17 ;  /* 0x00000011000e7c02 */ /* 0x000fe20008000f00 */
[----:B------:R-:W-:Y:S01]  /*03e0*/  HFMA2 R15, -RZ, RZ, 0, 2.384185791015625e-07 ;  /* 0x00000004ff0f7431 */ /* 0x000fe200000001ff */
[-C--:B------:R-:W-:Y:S01]  /*03f0*/  LEA R12, R12, R11.reuse, 0x2 ;  /* 0x0000000b0c0c7211 */ /* 0x080fe200078e10ff */
[----:B------:R-:W1:Y:S01]  /*0400*/  LDCU.U8 UR9, c[0x0][0x3c0] ;  /* 0x00007800ff0977ac */ /* 0x000e620008000000 */
[----:B------:R-:W-:Y:S02]  /*0410*/  ISETP.GE.AND P1, PT, R11, UR7, PT ;  /* 0x000000070b007c0c */ /* 0x000fe4000bf26270 */
[----:B------:R-:W-:Y:S01]  /*0420*/  LEA R14, R14, R11, 0x3 ;  /* 0x0000000b0e0e7211 */ /* 0x000fe200078e18ff */
[----:B------:R-:W2:Y:S01]  /*0430*/  LDCU.64 UR4, c[0x0][0x388] ;  /* 0x00007100ff0477ac */ /* 0x000ea20008000a00 */
[----:B------:R-:W-:-:S02]  /*0440*/  MOV R11, 0x400 ;  /* 0x00000400000b7802 */ /* 0x000fc40000000f00 */
[----:B------:R-:W-:Y:S01]  /*0450*/  MOV R20, UR17 ;  /* 0x0000001100147c02 */ /* 0x000fe20008000f00 */
[----:B------:R-:W-:Y:S01]  /*0460*/  UIADD3 UR12, UPT, UPT, UR16, 0x64, URZ ;  /* 0x00000064100c7890 */ /* 0x000fe2000fffe0ff */
[----:B------:R-:W-:Y:S01]  /*0470*/  IADD3 R13, PT, PT, R13, R2, RZ ;  /* 0x000000020d0d7210 */ /* 0x000fe20007ffe0ff */
[----:B------:R-:W-:Y:S01]  /*0480*/  UIMAD.WIDE UR6, UR6, 0x4, URZ ;  /* 0x00000004060678a5 */ /* 0x000fe2000f8e02ff */
[----:B------:R-:W-:Y:S01]  /*0490*/  VIADDMNMX R18, R24, 0x67, R15, !PT ;  /* 0x0000006718127846 */ /* 0x000fe2000780010f */
[----:B------:R-:W3:Y:S01]  /*04a0*/  LDCU UR13, c[0x3][0x10] ;  /* 0x00c00200ff0d77ac */ /* 0x000ee20008000800 */
[----:B------:R-:W-:Y:S02]  /*04b0*/  IADD3 R15, PT, PT, R14, 0x360, RZ ;  /* 0x000003600e0f7810 */ /* 0x000fe40007ffe0ff */
[----:B------:R-:W-:Y:S01]  /*04c0*/  MOV R14, UR16 ;  /* 0x00000010000e7c02 */ /* 0x000fe20008000f00 */
[----:B------:R-:W4:Y:S01]  /*04d0*/  LDCU UR20, c[0x0][0x39c] ;  /* 0x00007380ff1477ac */ /* 0x000f220008000800 */
[----:B------:R-:W-:Y:S01]  /*04e0*/  ISETP.LT.AND P1, PT, R22, UR12, !P1 ;  /* 0x0000000c16007c0c */ /* 0x000fe2000cf21270 */
[----:B------:R-:W-:Y:S01]  /*04f0*/  IMAD R15, R15, UR11, R22 ;  /* 0x0000000b0f0f7c24 */ /* 0x000fe2000f8e0216 */
[----:B------:R-:W-:Y:S01]  /*0500*/  IADD3 R18, PT, PT, -R18, RZ, RZ ;  /* 0x000000ff12127210 */ /* 0x000fe20007ffe1ff */
[----:B-1----:R-:W-:Y:S01]  /*0510*/  UPRMT UR9, UR9, 0x8880, URZ ;  /* 0x0000888009097896 */ /* 0x002fe200080000ff */
[----:B------:R-:W1:Y:S02]  /*0520*/  LDCU UR21, c[0x0][0x3b0] ;  /* 0x00007600ff1577ac */ /* 0x000e640008000800 */
[----:B------:R-:W-:-:S02]  /*0530*/  LEA R15, R14, R15, 0x2 ;  /* 0x0000000f0e0f7211 */ /* 0x000fc400078e10ff */
[----:B0-----:R-:W-:Y:S01]  /*0540*/  LEA R11, R16, R11, 0x18 ;  /* 0x0000000b100b7211 */ /* 0x001fe200078ec0ff */
[----:B------:R-:W0:Y:S01]  /*0550*/  LDCU UR12, c[0x0][0x398] ;  /* 0x00007300ff0c77ac */ /* 0x000e220008000800 */
[----:B------:R-:W-:Y:S02]  /*0560*/  LEA R16, R20, R13, 0x2 ;  /* 0x0000000d14107211 */ /* 0x000fe400078e10ff */
[----:B------:R-:W-:Y:S01]  /*0570*/  IADD3 R13, PT, PT, R12, 0x1b0, RZ ;  /* 0x000001b00c0d7810 */ /* 0x000fe20007ffe0ff */
[----:B--2---:R-:W-:Y:S01]  /*0580*/  UIMAD.WIDE.U32 UR4, UR10, 0x4, UR4 ;  /* 0x000000040a0478a5 */ /* 0x004fe2000f8e0004 */
[----:B------:R-:W-:Y:S02]  /*0590*/  MOV R12, UR16 ;  /* 0x00000010000c7c02 */ /* 0x000fe40008000f00 */
[----:B------:R-:W-:Y:S01]  /*05a0*/  IADD3 R17, PT, PT, R16, 0x1b0, RZ ;  /* 0x000001b010117810 */ /* 0x000fe20007ffe0ff */
[--C-:B------:R-:W-:Y:S01]  /*05b0*/  IMAD R13, R13, UR11, R22.reuse ;  /* 0x0000000b0d0d7c24 */ /* 0x100fe2000f8e0216 */
[----:B------:R-:W-:Y:S01]  /*05c0*/  MOV R16, UR16 ;  /* 0x0000001000107c02 */ /* 0x000fe20008000f00 */
[----:B------:R-:W2:Y:S01]  /*05d0*/  LDCU.128 UR16, c[0x3][URZ] ;  /* 0x00c00000ff1077ac */ /* 0x000ea20008000c00 */
[----:B------:R-:W-:Y:S01]  /*05e0*/  MOV R20, UR10 ;  /* 0x0000000a00147c02 */ /* 0x000fe20008000f00 */
[----:B------:R-:W-:Y:S01]  /*05f0*/  IMAD R17, R17, UR11, R22 ;  /* 0x0000000b11117c24 */ /* 0x000fe2000f8e0216 */
[----:B------:R-:W-:Y:S01]  /*0600*/  LEA R13, R12, R13, 0x2 ;  /* 0x0000000d0c0d7211 */ /* 0x000fe200078e10ff */
[----:B------:R-:W-:Y:S01]  /*0610*/  IMAD R12, R2, 0x60, R11 ;  /* 0x00000060020c7824 */ /* 0x000fe200078e020b */
[----:B------:R-:W-:Y:S01]  /*0620*/  ISETP.NE.AND P2, PT, RZ, UR9, P1 ;  /* 0x00000009ff007c0c */ /* 0x000fe20008f45270 */
[----:B------:R-:W0:Y:S01]  /*0630*/  LDCU UR11, c[0x0][0x3a0] ;  /* 0x00007400ff0b77ac */ /* 0x000e220008000800 */
[----:B------:R-:W-:-:S02]  /*0640*/  LEA R17, R16, R17, 0x2 ;  /* 0x0000001110117211 */ /* 0x000fc400078e10ff */
[----:B------:R-:W-:Y:S02]  /*0650*/  LEA R11, R3, R12, 0x2 ;  /* 0x0000000c030b7211 */ /* 0x000fe400078e10ff */
[----:B------:R-:W-:Y:S02]  /*0660*/  IADD3 R21, PT, PT, R13, 0x1b4, RZ ;  /* 0x000001b40d157810 */ /* 0x000fe40007ffe0ff */
[----:B------:R-:W-:Y:S01]  /*0670*/  LEA R20, R20, R11, 0x2 ;  /* 0x0000000b14147211 */ /* 0x000fe200078e10ff */
[----:B------:R-:W-:Y:S01]  /*0680*/  IMAD R19, R0, 0x60, R11 ;  /* 0x0000006000137824 */ /* 0x000fe200078e020b */
[----:B------:R-:W-:Y:S02]  /*0690*/  IADD3 R26, PT, PT, R15, 0x1b4, RZ ;  /* 0x000001b40f1a7810 */ /* 0x000fe40007ffe0ff */
[----:B-1-34-:R-:W-:-:S07]  /*06a0*/  IADD3 R22, PT, PT, R17, 0x1b4, RZ ;  /* 0x000001b411167810 */ /* 0x01afce0007ffe0ff */
.L_x_325:
[----:B-12---:R-:W1:Y:S01]  /*06b0*/  LDC.64 R12, c[0x0][0x388] ;  /* 0x0000e200ff0c7b82 */ /* 0x006e620000000a00 */
[----:B-----5:R-:W-:Y:S02]  /*06c0*/  MOV R24, R4 ;  /* 0x0000000400187202 */ /* 0x020fe40000000f00 */
[----:B------:R-:W-:Y:S02]  /*06d0*/  MOV R4, R5 ;  /* 0x0000000500047202 */ /* 0x000fe40000000f00 */
[----:B------:R-:W-:Y:S02]  /*06e0*/  MOV R5, R6 ;  /* 0x0000000600057202 */ /* 0x000fe40000000f00 */
[----:B------:R-:W-:Y:S02]  /*06f0*/  MOV R6, R8 ;  /* 0x0000000800067202 */ /* 0x000fe40000000f00 */
[----:B------:R-:W-:Y:S02]  /*0700*/  MOV R8, R7 ;  /* 0x0000000700087202 */ /* 0x000fe40000000f00 */
[----:B------:R-:W-:-:S02]  /*0710*/  MOV R7, R9 ;  /* 0x0000000900077202 */ /* 0x000fc40000000f00 */
[----:B------:R-:W-:Y:S02]  /*0720*/  MOV R9, R10 ;  /* 0x0000000a00097202 */ /* 0x000fe40000000f00 */
[----:B------:R-:W-:Y:S02]  /*0730*/  ISETP.GT.U32.AND P3, PT, R2, 0x3, PT ;  /* 0x000000030200780c */ /* 0x000fe40003f64070 */
[----:B------:R-:W-:Y:S01]  /*0740*/  ISETP.GT.U32.AND P4, PT, R3, 0x3, PT ;  /* 0x000000030300780c */ /* 0x000fe20003f84070 */
[----:B-1----:R-:W-:-:S04]  /*0750*/  IMAD.WIDE R16, R26, 0x4, R12 ;  /* 0x000000041a107825 */ /* 0x002fc800078e020c */
[----:B------:R-:W-:Y:S01]  /*0760*/  IMAD.WIDE R14, R21, 0x4, R12 ;  /* 0x00000004150e7825 */ /* 0x000fe200078e020c */
[----:B------:R1:W3:Y:S01]  /*0770*/  @P0 LDG.E R10, desc[UR14][R16.64] ;  /* 0x0000000e100a0981 */ /* 0x0002e2000c1e1900 */
[----:B------:R-:W-:-:S04]  /*0780*/  MOV R0, 0x4 ;  /* 0x0000000400007802 */ /* 0x000fc80000000f00 */
[----:B------:R-:W-:Y:S01]  /*0790*/  @!P3 IADD3 R28, P5, PT, R14, -UR6, RZ ;  /* 0x800000060e1cbc10 */ /* 0x000fe2000ffbe0ff */
[----:B------:R-:W-:Y:S01]  /*07a0*/  @!P3 IMAD.WIDE R12, R22, 0x4, R12 ;  /* 0x00000004160cb825 */ /* 0x000fe200078e020c */
[----:B------:R-:W-:Y:S02]  /*07b0*/  BAR.SYNC.DEFER_BLOCKING 0x0 ;  /* 0x0000000000007b1d */ /* 0x000fe40000010000 */
[----:B------:R-:W-:Y:S01]  /*07c0*/  @!P3 IADD3.X R29, PT, PT, R15, ~UR7, RZ, P5, !PT ;  /* 0x800000070f1dbc10 */ /* 0x000fe2000affe4ff */
[----:B-1----:R-:W-:-:S04]  /*07d0*/  @!P4 IMAD.WIDE R16, R21, R0, UR4 ;  /* 0x000000041510ce25 */ /* 0x002fc8000f8e0200 */
[----:B------:R-:W4:Y:S04]  /*07e0*/  @!P3 LDG.E R28, desc[UR14][R28.64] ;  /* 0x0000000e1c1cb981 */ /* 0x000f28000c1e1900 */
[----:B------:R-:W2:Y:S04]  /*07f0*/  @!P3 LDG.E R12, desc[UR14][R12.64] ;  /* 0x0000000e0c0cb981 */ /* 0x000ea8000c1e1900 */
[----:B------:R-:W3:Y:S04]  /*0800*/  @!P4 LDG.E R0, desc[UR14][R14.64+-0x10] ;  /* 0xfffff00e0e00c981 */ /* 0x000ee8000c1e1900 */
[----:B------:R-:W3:Y:S01]  /*0810*/  @!P4 LDG.E R27, desc[UR14][R16.64] ;  /* 0x0000000e101bc981 */ /* 0x000ee2000c1e1900 */
[----:B------:R-:W1:Y:S01]  /*0820*/  S2UR UR10, SR_CgaCtaId ;  /* 0x00000000000a79c3 */ /* 0x000e620000008800 */
[----:B------:R-:W-:-:S02]  /*0830*/  UMOV UR9, 0x400 ;  /* 0x0000040000097882 */ /* 0x000fc40000000000 */
[----:B-1----:R-:W-:-:S06]  /*0840*/  ULEA UR9, UR10, UR9, 0x18 ;  /* 0x000000090a097291 */ /* 0x002fcc000f8ec0ff */
[----:B------:R-:W-:-:S05]  /*0850*/  LEA R25, R3, UR9, 0x2 ;  /* 0x0000000903197c11 */ /* 0x000fca000f8e10ff */
[----:B------:R-:W-:Y:S01]  /*0860*/  IMAD R25, R2, 0x60, R25 ;  /* 0x0000006002197824 */ /* 0x000fe200078e0219 */
[----:B----4-:R-:W-:Y:S04]  /*0870*/  @!P3 STS [R11+0x10], R28 ;  /* 0x0000101c0b00b388 */ /* 0x010fe80000000800 */
[----:B--2---:R-:W-:Y:S04]  /*0880*/  @!P3 STS [R19+0x190], R12 ;  /* 0x0001900c1300b388 */ /* 0x004fe80000000800 */
[----:B---3--:R-:W-:Y:S04]  /*0890*/  @!P4 STS [R11+0x180], R0 ;  /* 0x000180000b00c388 */ /* 0x008fe80000000800 */
[----:B------:R-:W-:Y:S04]  /*08a0*/  @!P4 STS [R20+0x190], R27 ;  /* 0x0001901b1400c388 */ /* 0x000fe80000000800 */
[----:B------:R-:W-:Y:S01]  /*08b0*/  STS [R11+0x190], R6 ;  /* 0x000190060b007388 */ /* 0x000fe20000000800 */
[----:B------:R-:W-:Y:S06]  /*08c0*/  BAR.SYNC.DEFER_BLOCKING 0x0 ;  /* 0x0000000000007b1d */ /* 0x000fec0000010000 */
[----:B------:R-:W-:Y:S04]  /*08d0*/  LDS R13, [R25+0x130] ;  /* 0x00013000190d7984 */ /* 0x000fe80000000800 */
[----:B------:R-:W1:Y:S04]  /*08e0*/  LDS R16, [R25+0x1f0] ;  /* 0x0001f00019107984 */ /* 0x000e680000000800 */
[----:B------:R-:W-:Y:S04]  /*08f0*/  LDS R29, [R25+0xd0] ;  /* 0x0000d000191d7984 */ /* 0x000fe80000000800 */
[----:B------:R-:W2:Y:S04]  /*0900*/  LDS R0, [R25+0x250] ;  /* 0x0002500019007984 */ /* 0x000ea80000000800 */
[----:B------:R-:W-:Y:S04]  /*0910*/  LDS R17, [R25+0x70] ;  /* 0x0000700019117984 */ /* 0x000fe80000000800 */
[----:B------:R-:W3:Y:S01]  /*0920*/  LDS R12, [R25+0x2b0] ;  /* 0x0002b000190c7984 */ /* 0x000ee20000000800 */
[----:B------:R-:W-:-:S03]  /*0930*/  FADD R23, R10, R23 ;  /* 0x000000170a177221 */ /* 0x000fc60000000000 */
[----:B------:R-:W-:Y:S01]  /*0940*/  LDS R28, [R11+0x19c] ;  /* 0x00019c000b1c7984 */ /* 0x000fe20000000800 */
[----:B-1----:R-:W-:-:S03]  /*0950*/  FADD R16, R13, R16 ;  /* 0x000000100d107221 */ /* 0x002fc60000000000 */
[----:B------:R-:W-:Y:S01]  /*0960*/  LDS R13, [R25+0x310] ;  /* 0x00031000190d7984 */ /* 0x000fe20000000800 */
[----:B--2---:R-:W-:-:S03]  /*0970*/  FADD R29, R29, R0 ;  /* 0x000000001d1d7221 */ /* 0x004fc60000000000 */
[----:B------:R-:W1:Y:S01]  /*0980*/  LDS R0, [R25+0x10] ;  /* 0x0000100019007984 */ /* 0x000e620000000800 */
[----:B------:R-:W-:-:S03]  /*0990*/  FMUL R27, R16, UR17 ;  /* 0x00000011101b7c20 */ /* 0x000fc60008400000 */
[----:B------:R-:W-:Y:S01]  /*09a0*/  LDS R25, [R11+0x198] ;  /* 0x000198000b197984 */ /* 0x000fe20000000800 */
[----:B------:R-:W-:Y:S01]  /*09b0*/  FFMA R16, R6, UR16, R27 ;  /* 0x0000001006107c23 */ /* 0x000fe2000800001b */
[----:B------:R-:W-:Y:S01]  /*09c0*/  FADD R27, R5, R8 ;  /* 0x00000008051b7221 */ /* 0x000fe20000000000 */
[----:B---3--:R-:W-:-:S03]  /*09d0*/  FADD R17, R17, R12 ;  /* 0x0000000c11117221 */ /* 0x008fc60000000000 */
[----:B------:R-:W-:Y:S01]  /*09e0*/  FMUL R27, R27, UR17 ;  /* 0x000000111b1b7c20 */ /* 0x000fe20008400000 */
[----:B------:R-:W-:-:S03]  /*09f0*/  FADD R12, R4, R7 ;  /* 0x00000007040c7221 */ /* 0x000fc60000000000 */
[----:B------:R-:W-:-:S04]  /*0a00*/  FFMA R27, R6, UR16, R27 ;  /* 0x00000010061b7c23 */ /* 0x000fc8000800001b */
[----:B------:R-:W-:Y:S01]  /*0a10*/  FFMA R12, R12, UR18, R27 ;  /* 0x000000120c0c7c23 */ /* 0x000fe2000800001b */
[----:B------:R-:W-:Y:S01]  /*0a20*/  FADD R27, R9, R24 ;  /* 0x00000018091b7221 */ /* 0x000fe20000000000 */
[----:B------:R-:W-:-:S03]  /*0a30*/  FFMA R16, R29, UR18, R16 ;  /* 0x000000121d107c23 */ /* 0x000fc60008000010 */
[----:B------:R-:W-:-:S04]  /*0a40*/  FFMA R12, R27, UR19, R12 ;  /* 0x000000131b0c7c23 */ /* 0x000fc8000800000c */
[----:B------:R-:W-:Y:S02]  /*0a50*/  FFMA R23, R23, UR13, R12 ;  /* 0x0000000d17177c23 */ /* 0x000fe4000800000c */
[----:B------:R-:W-:Y:S01]  /*0a60*/  LDS R12, [R11+0x18c] ;  /* 0x00018c000b0c7984 */ /* 0x000fe20000000800 */
[----:B-1----:R-:W-:Y:S01]  /*0a70*/  FADD R0, R0, R13 ;  /* 0x0000000d00007221 */ /* 0x002fe20000000000 */
[----:B------:R-:W-:Y:S02]  /*0a80*/  FFMA R13, R17, UR19, R16 ;  /* 0x00000013110d7c23 */ /* 0x000fe40008000010 */
[----:B------:R-:W1:Y:S04]  /*0a90*/  LDS R17, [R11+0x194] ;  /* 0x000194000b117984 */ /* 0x000e680000000800 */
[----:B------:R-:W2:Y:S01]  /*0aa0*/  LDS R16, [R11+0x188] ;  /* 0x000188000b107984 */ /* 0x000ea20000000800 */
[----:B-1----:R-:W-:-:S04]  /*0ab0*/  FADD R12, R12, R17 ;  /* 0x000000110c0c7221 */ /* 0x002fc80000000000 */
[----:B------:R-:W-:Y:S01]  /*0ac0*/  FMUL R17, R12, UR17 ;  /* 0x000000110c117c20 */ /* 0x000fe20008400000 */
[----:B--2---:R-:W-:Y:S01]  /*0ad0*/  FADD R16, R16, R25 ;  /* 0x0000001910107221 */ /* 0x004fe20000000000 */
[----:B------:R-:W-:Y:S02]  /*0ae0*/  LDS R12, [R11+0x180] ;  /* 0x000180000b0c7984 */ /* 0x000fe40000000800 */
[----:B------:R-:W-:Y:S02]  /*0af0*/  FFMA R17, R6, UR16, R17 ;  /* 0x0000001006117c23 */ /* 0x000fe40008000011 */
[----:B------:R-:W1:Y:S02]  /*0b00*/  LDS R25, [R11+0x184] ;  /* 0x000184000b197984 */ /* 0x000e640000000800 */
[----:B------:R-:W-:Y:S02]  /*0b10*/  FFMA R16, R16, UR18, R17 ;  /* 0x0000001210107c23 */ /* 0x000fe40008000011 */
[----:B------:R-:W2:Y:S01]  /*0b20*/  LDS R17, [R11+0x1a0] ;  /* 0x0001a0000b117984 */ /* 0x000ea20000000800 */
[----:B------:R-:W-:-:S04]  /*0b30*/  FFMA R0, R0, UR13, R13 ;  /* 0x0000000d00007c23 */ /* 0x000fc8000800000d */
[----:B------:R-:W-:Y:S01]  /*0b40*/  FMUL R0, R0, UR20 ;  /* 0x0000001400007c20 */ /* 0x000fe20008400000 */
[----:B-1----:R-:W-:Y:S01]  /*0b50*/  FADD R25, R25, R28 ;  /* 0x0000001c19197221 */ /* 0x002fe20000000000 */
[----:B--2---:R-:W-:-:S03]  /*0b60*/  FADD R12, R12, R17 ;  /* 0x000000110c0c7221 */ /* 0x004fc60000000000 */
[----:B------:R-:W-:Y:S01]  /*0b70*/  FFMA R25, R25, UR19, R16 ;  /* 0x0000001319197c23 */ /* 0x000fe20008000010 */
[----:B------:R-:W1:Y:S03]  /*0b80*/  @P2 LDC R17, c[0x0][0x3a0] ;  /* 0x0000e800ff112b82 */ /* 0x000e660000000800 */
[----:B------:R-:W-:-:S05]  /*0b90*/  FFMA R25, R12, UR13, R25 ;  /* 0x0000000d0c197c23 */ /* 0x000fca0008000019 */
[----:B------:R-:W2:Y:S08]  /*0ba0*/  @P2 LDC R16, c[0x0][0x398] ;  /* 0x0000e600ff102b82 */ /* 0x000eb00000000800 */
[----:B------:R-:W3:Y:S01]  /*0bb0*/  @P2 LDC.64 R12, c[0x0][0x3b8] ;  /* 0x0000ee00ff0c2b82 */ /* 0x000ee20000000a00 */
[----:B--2---:R-:W-:-:S04]  /*0bc0*/  @P2 FFMA R16, R25, R16, R0 ;  /* 0x0000001019102223 */ /* 0x004fc80000000000 */
[----:B-1----:R-:W-:Y:S01]  /*0bd0*/  @P2 FFMA R17, R23, R17, R16 ;  /* 0x0000001117112223 */ /* 0x002fe20000000010 */
[----:B---3--:R-:W-:-:S05]  /*0be0*/  @P2 IMAD.WIDE R12, R21, 0x4, R12 ;  /* 0x00000004150c2825 */ /* 0x008fca00078e020c */
[----:B------:R1:W-:Y:S01]  /*0bf0*/  @P2 STG.E desc[UR14][R12.64], R17 ;  /* 0x000000110c002986 */ /* 0x0003e2000c10190e */
[----:B------:R-:W-:Y:S01]  /*0c00*/  IADD3 R18, PT, PT, R18, 0x1, RZ ;  /* 0x0000000112127810 */ /* 0x000fe20007ffe0ff */
[----:B------:R-:W-:Y:S01]  /*0c10*/  BSSY.RECONVERGENT B0, `(.L_x_323) ;  /* 0x0000019000007945 */ /* 0x000fe20003800200 */
[----:B------:R-:W-:Y:S02]  /*0c20*/  IADD3 R26, PT, PT, R26, UR8, RZ ;  /* 0x000000081a1a7c10 */ /* 0x000fe4000fffe0ff */
[----:B------:R-:W-:Y:S01]  /*0c30*/  ISETP.NE.AND P3, PT, R18, -0x3, PT ;  /* 0xfffffffd1200780c */ /* 0x000fe20003f65270 */
[----:B------:R-:W-:-:S12]  /*0c40*/  @!P1 BRA `(.L_x_324) ;  /* 0x0000000000549947 */ /* 0x000fd80003800000 */
[----:B-1----:R-:W1:Y:S01]  /*0c50*/  LDC.64 R16, c[0x0][0x390] ;  /* 0x0000e400ff107b82 */ /* 0x002e620000000a00 */
[----:B------:R-:W2:Y:S07]  /*0c60*/  LDG.E R27, desc[UR14][R14.64] ;  /* 0x0000000e0e1b7981 */ /* 0x000eae000c1e1900 */
[----:B------:R-:W3:Y:S01]  /*0c70*/  LDC.64 R12, c[0x0][0x380] ;  /* 0x0000e000ff0c7b82 */ /* 0x000ee20000000a00 */
[----:B-1----:R-:W-:-:S06]  /*0c80*/  IMAD.WIDE R16, R21, 0x4, R16 ;  /* 0x0000000415107825 */ /* 0x002fcc00078e0210 */
[----:B------:R-:W4:Y:S01]  /*0c90*/  LDG.E R16, desc[UR14][R16.64] ;  /* 0x0000000e10107981 */ /* 0x000f22000c1e1900 */
[----:B---3--:R-:W-:-:S05]  /*0ca0*/  IMAD.WIDE R12, R21, 0x4, R12 ;  /* 0x00000004150c7825 */ /* 0x008fca00078e020c */
[----:B------:R-:W3:Y:S01]  /*0cb0*/  LDG.E R28, desc[UR14][R12.64] ;  /* 0x0000000e0c1c7981 */ /* 0x000ee2000c1e1900 */
[----:B0-----:R-:W-:-:S04]  /*0cc0*/  FFMA R25, R25, UR12, R0 ;  /* 0x0000000c19197c23 */ /* 0x001fc80008000000 */
[----:B------:R-:W-:Y:S01]  /*0cd0*/  FFMA R25, R23, UR11, R25 ;  /* 0x0000000b17197c23 */ /* 0x000fe20008000019 */
[----:B----4-:R-:W-:Y:S02]  /*0ce0*/  FMUL R0, R16, R16 ;  /* 0x0000001010007220 */ /* 0x010fe40000400000 */
[----:B--2---:R-:W0:Y:S02]  /*0cf0*/  F2F.F64.F32 R16, R27 ;  /* 0x0000001b00107310 */ /* 0x004e240000201800 */
[----:B------:R-:W-:-:S04]  /*0d00*/  FMUL R0, R0, UR21 ;  /* 0x0000001500007c20 */ /* 0x000fc80008400000 */
[----:B------:R-:W-:Y:S02]  /*0d10*/  FMUL R0, R0, UR21 ;  /* 0x0000001500007c20 */ /* 0x000fe40008400000 */
[----:B---3--:R-:W1:Y:S02]  /*0d20*/  F2F.F64.F32 R28, R28 ;  /* 0x0000001c001c7310 */ /* 0x008e640000201800 */
[----:B------:R-:W-:Y:S01]  /*0d30*/  FMUL R0, R25, R0 ;  /* 0x0000000019007220 */ /* 0x000fe20000400000 */
[----:B0-----:R-:W-:-:S05]  /*0d40*/  DADD R16, R16, R16 ;  /* 0x0000000010107229 */ /* 0x001fca0000000010 */
[----:B------:R-:W0:Y:S03]  /*0d50*/  F2F.F64.F32 R14, R0 ;  /* 0x00000000000e7310 */ /* 0x000e260000201800 */
[----:B-1----:R-:W-:-:S08]  /*0d60*/  DADD R16, R16, -R28 ;  /* 0x0000000010107229 */ /* 0x002fd0000000081c */
[----:B0-----:R-:W-:-:S10]  /*0d70*/  DADD R14, R16, R14 ;  /* 0x00000000100e7229 */ /* 0x001fd4000000000e */
[----:B------:R-:W0:Y:S02]  /*0d80*/  F2F.F32.F64 R15, R14 ;  /* 0x0000000e000f7310 */ /* 0x000e240000301000 */
[----:B0-----:R2:W-:Y:S02]  /*0d90*/  STG.E desc[UR14][R12.64], R15 ;  /* 0x0000000f0c007986 */ /* 0x0015e4000c10190e */
.L_x_324:
[----:B0-----:R-:W-:Y:S05]  /*0da0*/  BSYNC.RECONVERGENT B0 ;  /* 0x0000000000007941 */ /* 0x001fea0003800200 */
.L_x_323:
[----:B------:R-:W-:Y:S02]  /*0db0*/  IADD3 R22, PT, PT, R22, UR8, RZ ;  /* 0x0000000816167c10 */ /* 0x000fe4000fffe0ff */
[----:B------:R-:W-:Y:S02]  /*0dc0*/  MOV R23, R24 ;  /* 0x0000001800177202 */ /* 0x000fe40000000f00 */
[----:B------:R-:W-:Y:S01]  /*0dd0*/  IADD3 R21, PT, PT, R21, UR8, RZ ;  /* 0x0000000815157c10 */ /* 0x000fe2000fffe0ff */
[----:B------:R-:W-:Y:S06]  /*0de0*/  @P3 BRA `(.L_x_325) ;  /* 0xfffffff800303947 */ /* 0x000fec000383ffff */
[----:B------:R-:W-:Y:S05]  /*0df0*/  EXIT ;  /* 0x000000000000794d */ /* 0x000fea0003800000 */
.L_x_326:
        /* <DEDUP_REMOVED lines=16> */
.L_x_358:


//--------------------- .nv.shared.reserved.0     --------------------------
	.section	.nv.shared.reserved.0,"aw",@nobits
	.weak		__nv_reservedSMEM_offset_0_alias
	.size		__nv_reservedSMEM_offset_0_alias, 0, 64
	.other		__nv_reservedSMEM_offset_0_alias,@"STO_CUDA_RESERVED_SHARED STV_DEFAULT"
__nv_reservedSMEM_offset_0_alias:
	.zero		0
	.zero		64


//--------------------- .nv.global                --------------------------
	.section	.nv.global,"aw",@nobits
	.align	4
.nv.global:
	.type		r,@object
	.size		r,(s - r)
r:
	.zero		4
	.type		s,@object
	.size		s,(t - s)
s:
	.zero		4
	.type		t,@object
	.size		t,(.L_1 - t)
t:
	.zero		4
.L_1:


//--------------------- .nv.shared._Z14cuda_step_fd3dPfS_S_fffiiifS_b --------------------------
	.section	.nv.shared._Z14cuda_step_fd3dPfS_S_fffiiifS_b,"aw",@nobits
	.sectionflags	@""
	.align	4
.nv.shared._Z14cuda_step_fd3dPfS_S_fffiiifS_b:
	.zero		3328


//--------------------- .nv.constant0._Z15mute_directwaveiiifffffiiiiiiPfS_ii --------------------------
	.section	.nv.constant0._Z15mute_directwaveiiifffffiiiiiiPfS_ii,"a",@progbits
	.sectionflags	@""
	.align	4
.nv.constant0._Z15mute_directwaveiiifffffiiiiiiPfS_ii:
	.zero		976


//--------------------- .nv.constant0._Z17cuda_bell_smoothyPfiiii --------------------------
	.section	.nv.constant0._Z17cuda_bell_smoothyPfiiii,"a",@progbits
	.sectionflags	@""
	.align	4
.nv.constant0._Z17cuda_bell_smoothyPfiiii:
	.zero		920


//--------------------- .nv.constant0._Z17cuda_bell_smoothxPfiiii --------------------------
	.section	.nv.constant0._Z17cuda_bell_smoothxPfiiii,"a",@progbits
	.sectionflags	@""
	.align	4
.nv.constant0._Z17cuda_bell_smoothxPfiiii:
	.zero		920


//--------------------- .nv.constant0._Z17cuda_bell_smoothzPfiiii --------------------------
	.section	.nv.constant0._Z17cuda_bell_smoothzPfiiii,"a",@progbits
	.sectionflags	@""
	.align	4
.nv.constant0._Z17cuda_bell_smoothzPfiiii:
	.zero		920


//--------------------- .nv.constant0._Z19cuda_scale_gradientPfS_S_iiib --------------------------
	.section	.nv.constant0._Z19cuda_scale_gradientPfS_S_iiib,"a",@progbits
	.sectionflags	@""
	.align	4
.nv.constant0._Z19cuda_scale_gradientPfS_S_iiib:
	.zero		933


//--------------------- .nv.constant0._Z14cuda_save_bndrPfS_PiS0_S0_S0_S0_S0_iiib --------------------------
	.section	.nv.constant0._Z14cuda_save_bndrPfS_PiS0_S0_S0_S0_S0_iiib,"a",@progbits
	.sectionflags	@""
	.align	4
.nv.constant0._Z14cuda_save_bndrPfS_PiS0_S0_S0_S0_S0_iiib:
	.zero		973


//--------------------- .nv.constant0._Z14cuda_set_le_riPiS_iiii --------------------------
	.section	.nv.constant0._Z14cuda_set_le_riPiS_iiii,"a",@progbits
	.sectionflags	@""
	.align	4
.nv.constant0._Z14cuda_set_le_riPiS_iiii:
	.zero		928


//--------------------- .nv.constant0._Z14cuda_set_fr_baPiS_iiii --------------------------
	.section	.nv.constant0._Z14cuda_set_fr_baPiS_iiii,"a",@progbits
	.sectionflags	@""
	.align	4
.nv.constant0._Z14cuda_set_fr_baPiS_iiii:
	.zero		928


//--------------------- .nv.constant0._Z14cuda_set_up_doPiS_S_iiii --------------------------
	.section	.nv.constant0._Z14cuda_set_up_doPiS_S_iiii,"a",@progbits
	.sectionflags	@""
	.align	4
.nv.constant0._Z14cuda_set_up_doPiS_S_iiii:
	.zero		936


//--------------------- .nv.constant0._Z10cuda_set_sPiiiiiiiiiiii --------------------------
	.section	.nv.constant0._Z10cuda_set_sPiiiiiiiiiiii,"a",@progbits
	.sectionflags	@""
	.align	4
.nv.constant0._Z10cuda_set_sPiiiiiiiiiiii:
	.zero		948


//--------------------- .nv.constant0._Z19cuda_ricker_waveletPfffif --------------------------
	.section	.nv.constant0._Z19cuda_ricker_waveletPfffif,"a",@progbits
	.sectionflags	@""
	.align	4
.nv.constant0._Z19cuda_ricker_waveletPfffif:
	.zero		920


//--------------------- .nv.constant0._Z16cuda_absorb_bndrPfS_iiif --------------------------
	.section	.nv.constant0._Z16cuda_absorb_bndrPfS_iiif,"a",@progbits
	.sectionflags	@""
	.align	4
.nv.constant0._Z16cuda_absorb_bndrPfS_iiif:
	.zero		928


//--------------------- .nv.constant0._Z18cuda_cal_migrationPfS_S_iii --------------------------
	.section	.nv.constant0._Z18cuda_cal_migrationPfS_S_iii,"a",@progbits
	.sectionflags	@""
	.align	4
.nv.constant0._Z18cuda_cal_migrationPfS_S_iii:
	.zero		932


//--------------------- .nv.constant0._Z8cuda_sumPfS_iii --------------------------
	.section	.nv.constant0._Z8cuda_sumPfS_iii,"a",@progbits
	.sectionflags	@""
	.align	4
.nv.constant0._Z8cuda_sumPfS_iii:
	.zero		924


//--------------------- .nv.constant0._Z10cuda_illumPfS_iii --------------------------
	.section	.nv.constant0._Z10cuda_illumPfS_iii,"a",@progbits
	.sectionflags	@""
	.align	4
.nv.constant0._Z10cuda_illumPfS_iii:
	.zero		924


//--------------------- .nv.constant0._Z14cuda_cal_illumPfS_iii --------------------------
	.section	.nv.constant0._Z14cuda_cal_illumPfS_iii,"a",@progbits
	.sectionflags	@""
	.align	4
.nv.constant0._Z14cuda_cal_illumPfS_iii:
	.zero		924


//--------------------- .nv.constant0._Z11cuda_recordPfS_Piiiib --------------------------
	.section	.nv.constant0._Z11cuda_recordPfS_Piiiib,"a",@progbits
	.sectionflags	@""
	.align	4
.nv.constant0._Z11cuda_recordPfS_Piiiib:
	.zero		933


//--------------------- .nv.constant0._Z15cuda_add_sourcebPfS_Pii --------------------------
	.section	.nv.constant0._Z15cuda_add_sourcebPfS_Pii,"a",@progbits
	.sectionflags	@""
	.align	4
.nv.constant0._Z15cuda_add_sourcebPfS_Pii:
	.zero		932


//--------------------- .nv.constant0._Z14cuda_step_fd3dPfS_S_fffiiifS_b --------------------------
	.section	.nv.constant0._Z14cuda_step_fd3dPfS_S_fffiiifS_b,"a",@progbits
	.sectionflags	@""
	.align	4
.nv.constant0._Z14cuda_step_fd3dPfS_S_fffiiifS_b:
	.zero		961


//--------------------- SYMBOLS --------------------------

	.type		.nv.reservedSmem.offset0,@object
	.size		.nv.reservedSmem.offset0,0x4
	.type		.nv.reservedSmem.cap,@object
	.size		.nv.reservedSmem.cap,0x4
